	.target	sm_90a

	.elftype	@"ET_EXEC"


//--------------------- .note.nv.tkinfo           --------------------------
	.section	.note.nv.tkinfo,"",@"SHT_NOTE"
	.sectionflags	@"SHF_NOTE_NV_TKINFO"
	.tkinfo
        /*0018*/ 	.word	0x00000002
        /*0030*/ 	.string	""
        /*0030*/ 	.string	"ptxas"
        /*0030*/ 	.string	"Cuda compilation tools, release 13.0, V13.0.88"
        /*0030*/ 	.string	"Build cuda_13.0.r13.0/compiler.36424714_0"
        /*0030*/ 	.string	"-arch sm_90a -m 64 "



//--------------------- .note.nv.cuinfo           --------------------------
	.section	.note.nv.cuinfo,"",@"SHT_NOTE"
	.sectionflags	@"SHF_NOTE_NV_CUINFO"
        /*0018*/ 	.short	0x0002
        /*001a*/ 	.short	0x005a
        /*001c*/ 	.short	0x0082
	.zero		2


//--------------------- .nv.info                  --------------------------
	.section	.nv.info,"",@"SHT_CUDA_INFO"
	.align	4


	//----- nvinfo : EIATTR_REGCOUNT
	.align		4
        /*0000*/ 	.byte	0x04, 0x2f
        /*0002*/ 	.short	(.L_16 - .L_15)
	.align		4
.L_15:
        /*0004*/ 	.word	index@(_ZN7cutlass13device_kernelINS_4fmha6kernel13FmhaKernelTmaINS1_10collective15FmhaMainloopTmaINS_6half_tEfN4cute5tupleIJNS7_1CILi64EEENS9_ILi256EEENS9_ILi128EEEEEENS4_12CausalFusionEJEEENS4_15FmhaFwdEpilogueIS6_fNS8_IJSA_SC_SB_EEEEEJEEEEEvNT_6ParamsE)
        /*0008*/ 	.word	0x000000ff


	//----- nvinfo : EIATTR_FRAME_SIZE
	.align		4
.L_16:
        /*000c*/ 	.byte	0x04, 0x11
        /*000e*/ 	.short	(.L_18 - .L_17)
	.align		4
.L_17:
        /*0010*/ 	.word	index@($__internal_0_$__cuda_sm20_rcp_rn_f32_slowpath)
        /*0014*/ 	.word	0x00000000


	//----- nvinfo : EIATTR_FRAME_SIZE
	.align		4
.L_18:
        /*0018*/ 	.byte	0x04, 0x11
        /*001a*/ 	.short	(.L_20 - .L_19)
	.align		4
.L_19:
        /*001c*/ 	.word	index@(_ZN7cutlass13device_kernelINS_4fmha6kernel13FmhaKernelTmaINS1_10collective15FmhaMainloopTmaINS_6half_tEfN4cute5tupleIJNS7_1CILi64EEENS9_ILi256EEENS9_ILi128EEEEEENS4_12CausalFusionEJEEENS4_15FmhaFwdEpilogueIS6_fNS8_IJSA_SC_SB_EEEEEJEEEEEvNT_6ParamsE)
        /*0020*/ 	.word	0x00000000


	//----- nvinfo : EIATTR_MIN_STACK_SIZE
	.align		4
.L_20:
        /*0024*/ 	.byte	0x04, 0x12
        /*0026*/ 	.short	(.L_22 - .L_21)
	.align		4
.L_21:
        /*0028*/ 	.word	index@(_ZN7cutlass13device_kernelINS_4fmha6kernel13FmhaKernelTmaINS1_10collective15FmhaMainloopTmaINS_6half_tEfN4cute5tupleIJNS7_1CILi64EEENS9_ILi256EEENS9_ILi128EEEEEENS4_12CausalFusionEJEEENS4_15FmhaFwdEpilogueIS6_fNS8_IJSA_SC_SB_EEEEEJEEEEEvNT_6ParamsE)
        /*002c*/ 	.word	0x00000000
.L_22:


//--------------------- .nv.compat                --------------------------
	.section	.nv.compat,"",@"SHT_CUDA_COMPAT_INFO"
	.align	4
        /*0000*/ 	.byte	0x02, 0x09, 0x01, 0x00, 0x02, 0x02, 0x04, 0x00, 0x02, 0x05, 0x05, 0x00, 0x03, 0x07, 0x01, 0x01
        /*0010*/ 	.byte	0x02, 0x03, 0x01, 0x00, 0x02, 0x06, 0x01, 0x00, 0x04, 0x0b, 0x08, 0x00, 0x00, 0x00, 0x00, 0x00
        /*0020*/ 	.byte	0x00, 0x00, 0x00, 0x00


//--------------------- .nv.info._ZN7cutlass13device_kernelINS_4fmha6kernel13FmhaKernelTmaINS1_10collective15FmhaMainloopTmaINS_6half_tEfN4cute5tupleIJNS7_1CILi64EEENS9_ILi256EEENS9_ILi128EEEEEENS4_12CausalFusionEJEEENS4_15FmhaFwdEpilogueIS6_fNS8_IJSA_SC_SB_EEEEEJEEEEEvNT_6ParamsE --------------------------
	.section	.nv.info._ZN7cutlass13device_kernelINS_4fmha6kernel13FmhaKernelTmaINS1_10collective15FmhaMainloopTmaINS_6half_tEfN4cute5tupleIJNS7_1CILi64EEENS9_ILi256EEENS9_ILi128EEEEEENS4_12CausalFusionEJEEENS4_15FmhaFwdEpilogueIS6_fNS8_IJSA_SC_SB_EEEEEJEEEEEvNT_6ParamsE,"",@"SHT_CUDA_INFO"
	.sectionflags	@""
	.align	4


	//----- nvinfo : EIATTR_CUDA_API_VERSION
	.align		4
        /*0000*/ 	.byte	0x04, 0x37
        /*0002*/ 	.short	(.L_24 - .L_23)
.L_23:
        /*0004*/ 	.word	0x00000082


	//----- nvinfo : EIATTR_KPARAM_INFO
	.align		4
.L_24:
        /*0008*/ 	.byte	0x04, 0x17
        /*000a*/ 	.short	(.L_26 - .L_25)
.L_25:
        /*000c*/ 	.word	0x00000000
        /*0010*/ 	.short	0x0000
        /*0012*/ 	.short	0x0070
        /*0014*/ 	.byte	0x00, 0xf0, 0x01, 0x20


	//----- nvinfo : EIATTR_SPARSE_MMA_MASK
	.align		4
.L_26:
        /*0018*/ 	.byte	0x03, 0x50
        /*001a*/ 	.short	0x0000


	//----- nvinfo : EIATTR_MAXREG_COUNT
	.align		4
        /*001c*/ 	.byte	0x03, 0x1b
        /*001e*/ 	.short	0x00ff


	//----- nvinfo : EIATTR_NUM_BARRIERS
	.align		4
        /*0020*/ 	.byte	0x02, 0x4c
        /*0022*/ 	.byte	0x02
	.zero		1


	//----- nvinfo : EIATTR_EXTERNS
	.align		4
        /*0024*/ 	.byte	0x04, 0x0f
        /*0026*/ 	.short	(.L_28 - .L_27)


	//   ....[0]....
	.align		4
.L_27:
        /*0028*/ 	.word	index@(__assertfail)


	//----- nvinfo : EIATTR_MERCURY_ISA_VERSION
	.align		4
.L_28:
        /*002c*/ 	.byte	0x03, 0x5f
        /*002e*/ 	.short	0x0101


	//----- nvinfo : EIATTR_COOP_GROUP_MASK_REGIDS
	.align		4
        /*0030*/ 	.byte	0x04, 0x29
        /*0032*/ 	.short	(.L_30 - .L_29)


	//   ....[0]....
.L_29:
        /*0034*/ 	.word	0xffffffff


	//   ....[1]....
        /*0038*/ 	.word	0xffffffff


	//   ....[2]....
        /*003c*/ 	.word	0xffffffff


	//   ....[3]....
        /*0040*/ 	.word	0xffffffff


	//   ....[4]....
        /*0044*/ 	.word	0xffffffff


	//   ....[5]....
        /*0048*/ 	.word	0xffffffff


	//   ....[6]....
        /*004c*/ 	.word	0xffffffff


	//   ....[7]....
        /*0050*/ 	.word	0xffffffff


	//   ....[8]....
        /*0054*/ 	.word	0xffffffff


	//   ....[9]....
        /*0058*/ 	.word	0xffffffff


	//   ....[10]....
        /*005c*/ 	.word	0xffffffff


	//   ....[11]....
        /*0060*/ 	.word	0xffffffff


	//   ....[12]....
        /*0064*/ 	.word	0xffffffff


	//   ....[13]....
        /*0068*/ 	.word	0xffffffff


	//   ....[14]....
        /*006c*/ 	.word	0xffffffff


	//   ....[15]....
        /*0070*/ 	.word	0xffffffff


	//   ....[16]....
        /*0074*/ 	.word	0xffffffff


	//   ....[17]....
        /*0078*/ 	.word	0xffffffff


	//   ....[18]....
        /*007c*/ 	.word	0xffffffff


	//   ....[19]....
        /*0080*/ 	.word	0xffffffff


	//   ....[20]....
        /*0084*/ 	.word	0xffffffff


	//----- nvinfo : EIATTR_COOP_GROUP_INSTR_OFFSETS
	.align		4
.L_30:
        /*0088*/ 	.byte	0x04, 0x28
        /*008a*/ 	.short	(.L_32 - .L_31)


	//   ....[0]....
.L_31:
        /*008c*/ 	.word	0x00000050


	//   ....[1]....
        /*0090*/ 	.word	0x00000140


	//   ....[2]....
        /*0094*/ 	.word	0x00000270


	//   ....[3]....
        /*0098*/ 	.word	0x00000410


	//   ....[4]....
        /*009c*/ 	.word	0x000005c0


	//   ....[5]....
        /*00a0*/ 	.word	0x000032a0


	//   ....[6]....
        /*00a4*/ 	.word	0x000033a0


	//   ....[7]....
        /*00a8*/ 	.word	0x00003440


	//   ....[8]....
        /*00ac*/ 	.word	0x00003530


	//   ....[9]....
        /*00b0*/ 	.word	0x000085d0


	//   ....[10]....
        /*00b4*/ 	.word	0x000085e0


	//   ....[11]....
        /*00b8*/ 	.word	0x00008610


	//   ....[12]....
        /*00bc*/ 	.word	0x00008620


	//   ....[13]....
        /*00c0*/ 	.word	0x0000ee60


	//   ....[14]....
        /*00c4*/ 	.word	0x0000ee70


	//   ....[15]....
        /*00c8*/ 	.word	0x0000eeb0


	//   ....[16]....
        /*00cc*/ 	.word	0x0000eed0


	//   ....[17]....
        /*00d0*/ 	.word	0x000134a0


	//   ....[18]....
        /*00d4*/ 	.word	0x000134e0


	//   ....[19]....
        /*00d8*/ 	.word	0x00013520


	//   ....[20]....
        /*00dc*/ 	.word	0x00013540


	//----- nvinfo : EIATTR_SYSCALL_OFFSETS
	.align		4
.L_32:
        /*00e0*/ 	.byte	0x04, 0x46
        /*00e2*/ 	.short	(.L_34 - .L_33)


	//   ....[0]....
.L_33:
        /*00e4*/ 	.word	0x00014070


	//   ....[1]....
        /*00e8*/ 	.word	0x00014190


	//----- nvinfo : EIATTR_MBARRIER_INSTR_OFFSETS
	.align		4
.L_34:
        /*00ec*/ 	.byte	0x04, 0x39
        /*00ee*/ 	.short	(.L_36 - .L_35)


	//   ....[0]....
.L_35:
        /*00f0*/ 	.word	0x00000240
        /*00f4*/ 	.word	0x000000ff
        /*00f8*/ 	.word	0x00044040
        /*00fc*/ 	.short	0x0100
        /*00fe*/ 	.byte	0x08
	.zero		1


	//   ....[1]....
        /*0100*/ 	.word	0x00000250
        /*0104*/ 	.word	0x000000ff
        /*0108*/ 	.word	0x00044048
        /*010c*/ 	.short	0x0100
        /*010e*/ 	.byte	0x08
	.zero		1


	//   ....[2]....
        /*0110*/ 	.word	0x00000380
        /*0114*/ 	.word	0x000000ff
        /*0118*/ 	.word	0x00044000
        /*011c*/ 	.short	0x0100
        /*011e*/ 	.byte	0x08
	.zero		1


	//   ....[3]....
        /*0120*/ 	.word	0x00000390
        /*0124*/ 	.word	0x000000ff
        /*0128*/ 	.word	0x00044020
        /*012c*/ 	.short	0x0100
        /*012e*/ 	.byte	0x08
	.zero		1


	//   ....[4]....
        /*0130*/ 	.word	0x000003a0
        /*0134*/ 	.word	0x000000ff
        /*0138*/ 	.word	0x00044008
        /*013c*/ 	.short	0x0100
        /*013e*/ 	.byte	0x08
	.zero		1


	//   ....[5]....
        /*0140*/ 	.word	0x000003b0
        /*0144*/ 	.word	0x000000ff
        /*0148*/ 	.word	0x00044028
        /*014c*/ 	.short	0x0100
        /*014e*/ 	.byte	0x08
	.zero		1


	//   ....[6]....
        /*0150*/ 	.word	0x000003c0
        /*0154*/ 	.word	0x000000ff
        /*0158*/ 	.word	0x00044010
        /*015c*/ 	.short	0x0100
        /*015e*/ 	.byte	0x08
	.zero		1


	//   ....[7]....
        /*0160*/ 	.word	0x000003d0
        /*0164*/ 	.word	0x000000ff
        /*0168*/ 	.word	0x00044030
        /*016c*/ 	.short	0x0100
        /*016e*/ 	.byte	0x08
	.zero		1


	//   ....[8]....
        /*0170*/ 	.word	0x000003e0
        /*0174*/ 	.word	0x000000ff
        /*0178*/ 	.word	0x00044018
        /*017c*/ 	.short	0x0100
        /*017e*/ 	.byte	0x08
	.zero		1


	//   ....[9]....
        /*0180*/ 	.word	0x000003f0
        /*0184*/ 	.word	0x000000ff
        /*0188*/ 	.word	0x00044038
        /*018c*/ 	.short	0x0100
        /*018e*/ 	.byte	0x08
	.zero		1


	//   ....[10]....
        /*0190*/ 	.word	0x00000520
        /*0194*/ 	.word	0x000000ff
        /*0198*/ 	.word	0x00044050
        /*019c*/ 	.short	0x0100
        /*019e*/ 	.byte	0x08
	.zero		1


	//   ....[11]....
        /*01a0*/ 	.word	0x00000530
        /*01a4*/ 	.word	0x000000ff
        /*01a8*/ 	.word	0x00044070
        /*01ac*/ 	.short	0x0100
        /*01ae*/ 	.byte	0x08
	.zero		1


	//   ....[12]....
        /*01b0*/ 	.word	0x00000540
        /*01b4*/ 	.word	0x000000ff
        /*01b8*/ 	.word	0x00044058
        /*01bc*/ 	.short	0x0100
        /*01be*/ 	.byte	0x08
	.zero		1


	//   ....[13]....
        /*01c0*/ 	.word	0x00000550
        /*01c4*/ 	.word	0x000000ff
        /*01c8*/ 	.word	0x00044078
        /*01cc*/ 	.short	0x0100
        /*01ce*/ 	.byte	0x08
	.zero		1


	//   ....[14]....
        /*01d0*/ 	.word	0x00000560
        /*01d4*/ 	.word	0x000000ff
        /*01d8*/ 	.word	0x00044060
        /*01dc*/ 	.short	0x0100
        /*01de*/ 	.byte	0x08
	.zero		1


	//   ....[15]....
        /*01e0*/ 	.word	0x00000570
        /*01e4*/ 	.word	0x000000ff
        /*01e8*/ 	.word	0x00044080
        /*01ec*/ 	.short	0x0100
        /*01ee*/ 	.byte	0x08
	.zero		1


	//   ....[16]....
        /*01f0*/ 	.word	0x00000580
        /*01f4*/ 	.word	0x000000ff
        /*01f8*/ 	.word	0x00044068
        /*01fc*/ 	.short	0x0100
        /*01fe*/ 	.byte	0x08
	.zero		1


	//   ....[17]....
        /*0200*/ 	.word	0x00000590
        /*0204*/ 	.word	0x000000ff
        /*0208*/ 	.word	0x00044088
        /*020c*/ 	.short	0x0100
        /*020e*/ 	.byte	0x08
	.zero		1


	//   ....[18]....
        /*0210*/ 	.word	0x000007a0
        /*0214*/ 	.word	0x00000004
        /*0218*/ 	.word	0x00044048
        /*021c*/ 	.short	0x010a
        /*021e*/ 	.byte	0x3f
	.zero		1


	//   ....[19]....
        /*0220*/ 	.word	0x00000aa0
        /*0224*/ 	.word	0x00000006
        /*0228*/ 	.word	0x00044020
        /*022c*/ 	.short	0x010a
        /*022e*/ 	.byte	0x3f
	.zero		1


	//   ....[20]....
        /*0230*/ 	.word	0x00000ce0
        /*0234*/ 	.word	0x00000003
        /*0238*/ 	.word	0x00044020
        /*023c*/ 	.short	0x010a
        /*023e*/ 	.byte	0x3f
	.zero		1


	//   ....[21]....
        /*0240*/ 	.word	0x00000f80
        /*0244*/ 	.word	0x00000005
        /*0248*/ 	.word	0x00044020
        /*024c*/ 	.short	0x010a
        /*024e*/ 	.byte	0x3f
	.zero		1


	//   ....[22]....
        /*0250*/ 	.word	0x00001220
        /*0254*/ 	.word	0x00000008
        /*0258*/ 	.word	0x00044020
        /*025c*/ 	.short	0x010a
        /*025e*/ 	.byte	0x3f
	.zero		1


	//   ....[23]....
        /*0260*/ 	.word	0x00001510
        /*0264*/ 	.word	0x000000fc
        /*0268*/ 	.word	0x00044040
        /*026c*/ 	.short	0x010a
        /*026e*/ 	.byte	0x3f
	.zero		1


	//   ....[24]....
        /*0270*/ 	.word	0x000015f0
        /*0274*/ 	.word	0x000000fc
        /*0278*/ 	.word	0x00044000
        /*027c*/ 	.short	0x010a
        /*027e*/ 	.byte	0x3f
	.zero		1


	//   ....[25]....
        /*0280*/ 	.word	0x00007080
        /*0284*/ 	.word	0x000000fc
        /*0288*/ 	.word	0x00044008
        /*028c*/ 	.short	0x010a
        /*028e*/ 	.byte	0x3f
	.zero		1


	//   ....[26]....
        /*0290*/ 	.word	0x00007620
        /*0294*/ 	.word	0x0000000c
        /*0298*/ 	.word	0x00000000
        /*029c*/ 	.short	0x0101
        /*029e*/ 	.byte	0x3f
	.zero		1


	//   ....[27]....
        /*02a0*/ 	.word	0x000076f0
        /*02a4*/ 	.word	0x00000009
        /*02a8*/ 	.word	0x00044000
        /*02ac*/ 	.short	0x010a
        /*02ae*/ 	.byte	0x3f
	.zero		1


	//   ....[28]....
        /*02b0*/ 	.word	0x00007ae0
        /*02b4*/ 	.word	0x00000008
        /*02b8*/ 	.word	0x00044020
        /*02bc*/ 	.short	0x010a
        /*02be*/ 	.byte	0x3f
	.zero		1


	//   ....[29]....
        /*02c0*/ 	.word	0x00008700
        /*02c4*/ 	.word	0x0000000e
        /*02c8*/ 	.word	0x00000000
        /*02cc*/ 	.short	0x0101
        /*02ce*/ 	.byte	0x3f
	.zero		1


	//   ....[30]....
        /*02d0*/ 	.word	0x00008bb0
        /*02d4*/ 	.word	0x0000000e
        /*02d8*/ 	.word	0x00044000
        /*02dc*/ 	.short	0x010a
        /*02de*/ 	.byte	0x3f
	.zero		1


	//   ....[31]....
        /*02e0*/ 	.word	0x0000c6c0
        /*02e4*/ 	.word	0x0000000a
        /*02e8*/ 	.word	0x00000000
        /*02ec*/ 	.short	0x0101
        /*02ee*/ 	.byte	0x3f
	.zero		1


	//   ....[32]....
        /*02f0*/ 	.word	0x0000c760
        /*02f4*/ 	.word	0x0000000c
        /*02f8*/ 	.word	0x00044020
        /*02fc*/ 	.short	0x010a
        /*02fe*/ 	.byte	0x3f
	.zero		1


	//   ....[33]....
        /*0300*/ 	.word	0x0000cab0
        /*0304*/ 	.word	0x00000009
        /*0308*/ 	.word	0x00044000
        /*030c*/ 	.short	0x010a
        /*030e*/ 	.byte	0x3f
	.zero		1


	//   ....[34]....
        /*0310*/ 	.word	0x0000cf80
        /*0314*/ 	.word	0x00000008
        /*0318*/ 	.word	0x00044020
        /*031c*/ 	.short	0x010a
        /*031e*/ 	.byte	0x3f
	.zero		1


	//   ....[35]....
        /*0320*/ 	.word	0x0000ef00
        /*0324*/ 	.word	0x00000010
        /*0328*/ 	.word	0x00000000
        /*032c*/ 	.short	0x0101
        /*032e*/ 	.byte	0x3f
	.zero		1


	//   ....[36]....
        /*0330*/ 	.word	0x0000f4a0
        /*0334*/ 	.word	0x0000000b
        /*0338*/ 	.word	0x00044000
        /*033c*/ 	.short	0x010a
        /*033e*/ 	.byte	0x3f
	.zero		1


	//   ....[37]....
        /*0340*/ 	.word	0x00013070
        /*0344*/ 	.word	0x00000007
        /*0348*/ 	.word	0x00000000
        /*034c*/ 	.short	0x0101
        /*034e*/ 	.byte	0x3f
	.zero		1


	//   ....[38]....
        /*0350*/ 	.word	0x000130f0
        /*0354*/ 	.word	0x00000007
        /*0358*/ 	.word	0x00044020
        /*035c*/ 	.short	0x010a
        /*035e*/ 	.byte	0x3f
	.zero		1


	//----- nvinfo : EIATTR_NUM_MBARRIERS
	.align		4
.L_36:
        /*0360*/ 	.byte	0x03, 0x38
        /*0362*/ 	.short	0x0012


	//----- nvinfo : EIATTR_EXIT_INSTR_OFFSETS
	.align		4
        /*0364*/ 	.byte	0x04, 0x1c
        /*0366*/ 	.short	(.L_38 - .L_37)


	//   ....[0]....
.L_37:
        /*0368*/ 	.word	0x00014f60


	//----- nvinfo : EIATTR_MAX_THREADS
	.align		4
.L_38:
        /*036c*/ 	.byte	0x04, 0x05
        /*036e*/ 	.short	(.L_40 - .L_39)
.L_39:
        /*0370*/ 	.word	0x00000080
        /*0374*/ 	.word	0x00000001
        /*0378*/ 	.word	0x00000001


	//----- nvinfo : EIATTR_CRS_STACK_SIZE
	.align		4
.L_40:
        /*037c*/ 	.byte	0x04, 0x1e
        /*037e*/ 	.short	(.L_42 - .L_41)
.L_41:
        /*0380*/ 	.word	0x00000000


	//----- nvinfo : EIATTR_CBANK_PARAM_SIZE
	.align		4
.L_42:
        /*0384*/ 	.byte	0x03, 0x19
        /*0386*/ 	.short	0x0870


	//----- nvinfo : EIATTR_PARAM_CBANK
	.align		4
        /*0388*/ 	.byte	0x04, 0x0a
        /*038a*/ 	.short	(.L_44 - .L_43)
	.align		4
.L_43:
        /*038c*/ 	.word	index@(.nv.constant0._ZN7cutlass13device_kernelINS_4fmha6kernel13FmhaKernelTmaINS1_10collective15FmhaMainloopTmaINS_6half_tEfN4cute5tupleIJNS7_1CILi64EEENS9_ILi256EEENS9_ILi128EEEEEENS4_12CausalFusionEJEEENS4_15FmhaFwdEpilogueIS6_fNS8_IJSA_SC_SB_EEEEEJEEEEEvNT_6ParamsE)
        /*0390*/ 	.short	0x0210
        /*0392*/ 	.short	0x0870


	//----- nvinfo : EIATTR_SW_WAR
	.align		4
.L_44:
        /*0394*/ 	.byte	0x04, 0x36
        /*0396*/ 	.short	(.L_46 - .L_45)
.L_45:
        /*0398*/ 	.word	0x00000008
.L_46:


//--------------------- .nv.callgraph             --------------------------
	.section	.nv.callgraph,"",@"SHT_CUDA_CALLGRAPH"
	.align	4
	.sectionentsize	8
	.align		4
        /*0000*/ 	.word	0x00000000
	.align		4
        /*0004*/ 	.word	0xffffffff
	.align		4
        /*0008*/ 	.word	index@(_ZN7cutlass13device_kernelINS_4fmha6kernel13FmhaKernelTmaINS1_10collective15FmhaMainloopTmaINS_6half_tEfN4cute5tupleIJNS7_1CILi64EEENS9_ILi256EEENS9_ILi128EEEEEENS4_12CausalFusionEJEEENS4_15FmhaFwdEpilogueIS6_fNS8_IJSA_SC_SB_EEEEEJEEEEEvNT_6ParamsE)
	.align		4
        /*000c*/ 	.word	index@(__assertfail)
	.align		4
        /*0010*/ 	.word	0x00000000
	.align		4
        /*0014*/ 	.word	0xfffffffe
	.align		4
        /*0018*/ 	.word	0x00000000
	.align		4
        /*001c*/ 	.word	0xfffffffd
	.align		4
        /*0020*/ 	.word	0x00000000
	.align		4
        /*0024*/ 	.word	0xfffffffc


//--------------------- .nv.constant4             --------------------------
	.section	.nv.constant4,"a",@progbits
	.align	8
	.align		8
.nv.constant4:
        /*0000*/ 	.dword	__assertfail
	.align		8
        /*0008*/ 	.dword	__unnamed_1
	.align		8
        /*0010*/ 	.dword	__unnamed_2
	.align		8
        /*0018*/ 	.dword	_ZN39_INTERNAL_1e385d5b_4_k_cu_55c259c9_29624cuda3std3__45__cpo5beginE
	.align		8
        /*0020*/ 	.dword	_ZN39_INTERNAL_1e385d5b_4_k_cu_55c259c9_29624cuda3std3__45__cpo3endE
	.align		8
        /*0028*/ 	.dword	_ZN39_INTERNAL_1e385d5b_4_k_cu_55c259c9_29624cuda3std3__45__cpo6cbeginE
	.align		8
        /*0030*/ 	.dword	_ZN39_INTERNAL_1e385d5b_4_k_cu_55c259c9_29624cuda3std3__45__cpo4cendE
	.align		8
        /*0038*/ 	.dword	_ZN39_INTERNAL_1e385d5b_4_k_cu_55c259c9_29624cuda3std3__441_GLOBAL__N__1e385d5b_4_k_cu_55c259c9_29626ignoreE
	.align		8
        /*0040*/ 	.dword	_ZN39_INTERNAL_1e385d5b_4_k_cu_55c259c9_29624cuda3std3__419piecewise_constructE
	.align		8
        /*0048*/ 	.dword	_ZN39_INTERNAL_1e385d5b_4_k_cu_55c259c9_29624cuda3std3__48in_placeE
	.align		8
        /*0050*/ 	.dword	_ZN39_INTERNAL_1e385d5b_4_k_cu_55c259c9_29624cuda3std6ranges3__45__cpo4swapE
	.align		8
        /*0058*/ 	.dword	_ZN39_INTERNAL_1e385d5b_4_k_cu_55c259c9_29624cuda3std6ranges3__45__cpo9iter_moveE
	.align		8
        /*0060*/ 	.dword	_ZN39_INTERNAL_1e385d5b_4_k_cu_55c259c9_29624cute7productE
	.align		8
        /*0068*/ 	.dword	_ZN39_INTERNAL_1e385d5b_4_k_cu_55c259c9_29624cute1_E
	.align		8
        /*0070*/ 	.dword	$str$23
	.align		8
        /*0078*/ 	.dword	$str$24


//--------------------- .text._ZN7cutlass13device_kernelINS_4fmha6kernel13FmhaKernelTmaINS1_10collective15FmhaMainloopTmaINS_6half_tEfN4cute5tupleIJNS7_1CILi64EEENS9_ILi256EEENS9_ILi128EEEEEENS4_12CausalFusionEJEEENS4_15FmhaFwdEpilogueIS6_fNS8_IJSA_SC_SB_EEEEEJEEEEEvNT_6ParamsE --------------------------
	.section	.text._ZN7cutlass13device_kernelINS_4fmha6kernel13FmhaKernelTmaINS1_10collective15FmhaMainloopTmaINS_6half_tEfN4cute5tupleIJNS7_1CILi64EEENS9_ILi256EEENS9_ILi128EEEEEENS4_12CausalFusionEJEEENS4_15FmhaFwdEpilogueIS6_fNS8_IJSA_SC_SB_EEEEEJEEEEEvNT_6ParamsE,"ax",@progbits
	.align	128
.text._ZN7cutlass13device_kernelINS_4fmha6kernel13FmhaKernelTmaINS1_10collective15FmhaMainloopTmaINS_6half_tEfN4cute5tupleIJNS7_1CILi64EEENS9_ILi256EEENS9_ILi128EEEEEENS4_12CausalFusionEJEEENS4_15FmhaFwdEpilogueIS6_fNS8_IJSA_SC_SB_EEEEEJEEEEEvNT_6ParamsE:
        .type           _ZN7cutlass13device_kernelINS_4fmha6kernel13FmhaKernelTmaINS1_10collective15FmhaMainloopTmaINS_6half_tEfN4cute5tupleIJNS7_1CILi64EEENS9_ILi256EEENS9_ILi128EEEEEENS4_12CausalFusionEJEEENS4_15FmhaFwdEpilogueIS6_fNS8_IJSA_SC_SB_EEEEEJEEEEEvNT_6ParamsE,@function
        .size           _ZN7cutlass13device_kernelINS_4fmha6kernel13FmhaKernelTmaINS1_10collective15FmhaMainloopTmaINS_6half_tEfN4cute5tupleIJNS7_1CILi64EEENS9_ILi256EEENS9_ILi128EEEEEENS4_12CausalFusionEJEEENS4_15FmhaFwdEpilogueIS6_fNS8_IJSA_SC_SB_EEEEEJEEEEEvNT_6ParamsE,(.L_x_82 - _ZN7cutlass13device_kernelINS_4fmha6kernel13FmhaKernelTmaINS1_10collective15FmhaMainloopTmaINS_6half_tEfN4cute5tupleIJNS7_1CILi64EEENS9_ILi256EEENS9_ILi128EEEEEENS4_12CausalFusionEJEEENS4_15FmhaFwdEpilogueIS6_fNS8_IJSA_SC_SB_EEEEEJEEEEEvNT_6ParamsE)
        .other          _ZN7cutlass13device_kernelINS_4fmha6kernel13FmhaKernelTmaINS1_10collective15FmhaMainloopTmaINS_6half_tEfN4cute5tupleIJNS7_1CILi64EEENS9_ILi256EEENS9_ILi128EEEEEENS4_12CausalFusionEJEEENS4_15FmhaFwdEpilogueIS6_fNS8_IJSA_SC_SB_EEEEEJEEEEEvNT_6ParamsE,@"STO_CUDA_ENTRY STV_DEFAULT"
_ZN7cutlass13device_kernelINS_4fmha6kernel13FmhaKernelTmaINS1_10collective15FmhaMainloopTmaINS_6half_tEfN4cute5tupleIJNS7_1CILi64EEENS9_ILi256EEENS9_ILi128EEEEEENS4_12CausalFusionEJEEENS4_15FmhaFwdEpilogueIS6_fNS8_IJSA_SC_SB_EEEEEJEEEEEvNT_6ParamsE:
[----:B------:R-:W1:Y:S01]  /*0000*/  LDC R1, c[0x0][0x28] ;  /* 0x00000a00ff017b82 */ /* 0x000e620000000800 */
[----:B------:R-:W2:Y:S01]  /*0010*/  S2R R4, SR_TID.X ;  /* 0x0000000000047919 */ /* 0x000ea20000002100 */
[----:B------:R-:W-:Y:S01]  /*0020*/  ELECT P0, URZ, PT ;  /* 0x00000000003f782f */ /* 0x000fe20003800000 */
[----:B------:R-:W-:Y:S01]  /*0030*/  BSSY B0, `(.L_x_0) ;  /* 0x0000010000007945 */ /* 0x000fe20003800000 */
[----:B--2---:R-:W-:-:S05]  /*0040*/  SHF.R.U32.HI R249, RZ, 0x5, R4 ;  /* 0x00000005fff97819 */ /* 0x004fca0000011604 */
[----:B------:R-:W2:Y:S02]  /*0050*/  SHFL.IDX PT, R0, R249, RZ, 0x1f ;  /* 0x00001ffff9007589 */ /* 0x000ea400000e0000 */
[----:B--2---:R-:W-:-:S13]  /*0060*/  ISETP.NE.OR P0, PT, R0, RZ, !P0 ;  /* 0x000000ff0000720c */ /* 0x004fda0004705670 */
[----:B-1----:R-:W-:Y:S05]  /*0070*/  @P0 BRA `(.L_x_1) ;  /* 0x00000000002c0947 */ /* 0x002fea0003800000 */
[----:B------:R-:W-:Y:S02]  /*0080*/  ULDC.64 UR4, c[0x0][0x198] ;  /* 0x0000660000047ab9 */ /* 0x000fe40000000a00 */
[----:B------:R-:W-:Y:S02]  /*0090*/  UIADD3 UR6, UP0, UR4, 0xf0, URZ ;  /* 0x000000f004067890 */ /* 0x000fe4000ff1e03f */
[----:B------:R-:W-:Y:S02]  /*00a0*/  UIADD3 UR8, UP1, UR4, 0x1f0, URZ ;  /* 0x000001f004087890 */ /* 0x000fe4000ff3e03f */
[----:B------:R-:W-:Y:S02]  /*00b0*/  UIADD3 UR4, UP2, UR4, 0x2f0, URZ ;  /* 0x000002f004047890 */ /* 0x000fe4000ff5e03f */
[----:B------:R-:W-:Y:S02]  /*00c0*/  UIADD3.X UR7, URZ, UR5, URZ, UP0, !UPT ;  /* 0x000000053f077290 */ /* 0x000fe400087fe43f */
[----:B------:R-:W-:-:S02]  /*00d0*/  UIADD3.X UR9, URZ, UR5, URZ, UP1, !UPT ;  /* 0x000000053f097290 */ /* 0x000fc40008ffe43f */
[----:B------:R-:W-:-:S05]  /*00e0*/  UIADD3.X UR5, URZ, UR5, URZ, UP2, !UPT ;  /* 0x000000053f057290 */ /* 0x000fca00097fe43f */
[----:B------:R1:W-:Y:S02]  /*00f0*/  UTMACCTL.PF [UR6] ;  /* 0x00000000060079b9 */ /* 0x0003e40008040000 */
[----:B------:R1:W-:Y:S02]  /*0100*/  UTMACCTL.PF [UR8] ;  /* 0x00000000080079b9 */ /* 0x0003e40008040000 */
[----:B------:R1:W-:Y:S02]  /*0110*/  UTMACCTL.PF [UR4] ;  /* 0x00000000040079b9 */ /* 0x0003e40008040000 */
[----:B-1----:R-:W-:Y:S01]  /*0120*/  NOP ;  /* 0x0000000000007918 */ /* 0x002fe20000000000 */
.L_x_1:
[----:B------:R-:W-:Y:S05]  /*0130*/  BSYNC B0 ;  /* 0x0000000000007941 */ /* 0x000fea0003800000 */
.L_x_0:
[----:B------:R-:W1:Y:S02]  /*0140*/  SHFL.IDX PT, R0, R249, RZ, 0x1f ;  /* 0x00001ffff9007589 */ /* 0x000e6400000e0000 */
[----:B-1----:R-:W-:-:S13]  /*0150*/  ISETP.NE.AND P0, PT, R0, RZ, PT ;  /* 0x000000ff0000720c */ /* 0x002fda0003f05270 */
[----:B------:R-:W-:Y:S05]  /*0160*/  @P0 BRA `(.L_x_2) ;  /* 0x0000000000400947 */ /* 0x000fea0003800000 */
[----:B------:R-:W1:Y:S01]  /*0170*/  S2UR UR8, SR_CgaCtaId ;  /* 0x00000000000879c3 */ /* 0x000e620000008800 */
[----:B------:R-:W-:Y:S01]  /*0180*/  UMOV UR4, 0x400 ;  /* 0x0000040000047882 */ /* 0x000fe20000000000 */
[----:B------:R-:W-:Y:S01]  /*0190*/  UMOV UR5, 0x1 ;  /* 0x0000000100057882 */ /* 0x000fe20000000000 */
[----:B------:R-:W-:Y:S01]  /*01a0*/  UMOV UR6, 0x80 ;  /* 0x0000008000067882 */ /* 0x000fe20000000000 */
[----:B------:R-:W-:Y:S01]  /*01b0*/  ELECT P0, URZ, PT ;  /* 0x00000000003f782f */ /* 0x000fe20003800000 */
[----:B------:R-:W-:-:S04]  /*01c0*/  UIADD3 UR6, -UR6, 0x100000, URZ ;  /* 0x0010000006067890 */ /* 0x000fc8000fffe13f */
[----:B------:R-:W-:Y:S02]  /*01d0*/  USHF.L.U32 UR7, UR6, 0xb, URZ ;  /* 0x0000000b06077899 */ /* 0x000fe4000800063f */
[----:B------:R-:W-:Y:S02]  /*01e0*/  USHF.L.U32 UR6, UR6, 0x1, URZ ;  /* 0x0000000106067899 */ /* 0x000fe4000800063f */
[----:B-1----:R-:W-:Y:S02]  /*01f0*/  ULEA UR8, UR8, UR4, 0x18 ;  /* 0x0000000408087291 */ /* 0x002fe4000f8ec03f */
[----:B------:R-:W-:-:S04]  /*0200*/  UIADD3 UR4, -UR5, 0x100000, URZ ;  /* 0x0010000005047890 */ /* 0x000fc8000fffe13f */
[----:B------:R-:W-:Y:S02]  /*0210*/  USHF.L.U32 UR5, UR4, 0xb, URZ ;  /* 0x0000000b04057899 */ /* 0x000fe4000800063f */
[----:B------:R-:W-:Y:S01]  /*0220*/  USHF.L.U32 UR4, UR4, 0x1, URZ ;  /* 0x0000000104047899 */ /* 0x000fe2000800063f */
[----:B------:R-:W1:Y:S11]  /*0230*/  FENCE.VIEW.ASYNC.S ;  /* 0x00000000000073c6 */ /* 0x000e760000000000 */
[----:B-1----:R1:W2:Y:S01]  /*0240*/  SYNCS.EXCH.64 URZ, [UR8+0x44040], UR4 ;  /* 0x04404004083f75b2 */ /* 0x0022a20008000100 */
[----:B------:R1:W3:Y:S01]  /*0250*/  SYNCS.EXCH.64 URZ, [UR8+0x44048], UR6 ;  /* 0x04404806083f75b2 */ /* 0x0002e20008000100 */
[----:B------:R-:W-:Y:S01]  /*0260*/  NOP ;  /* 0x0000000000007918 */ /* 0x000fe20000000000 */
.L_x_2:
[----:B------:R-:W4:Y:S01]  /*0270*/  SHFL.IDX PT, R0, R249, RZ, 0x1f ;  /* 0x00001ffff9007589 */ /* 0x000f2200000e0000 */
[----:B------:R-:W-:Y:S01]  /*0280*/  NOP ;  /* 0x0000000000007918 */ /* 0x000fe20000000000 */
[----:B----4-:R-:W-:-:S13]  /*0290*/  ISETP.NE.AND P0, PT, R0, RZ, PT ;  /* 0x000000ff0000720c */ /* 0x010fda0003f05270 */
[----:B------:R-:W-:Y:S05]  /*02a0*/  @P0 BRA `(.L_x_3) ;  /* 0x0000000000580947 */ /* 0x000fea0003800000 */
[----:B-1----:R-:W1:Y:S01]  /*02b0*/  S2UR UR5, SR_CgaCtaId ;  /* 0x00000000000579c3 */ /* 0x002e620000008800 */
[----:B------:R-:W-:Y:S01]  /*02c0*/  UMOV UR4, 0x400 ;  /* 0x0000040000047882 */ /* 0x000fe20000000000 */
[----:B------:R-:W-:Y:S01]  /*02d0*/  UMOV UR6, 0x1 ;  /* 0x0000000100067882 */ /* 0x000fe20000000000 */
[----:B------:R-:W-:Y:S01]  /*02e0*/  UMOV UR7, 0x80 ;  /* 0x0000008000077882 */ /* 0x000fe20000000000 */
[----:B------:R-:W-:Y:S01]  /*02f0*/  ELECT P0, URZ, PT ;  /* 0x00000000003f782f */ /* 0x000fe20003800000 */
[----:B-1----:R-:W-:Y:S02]  /*0300*/  ULEA UR8, UR5, UR4, 0x18 ;  /* 0x0000000405087291 */ /* 0x002fe4000f8ec03f */
[----:B------:R-:W-:-:S04]  /*0310*/  UIADD3 UR4, -UR6, 0x100000, URZ ;  /* 0x0010000006047890 */ /* 0x000fc8000fffe13f */
[----:B------:R-:W-:Y:S02]  /*0320*/  USHF.L.U32 UR5, UR4, 0xb, URZ ;  /* 0x0000000b04057899 */ /* 0x000fe4000800063f */
[----:B------:R-:W-:Y:S02]  /*0330*/  USHF.L.U32 UR4, UR4, 0x1, URZ ;  /* 0x0000000104047899 */ /* 0x000fe4000800063f */
[----:B------:R-:W-:-:S04]  /*0340*/  UIADD3 UR6, -UR7, 0x100000, URZ ;  /* 0x0010000007067890 */ /* 0x000fc8000fffe13f */
[----:B------:R-:W-:Y:S02]  /*0350*/  USHF.L.U32 UR7, UR6, 0xb, URZ ;  /* 0x0000000b06077899 */ /* 0x000fe4000800063f */
[----:B------:R-:W-:Y:S01]  /*0360*/  USHF.L.U32 UR6, UR6, 0x1, URZ ;  /* 0x0000000106067899 */ /* 0x000fe2000800063f */
[----:B------:R-:W1:Y:S03]  /*0370*/  FENCE.VIEW.ASYNC.S ;  /* 0x00000000000073c6 */ /* 0x000e660000000000 */
[----:B-1----:R4:W1:Y:S08]  /*0380*/  SYNCS.EXCH.64 URZ, [UR8+0x44000], UR4 ;  /* 0x04400004083f75b2 */ /* 0x0028700008000100 */
[----:B------:R4:W1:Y:S01]  /*0390*/  SYNCS.EXCH.64 URZ, [UR8+0x44020], UR6 ;  /* 0x04402006083f75b2 */ /* 0x0008620008000100 */
[----:B------:R4:W1:Y:S01]  /*03a0*/  SYNCS.EXCH.64 URZ, [UR8+0x44008], UR4 ;  /* 0x04400804083f75b2 */ /* 0x0008620008000100 */
[----:B------:R4:W1:Y:S01]  /*03b0*/  SYNCS.EXCH.64 URZ, [UR8+0x44028], UR6 ;  /* 0x04402806083f75b2 */ /* 0x0008620008000100 */
[----:B------:R4:W1:Y:S01]  /*03c0*/  SYNCS.EXCH.64 URZ, [UR8+0x44010], UR4 ;  /* 0x04401004083f75b2 */ /* 0x0008620008000100 */
[----:B------:R4:W1:Y:S01]  /*03d0*/  SYNCS.EXCH.64 URZ, [UR8+0x44030], UR6 ;  /* 0x04403006083f75b2 */ /* 0x0008620008000100 */
[----:B------:R4:W1:Y:S01]  /*03e0*/  SYNCS.EXCH.64 URZ, [UR8+0x44018], UR4 ;  /* 0x04401804083f75b2 */ /* 0x0008620008000100 */
[----:B------:R4:W1:Y:S02]  /*03f0*/  SYNCS.EXCH.64 URZ, [UR8+0x44038], UR6 ;  /* 0x04403806083f75b2 */ /* 0x0008640008000100 */
[----:B----4-:R-:W-:Y:S01]  /*0400*/  NOP ;  /* 0x0000000000007918 */ /* 0x010fe20000000000 */
.L_x_3:
        /* <DEDUP_REMOVED lines=26> */
.L_x_4:
[----:B------:R-:W4:Y:S01]  /*05b0*/  S2UR UR43, SR_CTAID.X ;  /* 0x00000000002b79c3 */ /* 0x000f220000002500 */
[----:B------:R-:W5:Y:S01]  /*05c0*/  SHFL.IDX PT, R249, R249, RZ, 0x1f ;  /* 0x00001ffff9f97589 */ /* 0x000f6200000e0000 */
[----:B-1----:R-:W-:Y:S01]  /*05d0*/  ULDC UR4, c[0x0][0x28c] ;  /* 0x0000a30000047ab9 */ /* 0x002fe20000000800 */
[----:B------:R-:W-:Y:S02]  /*05e0*/  ELECT P0, URZ, PT ;  /* 0x00000000003f782f */ /* 0x000fe40003800000 */
[----:B------:R-:W-:Y:S01]  /*05f0*/  SHF.R.S32.HI R0, RZ, 0x1f, R4 ;  /* 0x0000001fff007819 */ /* 0x000fe20000011404 */
[----:B------:R-:W-:Y:S01]  /*0600*/  UIADD3 UR4, UR4, 0xff, URZ ;  /* 0x000000ff04047890 */ /* 0x000fe2000fffe03f */
[----:B------:R-:W-:Y:S01]  /*0610*/  NOP ;  /* 0x0000000000007918 */ /* 0x000fe20000000000 */
[----:B------:R-:W-:Y:S01]  /*0620*/  BSSY B0, `(.L_x_5) ;  /* 0x0000034000007945 */ /* 0x000fe20003800000 */
[----:B------:R-:W-:Y:S01]  /*0630*/  LEA.HI R2, R0, R4, RZ, 0x7 ;  /* 0x0000000400027211 */ /* 0x000fe200078f38ff */
[----:B------:R-:W-:Y:S01]  /*0640*/  USHF.R.S32.HI UR5, URZ, 0x1f, UR4 ;  /* 0x0000001f3f057899 */ /* 0x000fe20008011404 */
[----:B------:R-:W1:Y:S01]  /*0650*/  S2UR UR36, SR_CTAID.Y ;  /* 0x00000000002479c3 */ /* 0x000e620000002600 */
[----:B------:R-:W-:-:S02]  /*0660*/  MOV R218, RZ ;  /* 0x000000ff00da7202 */ /* 0x000fc40000000f00 */
[----:B------:R-:W-:Y:S01]  /*0670*/  ULEA.HI UR5, UR5, UR4, URZ, 0x8 ;  /* 0x0000000405057291 */ /* 0x000fe2000f8f403f */
[----:B------:R-:W-:-:S03]  /*0680*/  LOP3.LUT R2, R2, 0xffffff80, RZ, 0xc0, !PT ;  /* 0xffffff8002027812 */ /* 0x000fc600078ec0ff */
[----:B------:R-:W-:Y:S01]  /*0690*/  USHF.R.S32.HI UR5, URZ, 0x8, UR5 ;  /* 0x000000083f057899 */ /* 0x000fe20008011405 */
[----:B------:R-:W1:Y:S01]  /*06a0*/  S2UR UR37, SR_CTAID.Z ;  /* 0x00000000002579c3 */ /* 0x000e620000002700 */
[----:B------:R-:W-:Y:S01]  /*06b0*/  IMAD.IADD R245, R4, 0x1, -R2 ;  /* 0x0000000104f57824 */ /* 0x000fe200078e0a02 */
[----:B----4-:R-:W-:-:S06]  /*06c0*/  USHF.L.U32 UR43, UR43, 0x6, URZ ;  /* 0x000000062b2b7899 */ /* 0x010fcc000800063f */
[----:B--23--:R-:W-:Y:S01]  /*06d0*/  BAR.SYNC.DEFER_BLOCKING 0x0 ;  /* 0x0000000000007b1d */ /* 0x00cfe20000010000 */
[----:B-----5:R-:W-:Y:S02]  /*06e0*/  ISETP.EQ.AND P1, PT, R249, RZ, P0 ;  /* 0x000000fff900720c */ /* 0x020fe40000722270 */
[----:B------:R-:W-:-:S05]  /*06f0*/  MOV R3, UR43 ;  /* 0x0000002b00037c02 */ /* 0x000fca0008000f00 */
[----:B------:R-:W-:-:S05]  /*0700*/  VIADD R0, R3, 0x13f ;  /* 0x0000013f03007836 */ /* 0x000fca0000000000 */
[----:B------:R-:W-:-:S04]  /*0710*/  SHF.R.U32.HI R0, RZ, 0x8, R0 ;  /* 0x00000008ff007819 */ /* 0x000fc80000011600 */
[----:B------:R-:W-:Y:S01]  /*0720*/  VIMNMX R2, R0, UR5, PT ;  /* 0x0000000500027c48 */ /* 0x000fe2000bfe0100 */
[----:B-1----:R-:W-:Y:S06]  /*0730*/  @!P1 BRA `(.L_x_6) ;  /* 0x0000000000889947 */ /* 0x002fec0003800000 */
[----:B------:R-:W1:Y:S01]  /*0740*/  S2R R4, SR_CgaCtaId ;  /* 0x0000000000047919 */ /* 0x000e620000008800 */
[----:B------:R-:W-:Y:S02]  /*0750*/  MOV R3, 0x400 ;  /* 0x0000040000037802 */ /* 0x000fe40000000f00 */
[----:B------:R-:W-:Y:S02]  /*0760*/  MOV R5, 0x1 ;  /* 0x0000000100057802 */ /* 0x000fe40000000f00 */
[----:B------:R-:W-:Y:S02]  /*0770*/  ISETP.NE.AND P3, PT, R245, RZ, PT ;  /* 0x000000fff500720c */ /* 0x000fe40003f65270 */
[----:B-1----:R-:W-:Y:S02]  /*0780*/  LEA R4, R4, R3, 0x18 ;  /* 0x0000000304047211 */ /* 0x002fe400078ec0ff */
[----:B------:R-:W-:-:S09]  /*0790*/  SHF.L.U32 R3, R5, 0x1f, RZ ;  /* 0x0000001f05037819 */ /* 0x000fd200000006ff */
.L_x_7:
[----:B-1----:R1:W2:Y:S02]  /*07a0*/  SYNCS.PHASECHK.TRANS64.TRYWAIT P2, [R4+URZ+0x44048], R3 ;  /* 0x04404803040075a7 */ /* 0x0022a4000804017f */
[----:B--2---:R-:W-:Y:S05]  /*07b0*/  @!P2 NANOSLEEP.SYNCS 0x989680 ;  /* 0x009896800000a95d */ /* 0x004fea0003900000 */
[----:B------:R-:W2:Y:S02]  /*07c0*/  @!P2 SYNCS.PHASECHK.TRANS64 P2, [R4+URZ+0x44048], R3 ;  /* 0x044048030400a5a7 */ /* 0x000ea4000804007f */
[----:B--2---:R-:W-:Y:S05]  /*07d0*/  @!P2 BRA `(.L_x_7) ;  /* 0xfffffffc00f0a947 */ /* 0x004fea000383ffff */
[----:B------:R-:W-:Y:S05]  /*07e0*/  @P3 BRA `(.L_x_8) ;  /* 0x0000000000183947 */ /* 0x000fea0003800000 */
[----:B------:R-:W2:Y:S01]  /*07f0*/  S2R R5, SR_TID.X ;  /* 0x0000000000057919 */ /* 0x000ea20000002100 */
[----:B-1----:R-:W-:-:S04]  /*0800*/  IMAD.MOV.U32 R3, RZ, RZ, 0x4000 ;  /* 0x00004000ff037424 */ /* 0x002fc800078e00ff */
[----:B------:R3:W-:Y:S01]  /*0810*/  SYNCS.ARRIVE.TRANS64 RZ, [R4+URZ+0x44040], R3 ;  /* 0x0440400304ff79a7 */ /* 0x0007e2000800003f */
[----:B--2---:R-:W-:-:S13]  /*0820*/  LOP3.LUT P2, RZ, R5, 0x1f, RZ, 0xc0, !PT ;  /* 0x0000001f05ff7812 */ /* 0x004fda000784c0ff */
[----:B---3--:R-:W-:Y:S05]  /*0830*/  @!P2 BRA `(.L_x_8) ;  /* 0x000000000004a947 */ /* 0x008fea0003800000 */
[----:B------:R-:W-:Y:S01]  /*0840*/  BPT.TRAP 0x1 ;  /* 0x000000040000795c */ /* 0x000fe20000300000 */
.L_x_8:
[----:B------:R-:W-:Y:S01]  /*0850*/  R2UR UR40, R4 ;  /* 0x00000000042872ca */ /* 0x000fe200000e0000 */
[----:B------:R-:W-:Y:S01]  /*0860*/  ULDC.64 UR4, c[0x0][0x198] ;  /* 0x0000660000047ab9 */ /* 0x000fe20000000a00 */
[----:B------:R-:W-:Y:S01]  /*0870*/  UMOV UR6, 0x0 ;  /* 0x0000000000067882 */ /* 0x000fe20000000000 */
[----:B------:R-:W-:Y:S01]  /*0880*/  UIADD3 UR4, UP0, UR4, 0xf0, URZ ;  /* 0x000000f004047890 */ /* 0x000fe2000ff1e03f */
[----:B------:R-:W-:Y:S01]  /*0890*/  UMOV UR7, 0x10000000 ;  /* 0x1000000000077882 */ /* 0x000fe20000000000 */
[----:B------:R-:W-:Y:S02]  /*08a0*/  UMOV UR42, URZ ;  /* 0x0000003f002a7c82 */ /* 0x000fe40008000000 */
[----:B------:R-:W-:Y:S01]  /*08b0*/  UIADD3.X UR5, URZ, UR5, URZ, UP0, !UPT ;  /* 0x000000053f057290 */ /* 0x000fe200087fe43f */
[----:B------:R-:W-:Y:S01]  /*08c0*/  UMOV UR44, UR36 ;  /* 0x00000024002c7c82 */ /* 0x000fe20008000000 */
[----:B------:R-:W-:Y:S01]  /*08d0*/  UMOV UR45, UR37 ;  /* 0x00000025002d7c82 */ /* 0x000fe20008000000 */
[----:B------:R-:W-:Y:S01]  /*08e0*/  UMOV UR34, 0x40 ;  /* 0x0000004000227882 */ /* 0x000fe20000000000 */
[----:B------:R-:W-:-:S02]  /*08f0*/  UMOV UR35, UR43 ;  /* 0x0000002b00237c82 */ /* 0x000fc40008000000 */
[----:B------:R-:W-:Y:S02]  /*0900*/  UIADD3 UR41, UR40, 0x44040, URZ ;  /* 0x0004404028297890 */ /* 0x000fe4000fffe03f */
[----:B------:R-:W-:-:S05]  /*0910*/  UIADD3 UR32, UR40, 0x2000, URZ ;  /* 0x0000200028207890 */ /* 0x000fca000fffe03f */
[----:B------:R-:W-:Y:S02]  /*0920*/  UMOV UR33, UR41 ;  /* 0x0000002900217c82 */ /* 0x000fe40008000000 */
[----:B------:R2:W-:Y:S02]  /*0930*/  UTMALDG.4D [UR40], [UR4], desc[UR6] ;  /* 0x00000628040075b4 */ /* 0x0005e40008019000 */
[----:B------:R2:W-:Y:S02]  /*0940*/  UTMALDG.4D [UR32], [UR4], desc[UR6] ;  /* 0x00000620040075b4 */ /* 0x0005e40008019000 */
[----:B--2---:R-:W-:Y:S01]  /*0950*/  NOP ;  /* 0x0000000000007918 */ /* 0x004fe20000000000 */
.L_x_6:
[----:B------:R-:W-:Y:S05]  /*0960*/  BSYNC B0 ;  /* 0x0000000000007941 */ /* 0x000fea0003800000 */
.L_x_5:
[----:B------:R-:W-:Y:S01]  /*0970*/  BSSY B0, `(.L_x_9) ;  /* 0x00000b4000007945 */ /* 0x000fe20003800000 */
[----:B------:R-:W-:Y:S01]  /*0980*/  SHF.L.U32 R5, R2, 0x1, RZ ;  /* 0x0000000102057819 */ /* 0x000fe200000006ff */
[----:B------:R-:W-:Y:S01]  /*0990*/  IMAD.MOV.U32 R11, RZ, RZ, 0x1 ;  /* 0x00000001ff0b7424 */ /* 0x000fe200078e00ff */
[----:B------:R-:W-:Y:S01]  /*09a0*/  MOV R6, 0x1 ;  /* 0x0000000100067802 */ /* 0x000fe20000000f00 */
[----:B-1----:R-:W-:Y:S01]  /*09b0*/  IMAD.MOV.U32 R4, RZ, RZ, RZ ;  /* 0x000000ffff047224 */ /* 0x002fe200078e00ff */
[----:B------:R-:W-:Y:S06]  /*09c0*/  @!P1 BRA `(.L_x_10) ;  /* 0x0000000800b89947 */ /* 0x000fec0003800000 */
[----:B------:R-:W1:Y:S01]  /*09d0*/  S2R R3, SR_TID.X ;  /* 0x0000000000037919 */ /* 0x000e620000002100 */
[----:B------:R-:W-:Y:S01]  /*09e0*/  ISETP.GE.AND P1, PT, R2, 0x1, PT ;  /* 0x000000010200780c */ /* 0x000fe20003f26270 */
[----:B------:R-:W-:Y:S01]  /*09f0*/  IMAD.MOV.U32 R4, RZ, RZ, RZ ;  /* 0x000000ffff047224 */ /* 0x000fe200078e00ff */
[----:B------:R-:W-:Y:S02]  /*0a00*/  MOV R218, RZ ;  /* 0x000000ff00da7202 */ /* 0x000fe40000000f00 */
[----:B-1----:R-:W-:-:S09]  /*0a10*/  LOP3.LUT R9, R3, 0x1f, RZ, 0xc0, !PT ;  /* 0x0000001f03097812 */ /* 0x002fd200078ec0ff */
[----:B------:R-:W-:Y:S05]  /*0a20*/  @!P1 BRA `(.L_x_11) ;  /* 0x00000004002c9947 */ /* 0x000fea0003800000 */
[----:B------:R-:W1:Y:S01]  /*0a30*/  S2R R4, SR_CgaCtaId ;  /* 0x0000000000047919 */ /* 0x000e620000008800 */
[----:B------:R-:W-:Y:S02]  /*0a40*/  MOV R3, 0x400 ;  /* 0x0000040000037802 */ /* 0x000fe40000000f00 */
[----:B------:R-:W-:Y:S02]  /*0a50*/  MOV R5, 0x1 ;  /* 0x0000000100057802 */ /* 0x000fe40000000f00 */
[----:B------:R-:W-:Y:S02]  /*0a60*/  ISETP.NE.AND P2, PT, R245, RZ, PT ;  /* 0x000000fff500720c */ /* 0x000fe40003f45270 */
[----:B-1----:R-:W-:Y:S01]  /*0a70*/  LEA R6, R4, R3, 0x18 ;  /* 0x0000000304067211 */ /* 0x002fe200078ec0ff */
[----:B------:R-:W-:Y:S01]  /*0a80*/  IMAD.MOV.U32 R4, RZ, RZ, 0x1 ;  /* 0x00000001ff047424 */ /* 0x000fe200078e00ff */
[----:B------:R-:W-:-:S09]  /*0a90*/  SHF.L.U32 R3, R5, 0x1f, RZ ;  /* 0x0000001f05037819 */ /* 0x000fd200000006ff */
.L_x_12:
[----:B-1----:R1:W2:Y:S02]  /*0aa0*/  SYNCS.PHASECHK.TRANS64.TRYWAIT P1, [R6+URZ+0x44020], R3 ;  /* 0x04402003060075a7 */ /* 0x0022a4000802017f */
[----:B--2---:R-:W-:Y:S05]  /*0ab0*/  @!P1 NANOSLEEP.SYNCS 0x989680 ;  /* 0x009896800000995d */ /* 0x004fea0003900000 */
[----:B------:R-:W2:Y:S02]  /*0ac0*/  @!P1 SYNCS.PHASECHK.TRANS64 P1, [R6+URZ+0x44020], R3 ;  /* 0x04402003060095a7 */ /* 0x000ea4000802007f */
[----:B--2---:R-:W-:Y:S05]  /*0ad0*/  @!P1 BRA `(.L_x_12) ;  /* 0xfffffffc00f09947 */ /* 0x004fea000383ffff */
[----:B------:R-:W-:Y:S05]  /*0ae0*/  @P2 BRA `(.L_x_13) ;  /* 0x0000000000142947 */ /* 0x000fea0003800000 */
[----:B------:R-:W-:Y:S02]  /*0af0*/  ISETP.NE.AND P1, PT, R9, RZ, PT ;  /* 0x000000ff0900720c */ /* 0x000fe40003f25270 */
[----:B-1----:R-:W-:-:S04]  /*0b00*/  MOV R3, 0x10000 ;  /* 0x0001000000037802 */ /* 0x002fc80000000f00 */
[----:B------:R2:W-:Y:S07]  /*0b10*/  SYNCS.ARRIVE.TRANS64 RZ, [R6+URZ+0x44000], R3 ;  /* 0x0440000306ff79a7 */ /* 0x0005ee000800003f */
[----:B------:R-:W-:Y:S05]  /*0b20*/  @!P1 BRA `(.L_x_13) ;  /* 0x0000000000049947 */ /* 0x000fea0003800000 */
[----:B------:R-:W-:Y:S01]  /*0b30*/  BPT.TRAP 0x1 ;  /* 0x000000040000795c */ /* 0x000fe20000300000 */
.L_x_13:
[----:B------:R-:W-:Y:S01]  /*0b40*/  R2UR UR32, R6 ;  /* 0x00000000062072ca */ /* 0x000fe200000e0000 */
[----:B------:R-:W-:Y:S01]  /*0b50*/  ULDC.64 UR4, c[0x0][0x198] ;  /* 0x0000660000047ab9 */ /* 0x000fe20000000a00 */
[----:B-12---:R-:W1:Y:S01]  /*0b60*/  S2R R6, SR_CgaCtaId ;  /* 0x0000000000067919 */ /* 0x006e620000008800 */
[----:B------:R-:W-:Y:S01]  /*0b70*/  UIADD3 UR4, UP0, UR4, 0x1f0, URZ ;  /* 0x000001f004047890 */ /* 0x000fe2000ff1e03f */
[----:B------:R-:W-:Y:S01]  /*0b80*/  MOV R3, 0x400 ;  /* 0x0000040000037802 */ /* 0x000fe20000000f00 */
[----:B------:R-:W-:Y:S01]  /*0b90*/  UMOV UR11, URZ ;  /* 0x0000003f000b7c82 */ /* 0x000fe20008000000 */
[----:B------:R-:W-:Y:S01]  /*0ba0*/  UMOV UR6, 0x0 ;  /* 0x0000000000067882 */ /* 0x000fe20000000000 */
[----:B------:R-:W-:Y:S01]  /*0bb0*/  UIADD3.X UR5, URZ, UR5, URZ, UP0, !UPT ;  /* 0x000000053f057290 */ /* 0x000fe200087fe43f */
[----:B------:R-:W-:Y:S01]  /*0bc0*/  IMAD.MOV.U32 R7, RZ, RZ, 0x1 ;  /* 0x00000001ff077424 */ /* 0x000fe200078e00ff */
[----:B------:R-:W-:Y:S01]  /*0bd0*/  UMOV UR7, 0x10000000 ;  /* 0x1000000000077882 */ /* 0x000fe20000000000 */
[----:B------:R-:W-:Y:S01]  /*0be0*/  UMOV UR10, URZ ;  /* 0x0000003f000a7c82 */ /* 0x000fe20008000000 */
[----:B------:R-:W-:Y:S01]  /*0bf0*/  UMOV UR12, UR36 ;  /* 0x00000024000c7c82 */ /* 0x000fe20008000000 */
[----:B------:R-:W-:Y:S01]  /*0c00*/  UMOV UR13, UR37 ;  /* 0x00000025000d7c82 */ /* 0x000fe20008000000 */
[----:B------:R-:W-:Y:S01]  /*0c10*/  UIADD3 UR8, UR32, 0x4000, URZ ;  /* 0x0000400020087890 */ /* 0x000fe2000fffe03f */
[----:B------:R-:W-:Y:S01]  /*0c20*/  ISETP.NE.AND P2, PT, R245, RZ, PT ;  /* 0x000000fff500720c */ /* 0x000fe20003f45270 */
[----:B------:R-:W-:Y:S01]  /*0c30*/  UIADD3 UR9, UR32, 0x44000, URZ ;  /* 0x0004400020097890 */ /* 0x000fe2000fffe03f */
[----:B------:R-:W-:Y:S01]  /*0c40*/  MOV R218, 0x1 ;  /* 0x0000000100da7802 */ /* 0x000fe20000000f00 */
[----:B------:R-:W-:Y:S01]  /*0c50*/  UIADD3 UR32, UR32, 0xc000, URZ ;  /* 0x0000c00020207890 */ /* 0x000fe2000fffe03f */
[----:B------:R-:W-:Y:S01]  /*0c60*/  UMOV UR34, 0x40 ;  /* 0x0000004000227882 */ /* 0x000fe20000000000 */
[----:B------:R-:W-:-:S03]  /*0c70*/  UMOV UR35, UR11 ;  /* 0x0000000b00237c82 */ /* 0x000fc60008000000 */
[----:B------:R-:W-:Y:S02]  /*0c80*/  UMOV UR33, UR9 ;  /* 0x0000000900217c82 */ /* 0x000fe40008000000 */
[----:B------:R2:W-:Y:S02]  /*0c90*/  UTMALDG.4D [UR8], [UR4], desc[UR6] ;  /* 0x00000608040075b4 */ /* 0x0005e40008019000 */
[----:B------:R2:W-:Y:S01]  /*0ca0*/  UTMALDG.4D [UR32], [UR4], desc[UR6] ;  /* 0x00000620040075b4 */ /* 0x0005e20008019000 */
[----:B-1----:R-:W-:Y:S02]  /*0cb0*/  LEA R5, R6, R3, 0x18 ;  /* 0x0000000306057211 */ /* 0x002fe400078ec0ff */
[----:B------:R-:W-:-:S03]  /*0cc0*/  SHF.L.U32 R6, R7, 0x1f, RZ ;  /* 0x0000001f07067819 */ /* 0x000fc600000006ff */
[----:B--2---:R-:W-:-:S07]  /*0cd0*/  IMAD R3, R4, 0x8, R5 ;  /* 0x0000000804037824 */ /* 0x004fce00078e0205 */
.L_x_14:
        /* <DEDUP_REMOVED lines=10> */
.L_x_15:
[C---:B------:R-:W-:Y:S01]  /*0d80*/  IMAD R5, R4.reuse, 0x10000, R5 ;  /* 0x0001000004057824 */ /* 0x040fe200078e0205 */
[----:B------:R-:W-:Y:S01]  /*0d90*/  R2UR UR9, R3 ;  /* 0x00000000030972ca */ /* 0x000fe200000e0000 */
[----:B------:R-:W-:Y:S01]  /*0da0*/  ULDC.64 UR4, c[0x0][0x198] ;  /* 0x0000660000047ab9 */ /* 0x000fe20000000a00 */
[----:B------:R-:W-:Y:S01]  /*0db0*/  UMOV UR11, URZ ;  /* 0x0000003f000b7c82 */ /* 0x000fe20008000000 */
[----:B------:R-:W-:Y:S01]  /*0dc0*/  UIADD3 UR4, UP0, UR4, 0x2f0, URZ ;  /* 0x000002f004047890 */ /* 0x000fe2000ff1e03f */
[----:B------:R-:W-:Y:S01]  /*0dd0*/  R2UR UR32, R5 ;  /* 0x00000000052072ca */ /* 0x000fe200000e0000 */
[----:B------:R-:W-:Y:S01]  /*0de0*/  UMOV UR6, 0x0 ;  /* 0x0000000000067882 */ /* 0x000fe20000000000 */
[----:B------:R-:W-:Y:S01]  /*0df0*/  UMOV UR7, 0x10000000 ;  /* 0x1000000000077882 */ /* 0x000fe20000000000 */
[----:B------:R-:W-:Y:S01]  /*0e00*/  UIADD3.X UR5, URZ, UR5, URZ, UP0, !UPT ;  /* 0x000000053f057290 */ /* 0x000fe200087fe43f */
[----:B------:R-:W-:Y:S01]  /*0e10*/  IADD3 R4, R4, 0x1, RZ ;  /* 0x0000000104047810 */ /* 0x000fe20007ffe0ff */
[----:B------:R-:W-:Y:S01]  /*0e20*/  UMOV UR10, URZ ;  /* 0x0000003f000a7c82 */ /* 0x000fe20008000000 */
[----:B------:R-:W-:Y:S01]  /*0e30*/  UMOV UR12, UR36 ;  /* 0x00000024000c7c82 */ /* 0x000fe20008000000 */
[----:B------:R-:W-:Y:S01]  /*0e40*/  UMOV UR13, UR37 ;  /* 0x00000025000d7c82 */ /* 0x000fe20008000000 */
[----:B------:R-:W-:Y:S01]  /*0e50*/  UMOV UR34, 0x40 ;  /* 0x0000004000227882 */ /* 0x000fe20000000000 */
[----:B------:R-:W-:Y:S01]  /*0e60*/  UIADD3 UR9, UR9, 0x44000, URZ ;  /* 0x0004400009097890 */ /* 0x000fe2000fffe03f */
[----:B------:R-:W-:-:S03]  /*0e70*/  UMOV UR35, UR11 ;  /* 0x0000000b00237c82 */ /* 0x000fc60008000000 */
[----:B------:R-:W-:Y:S02]  /*0e80*/  UIADD3 UR8, UR32, 0x4000, URZ ;  /* 0x0000400020087890 */ /* 0x000fe4000fffe03f */
[----:B------:R-:W-:Y:S01]  /*0e90*/  UIADD3 UR32, UR32, 0xc000, URZ ;  /* 0x0000c00020207890 */ /* 0x000fe2000fffe03f */
[----:B------:R-:W-:-:S06]  /*0ea0*/  UMOV UR33, UR9 ;  /* 0x0000000900217c82 */ /* 0x000fcc0008000000 */
[----:B------:R3:W-:Y:S02]  /*0eb0*/  UTMALDG.4D [UR8], [UR4], desc[UR6] ;  /* 0x00000608040075b4 */ /* 0x0007e40008019000 */
[----:B------:R3:W-:Y:S02]  /*0ec0*/  UTMALDG.4D [UR32], [UR4], desc[UR6] ;  /* 0x00000620040075b4 */ /* 0x0007e40008019000 */
[----:B---3--:R-:W-:Y:S01]  /*0ed0*/  NOP ;  /* 0x0000000000007918 */ /* 0x008fe20000000000 */
.L_x_11:
[----:B------:R-:W-:Y:S01]  /*0ee0*/  ISETP.GE.AND P1, PT, R2, 0x2, PT ;  /* 0x000000020200780c */ /* 0x000fe20003f26270 */
[----:B-12---:R-:W-:-:S12]  /*0ef0*/  IMAD.MOV.U32 R6, RZ, RZ, 0x1 ;  /* 0x00000001ff067424 */ /* 0x006fd800078e00ff */
[----:B------:R-:W-:Y:S05]  /*0f00*/  @!P1 BRA `(.L_x_16) ;  /* 0x00000004005c9947 */ /* 0x000fea0003800000 */
[----:B------:R-:W1:Y:S01]  /*0f10*/  S2R R6, SR_CgaCtaId ;  /* 0x0000000000067919 */ /* 0x000e620000008800 */
[----:B------:R-:W-:Y:S02]  /*0f20*/  MOV R3, 0x400 ;  /* 0x0000040000037802 */ /* 0x000fe40000000f00 */
[----:B------:R-:W-:Y:S02]  /*0f30*/  MOV R5, 0x1 ;  /* 0x0000000100057802 */ /* 0x000fe40000000f00 */
[----:B------:R-:W-:Y:S02]  /*0f40*/  ISETP.NE.AND P2, PT, R245, RZ, PT ;  /* 0x000000fff500720c */ /* 0x000fe40003f45270 */
[----:B-1----:R-:W-:Y:S02]  /*0f50*/  LEA R3, R6, R3, 0x18 ;  /* 0x0000000306037211 */ /* 0x002fe400078ec0ff */
[----:B------:R-:W-:-:S03]  /*0f60*/  SHF.L.U32 R6, R5, 0x1f, RZ ;  /* 0x0000001f05067819 */ /* 0x000fc600000006ff */
[----:B------:R-:W-:-:S07]  /*0f70*/  IMAD R5, R4, 0x8, R3 ;  /* 0x0000000804057824 */ /* 0x000fce00078e0203 */
.L_x_17:
        /* <DEDUP_REMOVED lines=10> */
.L_x_18:
[----:B------:R-:W-:Y:S01]  /*1020*/  IMAD R3, R4, 0x10000, R3 ;  /* 0x0001000004037824 */ /* 0x000fe200078e0203 */
[----:B------:R-:W-:Y:S01]  /*1030*/  R2UR UR11, R218 ;  /* 0x00000000da0b72ca */ /* 0x000fe200000e0000 */
[----:B-12---:R-:W1:Y:S01]  /*1040*/  S2R R6, SR_CgaCtaId ;  /* 0x0000000000067919 */ /* 0x006e620000008800 */
[----:B------:R-:W-:Y:S01]  /*1050*/  R2UR UR9, R5 ;  /* 0x00000000050972ca */ /* 0x000fe200000e0000 */
[----:B------:R-:W-:Y:S01]  /*1060*/  ULDC.64 UR4, c[0x0][0x198] ;  /* 0x0000660000047ab9 */ /* 0x000fe20000000a00 */
[----:B------:R-:W-:Y:S01]  /*1070*/  R2UR UR32, R3 ;  /* 0x00000000032072ca */ /* 0x000fe200000e0000 */
[----:B------:R-:W-:Y:S01]  /*1080*/  UIADD3 UR4, UP0, UR4, 0x1f0, URZ ;  /* 0x000001f004047890 */ /* 0x000fe2000ff1e03f */
[----:B------:R-:W-:Y:S01]  /*1090*/  IADD3 R4, R4, 0x1, RZ ;  /* 0x0000000104047810 */ /* 0x000fe20007ffe0ff */
[----:B------:R-:W-:Y:S01]  /*10a0*/  UMOV UR6, 0x0 ;  /* 0x0000000000067882 */ /* 0x000fe20000000000 */
[----:B------:R-:W-:Y:S01]  /*10b0*/  UMOV UR7, 0x10000000 ;  /* 0x1000000000077882 */ /* 0x000fe20000000000 */
[----:B------:R-:W-:Y:S01]  /*10c0*/  UIADD3.X UR5, URZ, UR5, URZ, UP0, !UPT ;  /* 0x000000053f057290 */ /* 0x000fe200087fe43f */
[----:B------:R-:W-:Y:S01]  /*10d0*/  MOV R3, 0x400 ;  /* 0x0000040000037802 */ /* 0x000fe20000000f00 */
[----:B------:R-:W-:Y:S01]  /*10e0*/  UMOV UR10, URZ ;  /* 0x0000003f000a7c82 */ /* 0x000fe20008000000 */
[----:B------:R-:W-:Y:S01]  /*10f0*/  UMOV UR12, UR36 ;  /* 0x00000024000c7c82 */ /* 0x000fe20008000000 */
[----:B------:R-:W-:Y:S01]  /*1100*/  USHF.L.U32 UR11, UR11, 0x8, URZ ;  /* 0x000000080b0b7899 */ /* 0x000fe2000800063f */
[C---:B------:R-:W-:Y:S01]  /*1110*/  ISETP.NE.AND P2, PT, R4.reuse, 0x4, PT ;  /* 0x000000040400780c */ /* 0x040fe20003f45270 */
[----:B------:R-:W-:Y:S01]  /*1120*/  UIADD3 UR9, UR9, 0x44000, URZ ;  /* 0x0004400009097890 */ /* 0x000fe2000fffe03f */
[C---:B------:R-:W-:Y:S01]  /*1130*/  ISETP.NE.AND P1, PT, R4.reuse, 0x4, PT ;  /* 0x000000040400780c */ /* 0x040fe20003f25270 */
[----:B------:R-:W-:Y:S01]  /*1140*/  UIADD3 UR8, UR32, 0x4000, URZ ;  /* 0x0000400020087890 */ /* 0x000fe2000fffe03f */
[----:B------:R-:W-:Y:S01]  /*1150*/  SEL R4, R4, RZ, P2 ;  /* 0x000000ff04047207 */ /* 0x000fe20001000000 */
[----:B------:R-:W-:Y:S01]  /*1160*/  UIADD3 UR32, UR32, 0xc000, URZ ;  /* 0x0000c00020207890 */ /* 0x000fe2000fffe03f */
[----:B------:R-:W-:Y:S01]  /*1170*/  ISETP.NE.AND P3, PT, R245, RZ, PT ;  /* 0x000000fff500720c */ /* 0x000fe20003f65270 */
[----:B------:R-:W-:Y:S01]  /*1180*/  UMOV UR13, UR37 ;  /* 0x00000025000d7c82 */ /* 0x000fe20008000000 */
[----:B------:R-:W-:Y:S01]  /*1190*/  UMOV UR34, 0x40 ;  /* 0x0000004000227882 */ /* 0x000fe20000000000 */
[----:B------:R-:W-:Y:S01]  /*11a0*/  UMOV UR33, UR9 ;  /* 0x0000000900217c82 */ /* 0x000fe20008000000 */
[----:B------:R-:W-:-:S02]  /*11b0*/  UMOV UR35, UR11 ;  /* 0x0000000b00237c82 */ /* 0x000fc40008000000 */
[----:B------:R2:W-:Y:S01]  /*11c0*/  UTMALDG.4D [UR8], [UR4], desc[UR6] ;  /* 0x00000608040075b4 */ /* 0x0005e20008019000 */
[----:B-1----:R-:W-:Y:S01]  /*11d0*/  LEA R5, R6, R3, 0x18 ;  /* 0x0000000306057211 */ /* 0x002fe200078ec0ff */
[----:B------:R2:W-:Y:S01]  /*11e0*/  UTMALDG.4D [UR32], [UR4], desc[UR6] ;  /* 0x00000620040075b4 */ /* 0x0005e20008019000 */
[----:B------:R-:W-:-:S03]  /*11f0*/  SEL R6, RZ, 0x1, !P1 ;  /* 0x00000001ff067807 */ /* 0x000fc60004800000 */
[----:B------:R-:W-:Y:S01]  /*1200*/  IMAD R8, R4, 0x8, R5 ;  /* 0x0000000804087824 */ /* 0x000fe200078e0205 */
[----:B--2---:R-:W-:-:S07]  /*1210*/  SHF.L.U32 R3, R6, 0x1f, RZ ;  /* 0x0000001f06037819 */ /* 0x004fce00000006ff */
.L_x_19:
        /* <DEDUP_REMOVED lines=10> */
.L_x_20:
[----:B------:R-:W-:Y:S01]  /*12c0*/  IMAD R5, R4, 0x10000, R5 ;  /* 0x0001000004057824 */ /* 0x000fe200078e0205 */
[----:B------:R-:W-:Y:S01]  /*12d0*/  R2UR UR11, R218 ;  /* 0x00000000da0b72ca */ /* 0x000fe200000e0000 */
[----:B------:R-:W-:Y:S01]  /*12e0*/  ULDC.64 UR4, c[0x0][0x198] ;  /* 0x0000660000047ab9 */ /* 0x000fe20000000a00 */
[----:B------:R-:W-:Y:S01]  /*12f0*/  R2UR UR9, R8 ;  /* 0x00000000080972ca */ /* 0x000fe200000e0000 */
        /* <DEDUP_REMOVED lines=10> */
[----:B------:R-:W-:Y:S01]  /*13a0*/  USHF.L.U32 UR11, UR11, 0x8, URZ ;  /* 0x000000080b0b7899 */ /* 0x000fe2000800063f */
[----:B------:R-:W-:Y:S01]  /*13b0*/  ISETP.NE.AND P1, PT, R4, 0x4, PT ;  /* 0x000000040400780c */ /* 0x000fe20003f25270 */
[----:B------:R-:W-:Y:S01]  /*13c0*/  UIADD3 UR9, UR9, 0x44000, URZ ;  /* 0x0004400009097890 */ /* 0x000fe2000fffe03f */
[----:B------:R-:W-:Y:S01]  /*13d0*/  VIADD R218, R218, 0x1 ;  /* 0x00000001dada7836 */ /* 0x000fe20000000000 */
[----:B------:R-:W-:Y:S01]  /*13e0*/  UIADD3 UR8, UR32, 0x4000, URZ ;  /* 0x0000400020087890 */ /* 0x000fe2000fffe03f */
[----:B-12---:R-:W-:Y:S01]  /*13f0*/  SEL R3, RZ, 0x1, P1 ;  /* 0x00000001ff037807 */ /* 0x006fe20000800000 */
[----:B------:R-:W-:Y:S01]  /*1400*/  UIADD3 UR32, UR32, 0xc000, URZ ;  /* 0x0000c00020207890 */ /* 0x000fe2000fffe03f */
[----:B------:R-:W-:Y:S01]  /*1410*/  SEL R4, R4, RZ, P1 ;  /* 0x000000ff04047207 */ /* 0x000fe20000800000 */
[----:B------:R-:W-:Y:S01]  /*1420*/  UMOV UR35, UR11 ;  /* 0x0000000b00237c82 */ /* 0x000fe20008000000 */
[----:B------:R-:W-:Y:S01]  /*1430*/  UMOV UR33, UR9 ;  /* 0x0000000900217c82 */ /* 0x000fe20008000000 */
[----:B------:R-:W-:-:S03]  /*1440*/  LOP3.LUT R6, R6, R3, RZ, 0x3c, !PT ;  /* 0x0000000306067212 */ /* 0x000fc600078e3cff */
[----:B------:R1:W-:Y:S02]  /*1450*/  UTMALDG.4D [UR8], [UR4], desc[UR6] ;  /* 0x00000608040075b4 */ /* 0x0003e40008019000 */
[----:B------:R1:W-:Y:S02]  /*1460*/  UTMALDG.4D [UR32], [UR4], desc[UR6] ;  /* 0x00000620040075b4 */ /* 0x0003e40008019000 */
[----:B-1----:R-:W-:Y:S01]  /*1470*/  NOP ;  /* 0x0000000000007918 */ /* 0x002fe20000000000 */
.L_x_16:
[----:B------:R-:W-:-:S04]  /*1480*/  SHF.L.U32 R5, R2, 0x1, RZ ;  /* 0x0000000102057819 */ /* 0x000fc800000006ff */
[----:B------:R-:W-:-:S04]  /*1490*/  LOP3.LUT R5, R5, 0xfffffffe, RZ, 0x3c, !PT ;  /* 0xfffffffe05057812 */ /* 0x000fc800078e3cff */
[----:B------:R-:W-:-:S07]  /*14a0*/  IADD3 R5, -R5, -0x6, RZ ;  /* 0xfffffffa05057810 */ /* 0x000fce0007ffe1ff */
.L_x_10:
[----:B------:R-:W-:Y:S05]  /*14b0*/  BSYNC B0 ;  /* 0x0000000000007941 */ /* 0x000fea0003800000 */
.L_x_9:
[----:B------:R-:W1:Y:S01]  /*14c0*/  S2R R7, SR_CgaCtaId ;  /* 0x0000000000077919 */ /* 0x000e620000008800 */
[----:B------:R-:W-:Y:S01]  /*14d0*/  MOV R252, 0x400 ;  /* 0x0000040000fc7802 */ /* 0x000fe20000000f00 */
[----:B------:R-:W-:Y:S01]  /*14e0*/  IMAD.MOV.U32 R10, RZ, RZ, RZ ;  /* 0x000000ffff0a7224 */ /* 0x000fe200078e00ff */
[----:B------:R-:W-:Y:S02]  /*14f0*/  SHF.L.U32 R3, RZ, 0x1f, RZ ;  /* 0x0000001fff037819 */ /* 0x000fe400000006ff */
[----:B-1----:R-:W-:-:S07]  /*1500*/  LEA R252, R7, R252, 0x18 ;  /* 0x000000fc07fc7211 */ /* 0x002fce00078ec0ff */
.L_x_21:
[----:B-1----:R1:W2:Y:S02]  /*1510*/  SYNCS.PHASECHK.TRANS64.TRYWAIT P1, [R252+URZ+0x44040], R3 ;  /* 0x04404003fc0075a7 */ /* 0x0022a4000802017f */
[----:B--2---:R-:W-:Y:S05]  /*1520*/  @!P1 NANOSLEEP.SYNCS 0x989680 ;  /* 0x009896800000995d */ /* 0x004fea0003900000 */
[----:B------:R-:W2:Y:S02]  /*1530*/  @!P1 SYNCS.PHASECHK.TRANS64 P1, [R252+URZ+0x44040], R3 ;  /* 0x04404003fc0095a7 */ /* 0x000ea4000802007f */
[----:B--2---:R-:W-:Y:S05]  /*1540*/  @!P1 BRA `(.L_x_21) ;  /* 0xfffffffc00f09947 */ /* 0x004fea000383ffff */
[----:B-1----:R-:W1:Y:S01]  /*1550*/  LDC R3, c[0x0][0x28c] ;  /* 0x0000a300ff037b82 */ /* 0x002e620000000800 */
[----:B------:R-:W-:Y:S02]  /*1560*/  SHF.R.S32.HI R2, RZ, 0x1f, R245 ;  /* 0x0000001fff027819 */ /* 0x000fe400000114f5 */
[----:B-1----:R-:W-:Y:S02]  /*1570*/  IADD3 R7, R3, 0xff, RZ ;  /* 0x000000ff03077810 */ /* 0x002fe40007ffe0ff */
[----:B------:R-:W-:Y:S02]  /*1580*/  LEA.HI R3, R2, R245, RZ, 0x5 ;  /* 0x000000f502037211 */ /* 0x000fe400078f28ff */
[----:B------:R-:W-:Y:S02]  /*1590*/  SHF.R.S32.HI R8, RZ, 0x1f, R7 ;  /* 0x0000001fff087819 */ /* 0x000fe40000011407 */
[----:B------:R-:W-:Y:S02]  /*15a0*/  SHF.R.S32.HI R3, RZ, 0x5, R3 ;  /* 0x00000005ff037819 */ /* 0x000fe40000011403 */
[----:B------:R-:W-:-:S02]  /*15b0*/  LEA.HI R8, R8, R7, RZ, 0x8 ;  /* 0x0000000708087211 */ /* 0x000fc400078f40ff */
[----:B------:R-:W-:Y:S02]  /*15c0*/  SHF.L.U32 R7, RZ, 0x1f, RZ ;  /* 0x0000001fff077819 */ /* 0x000fe400000006ff */
[----:B------:R-:W-:Y:S02]  /*15d0*/  LEA R3, R3, UR43, 0x4 ;  /* 0x0000002b03037c11 */ /* 0x000fe4000f8e20ff */
[----:B------:R-:W-:-:S07]  /*15e0*/  SHF.R.S32.HI R9, RZ, 0x8, R8 ;  /* 0x00000008ff097819 */ /* 0x000fce0000011408 */
.L_x_22:
[----:B-1----:R1:W2:Y:S02]  /*15f0*/  SYNCS.PHASECHK.TRANS64.TRYWAIT P1, [R252+URZ+0x44000], R7 ;  /* 0x04400007fc0075a7 */ /* 0x0022a4000802017f */
[----:B--2---:R-:W-:Y:S05]  /*1600*/  @!P1 NANOSLEEP.SYNCS 0x989680 ;  /* 0x009896800000995d */ /* 0x004fea0003900000 */
[----:B------:R-:W2:Y:S02]  /*1610*/  @!P1 SYNCS.PHASECHK.TRANS64 P1, [R252+URZ+0x44000], R7 ;  /* 0x04400007fc0095a7 */ /* 0x000ea4000802007f */
[----:B--2---:R-:W-:Y:S05]  /*1620*/  @!P1 BRA `(.L_x_22) ;  /* 0xfffffffc00f09947 */ /* 0x004fea000383ffff */
[----:B------:R-:W-:Y:S01]  /*1630*/  LEA.HI R2, R2, R245, RZ, 0x2 ;  /* 0x000000f502027211 */ /* 0x000fe200078f10ff */
[----:B------:R-:W-:Y:S05]  /*1640*/  WARPSYNC.ALL ;  /* 0x0000000000007948 */ /* 0x000fea0003800000 */
[--C-:B------:R-:W-:Y:S02]  /*1650*/  SHF.R.S32.HI R8, RZ, 0x2, R2.reuse ;  /* 0x00000002ff087819 */ /* 0x100fe40000011402 */
[----:B-1----:R-:W-:Y:S02]  /*1660*/  SHF.R.S32.HI R7, RZ, 0x1f, R2 ;  /* 0x0000001fff077819 */ /* 0x002fe40000011402 */
[----:B------:R-:W-:-:S02]  /*1670*/  LOP3.LUT R2, R2, 0x7ffffffc, RZ, 0xc0, !PT ;  /* 0x7ffffffc02027812 */ /* 0x000fc400078ec0ff */
[----:B------:R-:W-:Y:S02]  /*1680*/  LEA.HI R7, R7, R8, RZ, 0x3 ;  /* 0x0000000807077211 */ /* 0x000fe400078f18ff */
[----:B------:R-:W-:Y:S01]  /*1690*/  VIMNMX R246, R9, R0, PT ;  /* 0x0000000009f67248 */ /* 0x000fe20003fe0100 */
[----:B------:R-:W-:Y:S01]  /*16a0*/  IMAD.IADD R2, R245, 0x1, -R2 ;  /* 0x00000001f5027824 */ /* 0x000fe200078e0a02 */
[----:B------:R-:W-:-:S04]  /*16b0*/  LOP3.LUT R7, R7, 0xfffffff8, RZ, 0xc0, !PT ;  /* 0xfffffff807077812 */ /* 0x000fc800078ec0ff */
[----:B------:R-:W-:Y:S02]  /*16c0*/  SHF.L.U32 R0, R2, 0x1, RZ ;  /* 0x0000000102007819 */ /* 0x000fe400000006ff */
[----:B------:R-:W-:Y:S02]  /*16d0*/  IADD3 R3, R3, R8, -R7 ;  /* 0x0000000803037210 */ /* 0x000fe40007ffe807 */
[C---:B------:R-:W-:Y:S01]  /*16e0*/  R2UR UR15, R252.reuse ;  /* 0x00000000fc0f72ca */ /* 0x040fe200000e0000 */
[----:B------:R-:W-:Y:S01]  /*16f0*/  WARPGROUP.ARRIVE ;  /* 0x00000000000079c5 */ /* 0x000fe20000000000 */
[----:B------:R-:W-:Y:S01]  /*1700*/  R2UR UR4, R252 ;  /* 0x00000000fc0472ca */ /* 0x000fe200000e0000 */
[----:B------:R-:W-:Y:S01]  /*1710*/  UMOV UR7, 0x40000040 ;  /* 0x4000004000077882 */ /* 0x000fe20000000000 */
[----:B------:R-:W-:Y:S01]  /*1720*/  UMOV UR11, 0x40000040 ;  /* 0x40000040000b7882 */ /* 0x000fe20000000000 */
[----:B------:R-:W-:Y:S01]  /*1730*/  UMOV UR9, UR7 ;  /* 0x0000000700097c82 */ /* 0x000fe20008000000 */
[----:B------:R-:W-:Y:S01]  /*1740*/  UMOV UR57, 0x40000040 ;  /* 0x4000004000397882 */ /* 0x000fe20000000000 */
[----:B------:R-:W-:Y:S01]  /*1750*/  UMOV UR59, 0x40000040 ;  /* 0x40000040003b7882 */ /* 0x000fe20000000000 */
[----:B------:R-:W-:Y:S01]  /*1760*/  UMOV UR53, 0x40000040 ;  /* 0x4000004000357882 */ /* 0x000fe20000000000 */
[----:B------:R-:W-:Y:S01]  /*1770*/  UMOV UR55, 0x40000040 ;  /* 0x4000004000377882 */ /* 0x000fe20000000000 */
[----:B------:R-:W-:Y:S01]  /*1780*/  UMOV UR49, 0x40000040 ;  /* 0x4000004000317882 */ /* 0x000fe20000000000 */
[----:B------:R-:W-:Y:S01]  /*1790*/  UMOV UR51, 0x40000040 ;  /* 0x4000004000337882 */ /* 0x000fe20000000000 */
[----:B------:R-:W-:Y:S01]  /*17a0*/  UMOV UR45, 0x40000040 ;  /* 0x40000040002d7882 */ /* 0x000fe20000000000 */
[----:B------:R-:W-:Y:S01]  /*17b0*/  UIADD3 UR15, UR15, 0x4000, URZ ;  /* 0x000040000f0f7890 */ /* 0x000fe2000fffe03f */
[----:B------:R-:W-:Y:S01]  /*17c0*/  MOV R251, UR7 ;  /* 0x0000000700fb7c02 */ /* 0x000fe20008000f00 */
[----:B------:R-:W-:Y:S01]  /*17d0*/  USHF.R.U32.HI UR4, URZ, 0x4, UR4 ;  /* 0x000000043f047899 */ /* 0x000fe20008011604 */
[C---:B------:R-:W-:Y:S01]  /*17e0*/  VIADD R2, R0.reuse, 0x8 ;  /* 0x0000000800027836 */ /* 0x040fe20000000000 */
[----:B------:R-:W-:Y:S01]  /*17f0*/  USHF.R.U32.HI UR15, URZ, 0x4, UR15 ;  /* 0x000000043f0f7899 */ /* 0x000fe2000801160f */
[C---:B------:R-:W-:Y:S01]  /*1800*/  ISETP.GE.AND P2, PT, R3.reuse, R0, PT ;  /* 0x000000000300720c */ /* 0x040fe20003f46270 */
[----:B------:R-:W-:Y:S01]  /*1810*/  ULOP3.LUT UR4, UR4, 0x3fff, URZ, 0xc0, !UPT ;  /* 0x00003fff04047892 */ /* 0x000fe2000f8ec03f */
[C---:B------:R-:W-:Y:S01]  /*1820*/  VIADD R12, R0.reuse, 0x10 ;  /* 0x00000010000c7836 */ /* 0x040fe20000000000 */
[----:B------:R-:W-:Y:S01]  /*1830*/  ULOP3.LUT UR15, UR15, 0x3fff, URZ, 0xc0, !UPT ;  /* 0x00003fff0f0f7892 */ /* 0x000fe2000f8ec03f */
[C---:B------:R-:W-:Y:S01]  /*1840*/  ISETP.GE.AND P4, PT, R3.reuse, R2, PT ;  /* 0x000000020300720c */ /* 0x040fe20003f86270 */
[----:B------:R-:W-:Y:S01]  /*1850*/  ULOP3.LUT UR4, UR4, 0x10000, URZ, 0xfc, !UPT ;  /* 0x0001000004047892 */ /* 0x000fe2000f8efc3f */
[C---:B------:R-:W-:Y:S01]  /*1860*/  VIADD R2, R0.reuse, 0x18 ;  /* 0x0000001800027836 */ /* 0x040fe20000000000 */
[----:B------:R-:W-:Y:S01]  /*1870*/  ULOP3.LUT UR14, UR15, 0x10000, URZ, 0xfc, !UPT ;  /* 0x000100000f0e7892 */ /* 0x000fe2000f8efc3f */
[C---:B------:R-:W-:Y:S01]  /*1880*/  ISETP.GE.AND P5, PT, R3.reuse, R12, PT ;  /* 0x0000000c0300720c */ /* 0x040fe20003fa6270 */
[----:B------:R-:W-:Y:S01]  /*1890*/  UIADD3 UR56, UR4, 0x2, URZ ;  /* 0x0000000204387890 */ /* 0x000fe2000fffe03f */
[C---:B------:R-:W-:Y:S01]  /*18a0*/  IADD3 R8, R0.reuse, 0x9, RZ ;  /* 0x0000000900087810 */ /* 0x040fe20007ffe0ff */
[----:B------:R-:W-:Y:S01]  /*18b0*/  UIADD3 UR58, UR14, 0x2, URZ ;  /* 0x000000020e3a7890 */ /* 0x000fe2000fffe03f */
[C---:B------:R-:W-:Y:S01]  /*18c0*/  ISETP.GT.AND P1, PT, R3.reuse, R0, PT ;  /* 0x000000000300720c */ /* 0x040fe20003f24270 */
[----:B------:R-:W-:Y:S01]  /*18d0*/  UMOV UR6, UR4 ;  /* 0x0000000400067c82 */ /* 0x000fe20008000000 */
[----:B------:R-:W-:Y:S01]  /*18e0*/  UMOV UR10, UR14 ;  /* 0x0000000e000a7c82 */ /* 0x000fe20008000000 */
[----:B------:R-:W-:Y:S01]  /*18f0*/  UMOV UR8, UR6 ;  /* 0x0000000600087c82 */ /* 0x000fe20008000000 */
[----:B------:R-:W-:Y:S01]  /*1900*/  UIADD3 UR52, UR4, 0x4, URZ ;  /* 0x0000000404347890 */ /* 0x000fe2000fffe03f */
[----:B------:R-:W-:Y:S01]  /*1910*/  HGMMA.64x256x16.F32 R24, gdesc[UR8], RZ, !UPT, gsb0 ;  /* 0x03e00000081879f0 */ /* 0x000fe2000c0008ff */
[----:B------:R-:W-:Y:S01]  /*1920*/  UIADD3 UR54, UR14, 0x4, URZ ;  /* 0x000000040e367890 */ /* 0x000fe2000fffe03f */
[----:B------:R-:W-:Y:S01]  /*1930*/  IMAD.U32 R250, RZ, RZ, UR6 ;  /* 0x00000006fffa7e24 */ /* 0x000fe2000f8e00ff */
[----:B------:R-:W-:Y:S01]  /*1940*/  UIADD3 UR48, UR4, 0x6, URZ ;  /* 0x0000000604307890 */ /* 0x000fe2000fffe03f */
[C---:B------:R-:W-:Y:S01]  /*1950*/  ISETP.GE.AND P6, PT, R3.reuse, R8, PT ;  /* 0x000000080300720c */ /* 0x040fe20003fc6270 */
[----:B------:R-:W-:Y:S01]  /*1960*/  UIADD3 UR50, UR14, 0x6, URZ ;  /* 0x000000060e327890 */ /* 0x000fe2000fffe03f */
[C---:B------:R-:W-:Y:S01]  /*1970*/  IADD3 R8, R0.reuse, 0x19, RZ ;  /* 0x0000001900087810 */ /* 0x040fe20007ffe0ff */
[----:B------:R-:W-:Y:S01]  /*1980*/  UIADD3 UR44, UR4, 0x200, URZ ;  /* 0x00000200042c7890 */ /* 0x000fe2000fffe03f */
[C---:B------:R-:W-:Y:S01]  /*1990*/  IADD3 R14, R0.reuse, 0x11, RZ ;  /* 0x00000011000e7810 */ /* 0x040fe20007ffe0ff */
[----:B------:R-:W-:Y:S01]  /*19a0*/  UIADD3 UR46, UR14, 0x800, URZ ;  /* 0x000008000e2e7890 */ /* 0x000fe2000fffe03f */
[----:B------:R-:W-:Y:S01]  /*19b0*/  VIADD R12, R0, 0x71 ;  /* 0x00000071000c7836 */ /* 0x000fe20000000000 */
[----:B------:R-:W-:Y:S01]  /*19c0*/  UMOV UR47, 0x40000040 ;  /* 0x40000040002f7882 */ /* 0x000fe20000000000 */
[----:B------:R-:W-:Y:S01]  /*19d0*/  UIADD3 UR28, UR4, 0x202, URZ ;  /* 0x00000202041c7890 */ /* 0x000fe2000fffe03f */
[----:B------:R-:W-:Y:S01]  /*19e0*/  ISETP.GE.AND P3, PT, R3, R14, PT ;  /* 0x0000000e0300720c */ /* 0x000fe20003f66270 */
[----:B------:R-:W-:Y:S01]  /*19f0*/  UIADD3 UR30, UR14, 0x802, URZ ;  /* 0x000008020e1e7890 */ /* 0x000fe2000fffe03f */
[----:B------:R-:W-:Y:S01]  /*1a00*/  UMOV UR29, 0x40000040 ;  /* 0x40000040001d7882 */ /* 0x000fe20000000000 */
[----:B------:R-:W-:Y:S01]  /*1a10*/  UMOV UR31, 0x40000040 ;  /* 0x40000040001f7882 */ /* 0x000fe20000000000 */
[----:B------:R-:W-:-:S02]  /*1a20*/  UIADD3 UR24, UR4, 0x204, URZ ;  /* 0x0000020404187890 */ /* 0x000fc4000fffe03f */
[----:B------:R-:W-:Y:S01]  /*1a30*/  UIADD3 UR26, UR14, 0x804, URZ ;  /* 0x000008040e1a7890 */ /* 0x000fe2000fffe03f */
[----:B------:R-:W-:Y:S01]  /*1a40*/  UMOV UR25, 0x40000040 ;  /* 0x4000004000197882 */ /* 0x000fe20000000000 */
[----:B------:R-:W-:Y:S01]  /*1a50*/  UMOV UR27, 0x40000040 ;  /* 0x40000040001b7882 */ /* 0x000fe20000000000 */
[----:B------:R-:W-:Y:S02]  /*1a60*/  UIADD3 UR4, UR4, 0x206, URZ ;  /* 0x0000020604047890 */ /* 0x000fe4000fffe03f */
[----:B------:R-:W-:Y:S01]  /*1a70*/  UIADD3 UR6, UR14, 0x806, URZ ;  /* 0x000008060e067890 */ /* 0x000fe2000fffe03f */
[----:B------:R-:W-:Y:S01]  /*1a80*/  UMOV UR5, 0x40000040 ;  /* 0x4000004000057882 */ /* 0x000fe20000000000 */
[----:B------:R-:W-:Y:S01]  /*1a90*/  UMOV UR7, 0x40000040 ;  /* 0x4000004000077882 */ /* 0x000fe20000000000 */
[----:B------:R-:W-:Y:S01]  /*1aa0*/  ULDC UR8, c[0x0][0x604] ;  /* 0x0001810000087ab9 */ /* 0x000fe20000000800 */
[----:B------:R-:W-:Y:S01]  /*1ab0*/  ULDC UR10, c[0x0][0x604] ;  /* 0x00018100000a7ab9 */ /* 0x000fe20000000800 */
[----:B------:R-:W-:Y:S01]  /*1ac0*/  ULDC UR9, c[0x0][0x604] ;  /* 0x0001810000097ab9 */ /* 0x000fe20000000800 */
[----:B------:R-:W-:Y:S01]  /*1ad0*/  ULDC UR11, c[0x0][0x604] ;  /* 0x00018100000b7ab9 */ /* 0x000fe20000000800 */
[----:B------:R-:W-:Y:S01]  /*1ae0*/  ULDC UR13, c[0x0][0x604] ;  /* 0x00018100000d7ab9 */ /* 0x000fe20000000800 */
[----:B------:R-:W-:Y:S01]  /*1af0*/  ULDC UR12, c[0x0][0x604] ;  /* 0x00018100000c7ab9 */ /* 0x000fe20000000800 */
[----:B------:R-:W-:Y:S01]  /*1b00*/  ULDC UR16, c[0x0][0x604] ;  /* 0x0001810000107ab9 */ /* 0x000fe20000000800 */
[----:B------:R-:W-:-:S02]  /*1b10*/  WARPGROUP.DEPBAR.LE gsb0, 0x0 ;  /* 0x00008000000079c5 */ /* 0x000fc40000010000 */
[----:B------:R-:W-:-:S06]  /*1b20*/  WARPGROUP.ARRIVE ;  /* 0x00000000000079c5 */ /* 0x000fcc0000000000 */
[----:B------:R-:W-:Y:S03]  /*1b30*/  HGMMA.64x256x16.F32 R24, gdesc[UR56], R24, gsb0 ;  /* 0x03e00000381879f0 */ /* 0x000fe60008000818 */
[----:B------:R-:W-:Y:S02]  /*1b40*/  WARPGROUP.DEPBAR.LE gsb0, 0x0 ;  /* 0x00008000000079c5 */ /* 0x000fe40000010000 */
[----:B------:R-:W-:-:S15]  /*1b50*/  WARPGROUP.ARRIVE ;  /* 0x00000000000079c5 */ /* 0x000fde0000000000 */
[----:B------:R-:W-:-:S08]  /*1b60*/  NOP ;  /* 0x0000000000007918 */ /* 0x000fd00000000000 */
        /* <DEDUP_REMOVED lines=20> */
[----:B------:R-:W-:Y:S01]  /*1cb0*/  HGMMA.64x256x16.F32 R24, gdesc[UR4], R24, gsb0 ;  /* 0x03e00000041879f0 */ /* 0x000fe20008000818 */
[----:B------:R-:W-:Y:S01]  /*1cc0*/  ULDC UR6, c[0x0][0x604] ;  /* 0x0001810000067ab9 */ /* 0x000fe20000000800 */
[----:B------:R-:W-:Y:S01]  /*1cd0*/  ULDC UR7, c[0x0][0x604] ;  /* 0x0001810000077ab9 */ /* 0x000fe20000000800 */
[----:B------:R-:W-:Y:S02]  /*1ce0*/  WARPGROUP.DEPBAR.LE gsb0, 0x0 ;  /* 0x00008000000079c5 */ /* 0x000fe40000010000 */
[----:B------:R-:W-:Y:S02]  /*1cf0*/  FSEL R24, R24, -INF , P2 ;  /* 0xff80000018187808 */ /* 0x000fe40001000000 */
[----:B------:R-:W-:Y:S02]  /*1d00*/  FSEL R30, R30, -INF , P2 ;  /* 0xff8000001e1e7808 */ /* 0x000fe40001000000 */
[----:B------:R-:W-:Y:S01]  /*1d10*/  ISETP.GE.AND P2, PT, R3, R2, PT ;  /* 0x000000020300720c */ /* 0x000fe20003f46270 */
[----:B------:R-:W-:Y:S01]  /*1d20*/  VIADD R2, R0, 0x20 ;  /* 0x0000002000027836 */ /* 0x000fe20000000000 */
[----:B------:R-:W-:-:S02]  /*1d30*/  FSEL R28, R28, -INF , P4 ;  /* 0xff8000001c1c7808 */ /* 0x000fc40002000000 */
[----:B------:R-:W-:Y:S02]  /*1d40*/  FSEL R34, R34, -INF , P4 ;  /* 0xff80000022227808 */ /* 0x000fe40002000000 */
[C---:B------:R-:W-:Y:S01]  /*1d50*/  ISETP.GE.AND P4, PT, R3.reuse, R2, PT ;  /* 0x000000020300720c */ /* 0x040fe20003f86270 */
[----:B------:R-:W-:Y:S01]  /*1d60*/  VIADD R2, R0, 0x28 ;  /* 0x0000002800027836 */ /* 0x000fe20000000000 */
[----:B------:R-:W-:Y:S02]  /*1d70*/  FSEL R32, R32, -INF , P5 ;  /* 0xff80000020207808 */ /* 0x000fe40002800000 */
[----:B------:R-:W-:Y:S02]  /*1d80*/  FSEL R38, R38, -INF , P5 ;  /* 0xff80000026267808 */ /* 0x000fe40002800000 */
[----:B------:R-:W-:Y:S01]  /*1d90*/  ISETP.GE.AND P5, PT, R3, R2, PT ;  /* 0x000000020300720c */ /* 0x000fe20003fa6270 */
[----:B------:R-:W-:Y:S01]  /*1da0*/  VIADD R2, R0, 0x30 ;  /* 0x0000003000027836 */ /* 0x000fe20000000000 */
[----:B------:R-:W-:-:S02]  /*1db0*/  FSEL R36, R36, -INF , P2 ;  /* 0xff80000024247808 */ /* 0x000fc40001000000 */
[----:B------:R-:W-:Y:S02]  /*1dc0*/  FSEL R42, R42, -INF , P2 ;  /* 0xff8000002a2a7808 */ /* 0x000fe40001000000 */
[----:B------:R-:W-:Y:S01]  /*1dd0*/  ISETP.GE.AND P2, PT, R3, R2, PT ;  /* 0x000000020300720c */ /* 0x000fe20003f46270 */
[C---:B------:R-:W-:Y:S01]  /*1de0*/  VIADD R2, R0.reuse, 0x38 ;  /* 0x0000003800027836 */ /* 0x040fe20000000000 */
[----:B------:R-:W-:Y:S02]  /*1df0*/  FSEL R25, R25, -INF , P1 ;  /* 0xff80000019197808 */ /* 0x000fe40000800000 */
[----:B------:R-:W-:Y:S02]  /*1e00*/  FSEL R31, R31, -INF , P1 ;  /* 0xff8000001f1f7808 */ /* 0x000fe40000800000 */
[----:B------:R-:W-:Y:S02]  /*1e10*/  ISETP.GE.AND P1, PT, R3, R8, PT ;  /* 0x000000080300720c */ /* 0x000fe40003f26270 */
[----:B------:R-:W-:-:S02]  /*1e20*/  IADD3 R8, R0, 0x21, RZ ;  /* 0x0000002100087810 */ /* 0x000fc40007ffe0ff */
[----:B------:R-:W-:Y:S02]  /*1e30*/  FSEL R40, R40, -INF , P4 ;  /* 0xff80000028287808 */ /* 0x000fe40002000000 */
[----:B------:R-:W-:Y:S02]  /*1e40*/  FSEL R46, R46, -INF , P4 ;  /* 0xff8000002e2e7808 */ /* 0x000fe40002000000 */
[----:B------:R-:W-:Y:S01]  /*1e50*/  ISETP.GE.AND P4, PT, R3, R2, PT ;  /* 0x000000020300720c */ /* 0x000fe20003f86270 */
[----:B------:R-:W-:Y:S01]  /*1e60*/  VIADD R2, R0, 0x40 ;  /* 0x0000004000027836 */ /* 0x000fe20000000000 */
[----:B------:R-:W-:Y:S02]  /*1e70*/  FSEL R29, R29, -INF , P6 ;  /* 0xff8000001d1d7808 */ /* 0x000fe40003000000 */
[----:B------:R-:W-:Y:S02]  /*1e80*/  FSEL R35, R35, -INF , P6 ;  /* 0xff80000023237808 */ /* 0x000fe40003000000 */
[----:B------:R-:W-:-:S02]  /*1e90*/  ISETP.GE.AND P6, PT, R3, R8, PT ;  /* 0x000000080300720c */ /* 0x000fc40003fc6270 */
[----:B------:R-:W-:Y:S02]  /*1ea0*/  IADD3 R8, R0, 0x29, RZ ;  /* 0x0000002900087810 */ /* 0x000fe40007ffe0ff */
[----:B------:R-:W-:Y:S02]  /*1eb0*/  FSEL R44, R44, -INF , P5 ;  /* 0xff8000002c2c7808 */ /* 0x000fe40002800000 */
[----:B------:R-:W-:Y:S02]  /*1ec0*/  FSEL R50, R50, -INF , P5 ;  /* 0xff80000032327808 */ /* 0x000fe40002800000 */
[----:B------:R-:W-:Y:S02]  /*1ed0*/  FSEL R33, R33, -INF , P3 ;  /* 0xff80000021217808 */ /* 0x000fe40001800000 */
[----:B------:R-:W-:Y:S02]  /*1ee0*/  FSEL R39, R39, -INF , P3 ;  /* 0xff80000027277808 */ /* 0x000fe40001800000 */
[C---:B------:R-:W-:Y:S01]  /*1ef0*/  ISETP.GE.AND P5, PT, R3.reuse, R2, PT ;  /* 0x000000020300720c */ /* 0x040fe20003fa6270 */
[----:B------:R-:W-:Y:S01]  /*1f00*/  VIADD R2, R0, 0x48 ;  /* 0x0000004800027836 */ /* 0x000fe20000000000 */
[----:B------:R-:W-:-:S02]  /*1f10*/  ISETP.GE.AND P3, PT, R3, R8, PT ;  /* 0x000000080300720c */ /* 0x000fc40003f66270 */
[----:B------:R-:W-:Y:S02]  /*1f20*/  IADD3 R8, R0, 0x31, RZ ;  /* 0x0000003100087810 */ /* 0x000fe40007ffe0ff */
[----:B------:R-:W-:Y:S02]  /*1f30*/  FSEL R37, R37, -INF , P1 ;  /* 0xff80000025257808 */ /* 0x000fe40000800000 */
[----:B------:R-:W-:Y:S02]  /*1f40*/  FSEL R43, R43, -INF , P1 ;  /* 0xff8000002b2b7808 */ /* 0x000fe40000800000 */
[----:B------:R-:W-:Y:S02]  /*1f50*/  FSEL R48, R48, -INF , P2 ;  /* 0xff80000030307808 */ /* 0x000fe40001000000 */
[----:B------:R-:W-:Y:S02]  /*1f60*/  FSEL R54, R54, -INF , P2 ;  /* 0xff80000036367808 */ /* 0x000fe40001000000 */
[----:B------:R-:W-:-:S02]  /*1f70*/  ISETP.GE.AND P1, PT, R3, R8, PT ;  /* 0x000000080300720c */ /* 0x000fc40003f26270 */
[----:B------:R-:W-:Y:S01]  /*1f80*/  ISETP.GE.AND P2, PT, R3, R2, PT ;  /* 0x000000020300720c */ /* 0x000fe20003f46270 */
[C---:B------:R-:W-:Y:S01]  /*1f90*/  VIADD R2, R0.reuse, 0x50 ;  /* 0x0000005000027836 */ /* 0x040fe20000000000 */
[----:B------:R-:W-:Y:S02]  /*1fa0*/  IADD3 R8, R0, 0x39, RZ ;  /* 0x0000003900087810 */ /* 0x000fe40007ffe0ff */
[----:B------:R-:W-:Y:S02]  /*1fb0*/  FSEL R41, R41, -INF , P6 ;  /* 0xff80000029297808 */ /* 0x000fe40003000000 */
[----:B------:R-:W-:Y:S02]  /*1fc0*/  FSEL R47, R47, -INF , P6 ;  /* 0xff8000002f2f7808 */ /* 0x000fe40003000000 */
[----:B------:R-:W-:Y:S02]  /*1fd0*/  ISETP.GE.AND P6, PT, R3, R8, PT ;  /* 0x000000080300720c */ /* 0x000fe40003fc6270 */
[----:B------:R-:W-:-:S02]  /*1fe0*/  FSEL R52, R52, -INF , P4 ;  /* 0xff80000034347808 */ /* 0x000fc40002000000 */
[----:B------:R-:W-:Y:S02]  /*1ff0*/  FSEL R58, R58, -INF , P4 ;  /* 0xff8000003a3a7808 */ /* 0x000fe40002000000 */
[C---:B------:R-:W-:Y:S02]  /*2000*/  IADD3 R8, R0.reuse, 0x41, RZ ;  /* 0x0000004100087810 */ /* 0x040fe40007ffe0ff */
        /* <DEDUP_REMOVED lines=8> */
[----:B------:R-:W-:Y:S01]  /*2090*/  ISETP.GE.AND P5, PT, R3, R2, PT ;  /* 0x000000020300720c */ /* 0x000fe20003fa6270 */
[----:B------:R-:W-:Y:S01]  /*20a0*/  VIADD R2, R0, 0x60 ;  /* 0x0000006000027836 */ /* 0x000fe20000000000 */
[----:B------:R-:W-:Y:S02]  /*20b0*/  FSEL R49, R49, -INF , P1 ;  /* 0xff80000031317808 */ /* 0x000fe40000800000 */
[----:B------:R-:W-:-:S02]  /*20c0*/  FSEL R55, R55, -INF , P1 ;  /* 0xff80000037377808 */ /* 0x000fc40000800000 */
[C---:B------:R-:W-:Y:S02]  /*20d0*/  ISETP.GE.AND P1, PT, R3.reuse, R8, PT ;  /* 0x000000080300720c */ /* 0x040fe40003f26270 */
[----:B------:R-:W-:Y:S02]  /*20e0*/  IADD3 R8, R0, 0x51, RZ ;  /* 0x0000005100087810 */ /* 0x000fe40007ffe0ff */
[----:B------:R-:W-:Y:S02]  /*20f0*/  FSEL R60, R60, -INF , P2 ;  /* 0xff8000003c3c7808 */ /* 0x000fe40001000000 */
[----:B------:R-:W-:Y:S02]  /*2100*/  FSEL R66, R66, -INF , P2 ;  /* 0xff80000042427808 */ /* 0x000fe40001000000 */
[----:B------:R-:W-:Y:S01]  /*2110*/  ISETP.GE.AND P2, PT, R3, R2, PT ;  /* 0x000000020300720c */ /* 0x000fe20003f46270 */
[----:B------:R-:W-:Y:S01]  /*2120*/  VIADD R2, R0, 0x68 ;  /* 0x0000006800027836 */ /* 0x000fe20000000000 */
[----:B------:R-:W-:-:S02]  /*2130*/  FSEL R53, R53, -INF , P6 ;  /* 0xff80000035357808 */ /* 0x000fc40003000000 */
[----:B------:R-:W-:Y:S02]  /*2140*/  FSEL R59, R59, -INF , P6 ;  /* 0xff8000003b3b7808 */ /* 0x000fe40003000000 */
[----:B------:R-:W-:Y:S02]  /*2150*/  ISETP.GE.AND P6, PT, R3, R8, PT ;  /* 0x000000080300720c */ /* 0x000fe40003fc6270 */
[----:B------:R-:W-:Y:S02]  /*2160*/  IADD3 R8, R0, 0x59, RZ ;  /* 0x0000005900087810 */ /* 0x000fe40007ffe0ff */
[----:B------:R-:W-:Y:S02]  /*2170*/  FSEL R64, R64, -INF , P4 ;  /* 0xff80000040407808 */ /* 0x000fe40002000000 */
[----:B------:R-:W-:Y:S02]  /*2180*/  FSEL R70, R70, -INF , P4 ;  /* 0xff80000046467808 */ /* 0x000fe40002000000 */
[----:B------:R-:W-:-:S02]  /*2190*/  FSEL R57, R57, -INF , P3 ;  /* 0xff80000039397808 */ /* 0x000fc40001800000 */
[----:B------:R-:W-:Y:S02]  /*21a0*/  FSEL R63, R63, -INF , P3 ;  /* 0xff8000003f3f7808 */ /* 0x000fe40001800000 */
[C---:B------:R-:W-:Y:S01]  /*21b0*/  ISETP.GE.AND P4, PT, R3.reuse, R2, PT ;  /* 0x000000020300720c */ /* 0x040fe20003f86270 */
[C---:B------:R-:W-:Y:S01]  /*21c0*/  VIADD R2, R3.reuse, 0x8 ;  /* 0x0000000803027836 */ /* 0x040fe20000000000 */
[----:B------:R-:W-:Y:S02]  /*21d0*/  ISETP.GE.AND P3, PT, R3, R8, PT ;  /* 0x000000080300720c */ /* 0x000fe40003f66270 */
[----:B------:R-:W-:Y:S02]  /*21e0*/  FSEL R68, R68, -INF , P5 ;  /* 0xff80000044447808 */ /* 0x000fe40002800000 */
[----:B------:R-:W-:Y:S02]  /*21f0*/  FSEL R74, R74, -INF , P5 ;  /* 0xff8000004a4a7808 */ /* 0x000fe40002800000 */
[----:B------:R-:W-:-:S02]  /*2200*/  FSEL R69, R69, -INF , P3 ;  /* 0xff80000045457808 */ /* 0x000fc40001800000 */
[----:B------:R-:W-:Y:S02]  /*2210*/  FSEL R75, R75, -INF , P3 ;  /* 0xff8000004b4b7808 */ /* 0x000fe40001800000 */
[CC--:B------:R-:W-:Y:S02]  /*2220*/  ISETP.GE.AND P5, PT, R2.reuse, R0.reuse, PT ;  /* 0x000000000200720c */ /* 0x0c0fe40003fa6270 */
[----:B------:R-:W-:Y:S02]  /*2230*/  ISETP.GT.AND P3, PT, R2, R0, PT ;  /* 0x000000000200720c */ /* 0x000fe40003f64270 */
[----:B------:R-:W-:Y:S02]  /*2240*/  FSEL R26, R26, -INF , P5 ;  /* 0xff8000001a1a7808 */ /* 0x000fe40002800000 */
[----:B------:R-:W-:Y:S02]  /*2250*/  FSEL R27, R27, -INF , P3 ;  /* 0xff8000001b1b7808 */ /* 0x000fe40001800000 */
[----:B------:R-:W-:-:S02]  /*2260*/  ISETP.GE.AND P3, PT, R3, R12, PT ;  /* 0x0000000c0300720c */ /* 0x000fc40003f66270 */
[----:B------:R-:W-:Y:S02]  /*2270*/  FMNMX R7, R26, R27, !PT ;  /* 0x0000001b1a077209 */ /* 0x000fe40007800000 */
[----:B------:R-:W-:Y:S02]  /*2280*/  IADD3 R8, R0, 0x61, RZ ;  /* 0x0000006100087810 */ /* 0x000fe40007ffe0ff */
[----:B------:R-:W-:Y:S02]  /*2290*/  FMNMX R12, R30, R7, !PT ;  /* 0x000000071e0c7209 */ /* 0x000fe40007800000 */
[----:B------:R-:W-:Y:S02]  /*22a0*/  FSEL R61, R61, -INF , P1 ;  /* 0xff8000003d3d7808 */ /* 0x000fe40000800000 */
[----:B------:R-:W-:Y:S02]  /*22b0*/  FMNMX R7, R31, R12, !PT ;  /* 0x0000000c1f077209 */ /* 0x000fe40007800000 */
[----:B------:R-:W-:-:S02]  /*22c0*/  FSEL R67, R67, -INF , P1 ;  /* 0xff80000043437808 */ /* 0x000fc40000800000 */
[----:B------:R-:W-:Y:S02]  /*22d0*/  FMNMX R12, R34, R7, !PT ;  /* 0x00000007220c7209 */ /* 0x000fe40007800000 */
[----:B------:R-:W-:Y:S02]  /*22e0*/  ISETP.GE.AND P1, PT, R3, R8, PT ;  /* 0x000000080300720c */ /* 0x000fe40003f26270 */
[----:B------:R-:W-:Y:S02]  /*22f0*/  FMNMX R7, R35, R12, !PT ;  /* 0x0000000c23077209 */ /* 0x000fe40007800000 */
[----:B------:R-:W-:Y:S02]  /*2300*/  IADD3 R8, R0, 0x69, RZ ;  /* 0x0000006900087810 */ /* 0x000fe40007ffe0ff */
[----:B------:R-:W-:Y:S02]  /*2310*/  FMNMX R12, R38, R7, !PT ;  /* 0x00000007260c7209 */ /* 0x000fe40007800000 */
[----:B------:R-:W-:-:S02]  /*2320*/  FSEL R65, R65, -INF , P6 ;  /* 0xff80000041417808 */ /* 0x000fc40003000000 */
[----:B------:R-:W-:Y:S02]  /*2330*/  FMNMX R7, R39, R12, !PT ;  /* 0x0000000c27077209 */ /* 0x000fe40007800000 */
[----:B------:R-:W-:Y:S02]  /*2340*/  FSEL R71, R71, -INF , P6 ;  /* 0xff80000047477808 */ /* 0x000fe40003000000 */
[----:B------:R-:W-:Y:S02]  /*2350*/  FMNMX R12, R42, R7, !PT ;  /* 0x000000072a0c7209 */ /* 0x000fe40007800000 */
[----:B------:R-:W-:Y:S02]  /*2360*/  ISETP.GE.AND P6, PT, R3, R8, PT ;  /* 0x000000080300720c */ /* 0x000fe40003fc6270 */
[----:B------:R-:W-:Y:S02]  /*2370*/  FMNMX R7, R43, R12, !PT ;  /* 0x0000000c2b077209 */ /* 0x000fe40007800000 */
[----:B------:R-:W-:-:S02]  /*2380*/  IADD3 R8, R0, 0x70, RZ ;  /* 0x0000007000087810 */ /* 0x000fc40007ffe0ff */
[----:B------:R-:W-:Y:S02]  /*2390*/  FMNMX R12, R46, R7, !PT ;  /* 0x000000072e0c7209 */ /* 0x000fe40007800000 */
[----:B------:R-:W-:Y:S02]  /*23a0*/  ISETP.GE.AND P5, PT, R3, R8, PT ;  /* 0x000000080300720c */ /* 0x000fe40003fa6270 */
[----:B------:R-:W-:Y:S02]  /*23b0*/  FMNMX R7, R47, R12, !PT ;  /* 0x0000000c2f077209 */ /* 0x000fe40007800000 */
[----:B------:R-:W-:Y:S02]  /*23c0*/  IADD3 R8, R0, 0x78, RZ ;  /* 0x0000007800087810 */ /* 0x000fe40007ffe0ff */
[----:B------:R-:W-:Y:S02]  /*23d0*/  FMNMX R12, R50, R7, !PT ;  /* 0x00000007320c7209 */ /* 0x000fe40007800000 */
[----:B------:R-:W-:-:S02]  /*23e0*/  FMNMX R7, R24, R25, !PT ;  /* 0x0000001918077209 */ /* 0x000fc40007800000 */
[----:B------:R-:W-:Y:S02]  /*23f0*/  FMNMX R9, R51, R12, !PT ;  /* 0x0000000c33097209 */ /* 0x000fe40007800000 */
[----:B------:R-:W-:Y:S02]  /*2400*/  FMNMX R12, R28, R7, !PT ;  /* 0x000000071c0c7209 */ /* 0x000fe40007800000 */
[----:B------:R-:W-:Y:S02]  /*2410*/  FMNMX R14, R54, R9, !PT ;  /* 0x00000009360e7209 */ /* 0x000fe40007800000 */
[----:B------:R-:W-:Y:S02]  /*2420*/  FMNMX R7, R29, R12, !PT ;  /* 0x0000000c1d077209 */ /* 0x000fe40007800000 */
[----:B------:R-:W-:Y:S02]  /*2430*/  FMNMX R9, R55, R14, !PT ;  /* 0x0000000e37097209 */ /* 0x000fe40007800000 */
[----:B------:R-:W-:-:S02]  /*2440*/  FMNMX R12, R32, R7, !PT ;  /* 0x00000007200c7209 */ /* 0x000fc40007800000 */
[----:B------:R-:W-:Y:S02]  /*2450*/  FMNMX R14, R58, R9, !PT ;  /* 0x000000093a0e7209 */ /* 0x000fe40007800000 */
[----:B------:R-:W-:Y:S02]  /*2460*/  FMNMX R7, R33, R12, !PT ;  /* 0x0000000c21077209 */ /* 0x000fe40007800000 */
[----:B------:R-:W-:Y:S02]  /*2470*/  FMNMX R9, R59, R14, !PT ;  /* 0x0000000e3b097209 */ /* 0x000fe40007800000 */
[----:B------:R-:W-:Y:S02]  /*2480*/  FSEL R72, R72, -INF , P2 ;  /* 0xff80000048487808 */ /* 0x000fe40001000000 */
[----:B------:R-:W-:Y:S02]  /*2490*/  FSEL R78, R78, -INF , P2 ;  /* 0xff8000004e4e7808 */ /* 0x000fe40001000000 */
[----:B------:R-:W-:-:S02]  /*24a0*/  FMNMX R14, R62, R9, !PT ;  /* 0x000000093e0e7209 */ /* 0x000fc40007800000 */
[----:B------:R-:W-:Y:S01]  /*24b0*/  ISETP.GE.AND P2, PT, R3, R8, PT ;  /* 0x000000080300720c */ /* 0x000fe20003f46270 */
[----:B------:R-:W-:Y:S01]  /*24c0*/  VIADD R8, R0, 0x79 ;  /* 0x0000007900087836 */ /* 0x000fe20000000000 */
[----:B------:R-:W-:Y:S02]  /*24d0*/  FMNMX R12, R36, R7, !PT ;  /* 0x00000007240c7209 */ /* 0x000fe40007800000 */
[----:B------:R-:W-:Y:S02]  /*24e0*/  FMNMX R9, R63, R14, !PT ;  /* 0x0000000e3f097209 */ /* 0x000fe40007800000 */
[----:B------:R-:W-:Y:S02]  /*24f0*/  FSEL R73, R73, -INF , P1 ;  /* 0xff80000049497808 */ /* 0x000fe40000800000 */
[----:B------:R-:W-:Y:S02]  /*2500*/  FSEL R79, R79, -INF , P1 ;  /* 0xff8000004f4f7808 */ /* 0x000fe40000800000 */
[----:B------:R-:W-:-:S02]  /*2510*/  ISETP.GE.AND P1, PT, R3, R8, PT ;  /* 0x000000080300720c */ /* 0x000fc40003f26270 */
[----:B------:R-:W-:Y:S02]  /*2520*/  FMNMX R7, R37, R12, !PT ;  /* 0x0000000c25077209 */ /* 0x000fe40007800000 */
[----:B------:R-:W-:Y:S02]  /*2530*/  IADD3 R8, R0, 0x80, RZ ;  /* 0x0000008000087810 */ /* 0x000fe40007ffe0ff */
        /* <DEDUP_REMOVED lines=8> */
[----:B------:R-:W-:Y:S02]  /*25c0*/  FMNMX R14, R70, R9, !PT ;  /* 0x00000009460e7209 */ /* 0x000fe40007800000 */
[----:B------:R-:W-:Y:S02]  /*25d0*/  FSEL R77, R77, -INF , P6 ;  /* 0xff8000004d4d7808 */ /* 0x000fe40003000000 */
[----:B------:R-:W-:-:S02]  /*25e0*/  FSEL R83, R83, -INF , P6 ;  /* 0xff80000053537808 */ /* 0x000fc40003000000 */
[----:B------:R-:W-:Y:S02]  /*25f0*/  ISETP.GE.AND P6, PT, R3, R8, PT ;  /* 0x000000080300720c */ /* 0x000fe40003fc6270 */
[----:B------:R-:W-:Y:S02]  /*2600*/  IADD3 R8, R0, 0x88, RZ ;  /* 0x0000008800087810 */ /* 0x000fe40007ffe0ff */
[----:B------:R-:W-:Y:S02]  /*2610*/  FMNMX R12, R44, R7, !PT ;  /* 0x000000072c0c7209 */ /* 0x000fe40007800000 */
[----:B------:R-:W-:Y:S02]  /*2620*/  FMNMX R9, R71, R14, !PT ;  /* 0x0000000e47097209 */ /* 0x000fe40007800000 */
[----:B------:R-:W-:Y:S02]  /*2630*/  FSEL R80, R80, -INF , P5 ;  /* 0xff80000050507808 */ /* 0x000fe40002800000 */
[----:B------:R-:W-:-:S02]  /*2640*/  FSEL R86, R86, -INF , P5 ;  /* 0xff80000056567808 */ /* 0x000fc40002800000 */
[----:B------:R-:W-:Y:S01]  /*2650*/  ISETP.GE.AND P5, PT, R3, R8, PT ;  /* 0x000000080300720c */ /* 0x000fe20003fa6270 */
[----:B------:R-:W-:Y:S01]  /*2660*/  VIADD R8, R0, 0x89 ;  /* 0x0000008900087836 */ /* 0x000fe20000000000 */
[----:B------:R-:W-:Y:S02]  /*2670*/  FMNMX R7, R45, R12, !PT ;  /* 0x0000000c2d077209 */ /* 0x000fe40007800000 */
[----:B------:R-:W-:Y:S02]  /*2680*/  FMNMX R14, R74, R9, !PT ;  /* 0x000000094a0e7209 */ /* 0x000fe40007800000 */
[----:B------:R-:W-:Y:S02]  /*2690*/  FMNMX R12, R48, R7, !PT ;  /* 0x00000007300c7209 */ /* 0x000fe40007800000 */
[----:B------:R-:W-:Y:S02]  /*26a0*/  FSEL R81, R81, -INF , P3 ;  /* 0xff80000051517808 */ /* 0x000fe40001800000 */
[----:B------:R-:W-:-:S02]  /*26b0*/  FSEL R87, R87, -INF , P3 ;  /* 0xff80000057577808 */ /* 0x000fc40001800000 */
[----:B------:R-:W-:Y:S02]  /*26c0*/  FMNMX R9, R75, R14, !PT ;  /* 0x0000000e4b097209 */ /* 0x000fe40007800000 */
[----:B------:R-:W-:Y:S02]  /*26d0*/  ISETP.GE.AND P3, PT, R3, R8, PT ;  /* 0x000000080300720c */ /* 0x000fe40003f66270 */
[----:B------:R-:W-:Y:S02]  /*26e0*/  IADD3 R8, R0, 0x90, RZ ;  /* 0x0000009000087810 */ /* 0x000fe40007ffe0ff */
[----:B------:R-:W-:Y:S02]  /*26f0*/  FMNMX R7, R49, R12, !PT ;  /* 0x0000000c31077209 */ /* 0x000fe40007800000 */
[----:B------:R-:W-:Y:S02]  /*2700*/  FMNMX R14, R78, R9, !PT ;  /* 0x000000094e0e7209 */ /* 0x000fe40007800000 */
[----:B------:R-:W-:-:S02]  /*2710*/  FSEL R84, R84, -INF , P2 ;  /* 0xff80000054547808 */ /* 0x000fc40001000000 */
[----:B------:R-:W-:Y:S02]  /*2720*/  FSEL R90, R90, -INF , P2 ;  /* 0xff8000005a5a7808 */ /* 0x000fe40001000000 */
[----:B------:R-:W-:Y:S01]  /*2730*/  ISETP.GE.AND P2, PT, R3, R8, PT ;  /* 0x000000080300720c */ /* 0x000fe20003f46270 */
[----:B------:R-:W-:Y:S01]  /*2740*/  VIADD R8, R0, 0x91 ;  /* 0x0000009100087836 */ /* 0x000fe20000000000 */
[----:B------:R-:W-:Y:S02]  /*2750*/  FMNMX R12, R52, R7, !PT ;  /* 0x00000007340c7209 */ /* 0x000fe40007800000 */
[----:B------:R-:W-:Y:S02]  /*2760*/  FMNMX R9, R79, R14, !PT ;  /* 0x0000000e4f097209 */ /* 0x000fe40007800000 */
[----:B------:R-:W-:Y:S02]  /*2770*/  FSEL R85, R85, -INF , P1 ;  /* 0xff80000055557808 */ /* 0x000fe40000800000 */
[----:B------:R-:W-:-:S02]  /*2780*/  FSEL R91, R91, -INF , P1 ;  /* 0xff8000005b5b7808 */ /* 0x000fc40000800000 */
[----:B------:R-:W-:Y:S02]  /*2790*/  FMNMX R7, R53, R12, !PT ;  /* 0x0000000c35077209 */ /* 0x000fe40007800000 */
[----:B------:R-:W-:Y:S02]  /*27a0*/  ISETP.GE.AND P1, PT, R3, R8, PT ;  /* 0x000000080300720c */ /* 0x000fe40003f26270 */
[----:B------:R-:W-:Y:S02]  /*27b0*/  FMNMX R14, R82, R9, !PT ;  /* 0x00000009520e7209 */ /* 0x000fe40007800000 */
[----:B------:R-:W-:Y:S02]  /*27c0*/  IADD3 R8, R0, 0x98, RZ ;  /* 0x0000009800087810 */ /* 0x000fe40007ffe0ff */
[----:B------:R-:W-:Y:S02]  /*27d0*/  FMNMX R12, R56, R7, !PT ;  /* 0x00000007380c7209 */ /* 0x000fe40007800000 */
[----:B------:R-:W-:-:S02]  /*27e0*/  FSEL R88, R88, -INF , P4 ;  /* 0xff80000058587808 */ /* 0x000fc40002000000 */
[----:B------:R-:W-:Y:S02]  /*27f0*/  FSEL R94, R94, -INF , P4 ;  /* 0xff8000005e5e7808 */ /* 0x000fe40002000000 */
[----:B------:R-:W-:Y:S02]  /*2800*/  FMNMX R9, R83, R14, !PT ;  /* 0x0000000e53097209 */ /* 0x000fe40007800000 */
[----:B------:R-:W-:Y:S01]  /*2810*/  ISETP.GE.AND P4, PT, R3, R8, PT ;  /* 0x000000080300720c */ /* 0x000fe20003f86270 */
[----:B------:R-:W-:Y:S01]  /*2820*/  VIADD R8, R0, 0x99 ;  /* 0x0000009900087836 */ /* 0x000fe20000000000 */
[----:B------:R-:W-:Y:S02]  /*2830*/  FMNMX R7, R57, R12, !PT ;  /* 0x0000000c39077209 */ /* 0x000fe40007800000 */
[----:B------:R-:W-:Y:S02]  /*2840*/  FMNMX R14, R86, R9, !PT ;  /* 0x00000009560e7209 */ /* 0x000fe40007800000 */
[----:B------:R-:W-:-:S02]  /*2850*/  FSEL R89, R89, -INF , P6 ;  /* 0xff80000059597808 */ /* 0x000fc40003000000 */
[----:B------:R-:W-:Y:S02]  /*2860*/  FSEL R95, R95, -INF , P6 ;  /* 0xff8000005f5f7808 */ /* 0x000fe40003000000 */
        /* <DEDUP_REMOVED lines=11> */
[----:B------:R-:W-:-:S02]  /*2920*/  FMNMX R9, R91, R14, !PT ;  /* 0x0000000e5b097209 */ /* 0x000fc40007800000 */
[----:B------:R-:W-:Y:S02]  /*2930*/  FSEL R93, R93, -INF , P3 ;  /* 0xff8000005d5d7808 */ /* 0x000fe40001800000 */
[----:B------:R-:W-:Y:S02]  /*2940*/  FSEL R99, R99, -INF , P3 ;  /* 0xff80000063637808 */ /* 0x000fe40001800000 */
[----:B------:R-:W-:Y:S02]  /*2950*/  ISETP.GE.AND P3, PT, R3, R8, PT ;  /* 0x000000080300720c */ /* 0x000fe40003f66270 */
[----:B------:R-:W-:Y:S02]  /*2960*/  IADD3 R8, R0, 0xa8, RZ ;  /* 0x000000a800087810 */ /* 0x000fe40007ffe0ff */
[----:B------:R-:W-:Y:S02]  /*2970*/  FMNMX R7, R65, R12, !PT ;  /* 0x0000000c41077209 */ /* 0x000fe40007800000 */
[----:B------:R-:W-:-:S02]  /*2980*/  FMNMX R14, R94, R9, !PT ;  /* 0x000000095e0e7209 */ /* 0x000fc40007800000 */
[----:B------:R-:W-:Y:S02]  /*2990*/  FSEL R96, R96, -INF , P2 ;  /* 0xff80000060607808 */ /* 0x000fe40001000000 */
[----:B------:R-:W-:Y:S02]  /*29a0*/  FSEL R102, R102, -INF , P2 ;  /* 0xff80000066667808 */ /* 0x000fe40001000000 */
[----:B------:R-:W-:Y:S01]  /*29b0*/  ISETP.GE.AND P2, PT, R3, R8, PT ;  /* 0x000000080300720c */ /* 0x000fe20003f46270 */
[----:B------:R-:W-:Y:S01]  /*29c0*/  VIADD R8, R0, 0xa9 ;  /* 0x000000a900087836 */ /* 0x000fe20000000000 */
[----:B------:R-:W-:Y:S02]  /*29d0*/  FMNMX R12, R68, R7, !PT ;  /* 0x00000007440c7209 */ /* 0x000fe40007800000 */
[----:B------:R-:W-:Y:S02]  /*29e0*/  FMNMX R9, R95, R14, !PT ;  /* 0x0000000e5f097209 */ /* 0x000fe40007800000 */
[----:B------:R-:W-:-:S02]  /*29f0*/  FMNMX R7, R69, R12, !PT ;  /* 0x0000000c45077209 */ /* 0x000fc40007800000 */
[----:B------:R-:W-:Y:S02]  /*2a00*/  FSEL R97, R97, -INF , P1 ;  /* 0xff80000061617808 */ /* 0x000fe40000800000 */
[----:B------:R-:W-:Y:S02]  /*2a10*/  FSEL R103, R103, -INF , P1 ;  /* 0xff80000067677808 */ /* 0x000fe40000800000 */
[----:B------:R-:W-:Y:S02]  /*2a20*/  FMNMX R14, R98, R9, !PT ;  /* 0x00000009620e7209 */ /* 0x000fe40007800000 */
[----:B------:R-:W-:Y:S02]  /*2a30*/  ISETP.GE.AND P1, PT, R3, R8, PT ;  /* 0x000000080300720c */ /* 0x000fe40003f26270 */
[----:B------:R-:W-:Y:S02]  /*2a40*/  IADD3 R8, R0, 0xb0, RZ ;  /* 0x000000b000087810 */ /* 0x000fe40007ffe0ff */
[----:B------:R-:W-:-:S02]  /*2a50*/  FMNMX R12, R72, R7, !PT ;  /* 0x00000007480c7209 */ /* 0x000fc40007800000 */
[----:B------:R-:W-:Y:S02]  /*2a60*/  FMNMX R9, R99, R14, !PT ;  /* 0x0000000e63097209 */ /* 0x000fe40007800000 */
[----:B------:R-:W-:Y:S02]  /*2a70*/  FSEL R100, R100, -INF , P4 ;  /* 0xff80000064647808 */ /* 0x000fe40002000000 */
[----:B------:R-:W-:Y:S02]  /*2a80*/  FSEL R106, R106, -INF , P4 ;  /* 0xff8000006a6a7808 */ /* 0x000fe40002000000 */
[----:B------:R-:W-:Y:S01]  /*2a90*/  ISETP.GE.AND P4, PT, R3, R8, PT ;  /* 0x000000080300720c */ /* 0x000fe20003f86270 */
[----:B------:R-:W-:Y:S01]  /*2aa0*/  VIADD R8, R0, 0xb1 ;  /* 0x000000b100087836 */ /* 0x000fe20000000000 */
[----:B------:R-:W-:Y:S02]  /*2ab0*/  FMNMX R7, R73, R12, !PT ;  /* 0x0000000c49077209 */ /* 0x000fe40007800000 */
[----:B------:R-:W-:-:S02]  /*2ac0*/  FMNMX R14, R102, R9, !PT ;  /* 0x00000009660e7209 */ /* 0x000fc40007800000 */
[----:B------:R-:W-:Y:S02]  /*2ad0*/  FSEL R101, R101, -INF , P6 ;  /* 0xff80000065657808 */ /* 0x000fe40003000000 */
[----:B------:R-:W-:Y:S02]  /*2ae0*/  FSEL R107, R107, -INF , P6 ;  /* 0xff8000006b6b7808 */ /* 0x000fe40003000000 */
[----:B------:R-:W-:Y:S02]  /*2af0*/  FMNMX R12, R76, R7, !PT ;  /* 0x000000074c0c7209 */ /* 0x000fe40007800000 */
[----:B------:R-:W-:Y:S02]  /*2b00*/  ISETP.GE.AND P6, PT, R3, R8, PT ;  /* 0x000000080300720c */ /* 0x000fe40003fc6270 */
[----:B------:R-:W-:Y:S02]  /*2b10*/  FMNMX R9, R103, R14, !PT ;  /* 0x0000000e67097209 */ /* 0x000fe40007800000 */
[----:B------:R-:W-:-:S02]  /*2b20*/  IADD3 R8, R0, 0xb8, RZ ;  /* 0x000000b800087810 */ /* 0x000fc40007ffe0ff */
[----:B------:R-:W-:Y:S02]  /*2b30*/  FMNMX R7, R77, R12, !PT ;  /* 0x0000000c4d077209 */ /* 0x000fe40007800000 */
[----:B------:R-:W-:Y:S02]  /*2b40*/  FSEL R104, R104, -INF , P5 ;  /* 0xff80000068687808 */ /* 0x000fe40002800000 */
[----:B------:R-:W-:Y:S02]  /*2b50*/  FSEL R110, R110, -INF , P5 ;  /* 0xff8000006e6e7808 */ /* 0x000fe40002800000 */
[----:B------:R-:W-:Y:S02]  /*2b60*/  FMNMX R14, R106, R9, !PT ;  /* 0x000000096a0e7209 */ /* 0x000fe40007800000 */
[----:B------:R-:W-:Y:S01]  /*2b70*/  ISETP.GE.AND P5, PT, R3, R8, PT ;  /* 0x000000080300720c */ /* 0x000fe20003fa6270 */
[----:B------:R-:W-:Y:S01]  /*2b80*/  VIADD R8, R0, 0xb9 ;  /* 0x000000b900087836 */ /* 0x000fe20000000000 */
[----:B------:R-:W-:-:S02]  /*2b90*/  FMNMX R12, R80, R7, !PT ;  /* 0x00000007500c7209 */ /* 0x000fc40007800000 */
[----:B------:R-:W-:Y:S02]  /*2ba0*/  FMNMX R9, R107, R14, !PT ;  /* 0x0000000e6b097209 */ /* 0x000fe40007800000 */
[----:B------:R-:W-:Y:S02]  /*2bb0*/  FSEL R105, R105, -INF , P3 ;  /* 0xff80000069697808 */ /* 0x000fe40001800000 */
[----:B------:R-:W-:Y:S02]  /*2bc0*/  FSEL R111, R111, -INF , P3 ;  /* 0xff8000006f6f7808 */ /* 0x000fe40001800000 */
        /* <DEDUP_REMOVED lines=12> */
[----:B------:R-:W-:Y:S02]  /*2c90*/  FMNMX R14, R114, R9, !PT ;  /* 0x00000009720e7209 */ /* 0x000fe40007800000 */
[----:B------:R-:W-:Y:S02]  /*2ca0*/  FSEL R109, R109, -INF , P1 ;  /* 0xff8000006d6d7808 */ /* 0x000fe40000800000 */
[----:B------:R-:W-:Y:S02]  /*2cb0*/  ISETP.GE.AND P1, PT, R3, R8, PT ;  /* 0x000000080300720c */ /* 0x000fe40003f26270 */
[----:B------:R-:W-:-:S02]  /*2cc0*/  IADD3 R8, R0, 0xc8, RZ ;  /* 0x000000c800087810 */ /* 0x000fc40007ffe0ff */
[----:B------:R-:W-:Y:S02]  /*2cd0*/  FMNMX R12, R88, R7, !PT ;  /* 0x00000007580c7209 */ /* 0x000fe40007800000 */
[----:B------:R-:W-:Y:S02]  /*2ce0*/  FSEL R118, R118, -INF , P4 ;  /* 0xff80000076767808 */ /* 0x000fe40002000000 */
[----:B------:R-:W-:Y:S02]  /*2cf0*/  FMNMX R9, R115, R14, !PT ;  /* 0x0000000e73097209 */ /* 0x000fe40007800000 */
[----:B------:R-:W-:Y:S02]  /*2d00*/  FSEL R112, R112, -INF , P4 ;  /* 0xff80000070707808 */ /* 0x000fe40002000000 */
[----:B------:R-:W-:Y:S01]  /*2d10*/  ISETP.GE.AND P4, PT, R3, R8, PT ;  /* 0x000000080300720c */ /* 0x000fe20003f86270 */
[----:B------:R-:W-:Y:S01]  /*2d20*/  VIADD R8, R0, 0xc9 ;  /* 0x000000c900087836 */ /* 0x000fe20000000000 */
[----:B------:R-:W-:-:S02]  /*2d30*/  FMNMX R7, R89, R12, !PT ;  /* 0x0000000c59077209 */ /* 0x000fc40007800000 */
[----:B------:R-:W-:Y:S02]  /*2d40*/  FSEL R119, R119, -INF , P6 ;  /* 0xff80000077777808 */ /* 0x000fe40003000000 */
[----:B------:R-:W-:Y:S02]  /*2d50*/  FMNMX R14, R118, R9, !PT ;  /* 0x00000009760e7209 */ /* 0x000fe40007800000 */
[----:B------:R-:W-:Y:S02]  /*2d60*/  FMNMX R12, R92, R7, !PT ;  /* 0x000000075c0c7209 */ /* 0x000fe40007800000 */
[----:B------:R-:W-:Y:S02]  /*2d70*/  FSEL R113, R113, -INF , P6 ;  /* 0xff80000071717808 */ /* 0x000fe40003000000 */
[----:B------:R-:W-:Y:S02]  /*2d80*/  FSEL R122, R122, -INF , P5 ;  /* 0xff8000007a7a7808 */ /* 0x000fe40002800000 */
[----:B------:R-:W-:-:S02]  /*2d90*/  FMNMX R9, R119, R14, !PT ;  /* 0x0000000e77097209 */ /* 0x000fc40007800000 */
[----:B------:R-:W-:Y:S02]  /*2da0*/  ISETP.GE.AND P6, PT, R3, R8, PT ;  /* 0x000000080300720c */ /* 0x000fe40003fc6270 */
[----:B------:R-:W-:Y:S02]  /*2db0*/  IADD3 R8, R0, 0xd0, RZ ;  /* 0x000000d000087810 */ /* 0x000fe40007ffe0ff */
[----:B------:R-:W-:Y:S02]  /*2dc0*/  FMNMX R7, R93, R12, !PT ;  /* 0x0000000c5d077209 */ /* 0x000fe40007800000 */
[----:B------:R-:W-:Y:S02]  /*2dd0*/  FSEL R123, R123, -INF , P3 ;  /* 0xff8000007b7b7808 */ /* 0x000fe40001800000 */
[----:B------:R-:W-:Y:S02]  /*2de0*/  FMNMX R14, R122, R9, !PT ;  /* 0x000000097a0e7209 */ /* 0x000fe40007800000 */
[----:B------:R-:W-:-:S02]  /*2df0*/  FSEL R116, R116, -INF , P5 ;  /* 0xff80000074747808 */ /* 0x000fc40002800000 */
[----:B------:R-:W-:Y:S01]  /*2e00*/  ISETP.GE.AND P5, PT, R3, R8, PT ;  /* 0x000000080300720c */ /* 0x000fe20003fa6270 */
[----:B------:R-:W-:Y:S01]  /*2e10*/  VIADD R8, R0, 0xd1 ;  /* 0x000000d100087836 */ /* 0x000fe20000000000 */
[----:B------:R-:W-:Y:S02]  /*2e20*/  FMNMX R12, R96, R7, !PT ;  /* 0x00000007600c7209 */ /* 0x000fe40007800000 */
[----:B------:R-:W-:Y:S02]  /*2e30*/  FSEL R126, R126, -INF , P2 ;  /* 0xff8000007e7e7808 */ /* 0x000fe40001000000 */
[----:B------:R-:W-:Y:S02]  /*2e40*/  FMNMX R9, R123, R14, !PT ;  /* 0x0000000e7b097209 */ /* 0x000fe40007800000 */
[----:B------:R-:W-:Y:S02]  /*2e50*/  FSEL R117, R117, -INF , P3 ;  /* 0xff80000075757808 */ /* 0x000fe40001800000 */
[----:B------:R-:W-:-:S02]  /*2e60*/  FMNMX R7, R97, R12, !PT ;  /* 0x0000000c61077209 */ /* 0x000fc40007800000 */
[----:B------:R-:W-:Y:S02]  /*2e70*/  ISETP.GE.AND P3, PT, R3, R8, PT ;  /* 0x000000080300720c */ /* 0x000fe40003f66270 */
[----:B------:R-:W-:Y:S02]  /*2e80*/  FSEL R127, R127, -INF , P1 ;  /* 0xff8000007f7f7808 */ /* 0x000fe40000800000 */
        /* <DEDUP_REMOVED lines=9> */
[----:B------:R-:W-:Y:S02]  /*2f20*/  FSEL R131, R131, -INF , P6 ;  /* 0xff80000083837808 */ /* 0x000fe40003000000 */
[----:B------:R-:W-:-:S02]  /*2f30*/  FMNMX R14, R130, R9, !PT ;  /* 0x00000009820e7209 */ /* 0x000fc40007800000 */
[----:B------:R-:W-:Y:S02]  /*2f40*/  FSEL R121, R121, -INF , P1 ;  /* 0xff80000079797808 */ /* 0x000fe40000800000 */
[----:B------:R-:W-:Y:S02]  /*2f50*/  ISETP.GE.AND P1, PT, R3, R8, PT ;  /* 0x000000080300720c */ /* 0x000fe40003f26270 */
[----:B------:R-:W-:Y:S02]  /*2f60*/  FMNMX R12, R104, R7, !PT ;  /* 0x00000007680c7209 */ /* 0x000fe40007800000 */
[----:B------:R-:W-:Y:S02]  /*2f70*/  IADD3 R8, R0, 0xe0, RZ ;  /* 0x000000e000087810 */ /* 0x000fe40007ffe0ff */
[----:B------:R-:W-:Y:S02]  /*2f80*/  FSEL R134, R134, -INF , P5 ;  /* 0xff80000086867808 */ /* 0x000fe40002800000 */
[----:B------:R-:W-:-:S02]  /*2f90*/  FMNMX R9, R131, R14, !PT ;  /* 0x0000000e83097209 */ /* 0x000fc40007800000 */
[----:B------:R-:W-:Y:S02]  /*2fa0*/  FSEL R124, R124, -INF , P4 ;  /* 0xff8000007c7c7808 */ /* 0x000fe40002000000 */
[----:B------:R-:W-:Y:S02]  /*2fb0*/  FMNMX R7, R105, R12, !PT ;  /* 0x0000000c69077209 */ /* 0x000fe40007800000 */
[----:B------:R-:W-:Y:S01]  /*2fc0*/  ISETP.GE.AND P4, PT, R3, R8, PT ;  /* 0x000000080300720c */ /* 0x000fe20003f86270 */
[----:B------:R-:W-:Y:S01]  /*2fd0*/  VIADD R8, R0, 0xe1 ;  /* 0x000000e100087836 */ /* 0x000fe20000000000 */
[----:B------:R-:W-:Y:S02]  /*2fe0*/  FSEL R135, R135, -INF , P3 ;  /* 0xff80000087877808 */ /* 0x000fe40001800000 */
[----:B------:R-:W-:Y:S02]  /*2ff0*/  FMNMX R14, R134, R9, !PT ;  /* 0x00000009860e7209 */ /* 0x000fe40007800000 */
[----:B------:R-:W-:-:S02]  /*3000*/  FMNMX R12, R108, R7, !PT ;  /* 0x000000076c0c7209 */ /* 0x000fc40007800000 */
[----:B------:R-:W-:Y:S02]  /*3010*/  FSEL R138, R138, -INF , P2 ;  /* 0xff8000008a8a7808 */ /* 0x000fe40001000000 */
[----:B------:R-:W-:Y:S02]  /*3020*/  FMNMX R9, R135, R14, !PT ;  /* 0x0000000e87097209 */ /* 0x000fe40007800000 */
[----:B------:R-:W-:Y:S02]  /*3030*/  FSEL R125, R125, -INF , P6 ;  /* 0xff8000007d7d7808 */ /* 0x000fe40003000000 */
[----:B------:R-:W-:Y:S02]  /*3040*/  ISETP.GE.AND P6, PT, R3, R8, PT ;  /* 0x000000080300720c */ /* 0x000fe40003fc6270 */
[----:B------:R-:W-:Y:S02]  /*3050*/  IADD3 R8, R0, 0xe8, RZ ;  /* 0x000000e800087810 */ /* 0x000fe40007ffe0ff */
[----:B------:R-:W-:-:S02]  /*3060*/  FMNMX R7, R109, R12, !PT ;  /* 0x0000000c6d077209 */ /* 0x000fc40007800000 */
[----:B------:R-:W-:Y:S02]  /*3070*/  FSEL R139, R139, -INF , P1 ;  /* 0xff8000008b8b7808 */ /* 0x000fe40000800000 */
[----:B------:R-:W-:Y:S02]  /*3080*/  FMNMX R14, R138, R9, !PT ;  /* 0x000000098a0e7209 */ /* 0x000fe40007800000 */
[----:B------:R-:W-:Y:S02]  /*3090*/  FSEL R128, R128, -INF , P5 ;  /* 0xff80000080807808 */ /* 0x000fe40002800000 */
[----:B------:R-:W-:Y:S01]  /*30a0*/  ISETP.GE.AND P5, PT, R3, R8, PT ;  /* 0x000000080300720c */ /* 0x000fe20003fa6270 */
[----:B------:R-:W-:Y:S01]  /*30b0*/  VIADD R8, R0, 0xe9 ;  /* 0x000000e900087836 */ /* 0x000fe20000000000 */
[----:B------:R-:W-:Y:S02]  /*30c0*/  FMNMX R12, R112, R7, !PT ;  /* 0x00000007700c7209 */ /* 0x000fe40007800000 */
[----:B------:R-:W-:-:S02]  /*30d0*/  FSEL R142, R142, -INF , P4 ;  /* 0xff8000008e8e7808 */ /* 0x000fc40002000000 */
[----:B------:R-:W-:Y:S02]  /*30e0*/  FMNMX R9, R139, R14, !PT ;  /* 0x0000000e8b097209 */ /* 0x000fe40007800000 */
[----:B------:R-:W-:Y:S02]  /*30f0*/  FMNMX R7, R113, R12, !PT ;  /* 0x0000000c71077209 */ /* 0x000fe40007800000 */
[----:B------:R-:W-:Y:S02]  /*3100*/  FSEL R129, R129, -INF , P3 ;  /* 0xff80000081817808 */ /* 0x000fe40001800000 */
[----:B------:R-:W-:Y:S02]  /*3110*/  FSEL R143, R143, -INF , P6 ;  /* 0xff8000008f8f7808 */ /* 0x000fe40003000000 */
[----:B------:R-:W-:Y:S02]  /*3120*/  FMNMX R14, R142, R9, !PT ;  /* 0x000000098e0e7209 */ /* 0x000fe40007800000 */
[----:B------:R-:W-:-:S02]  /*3130*/  ISETP.GE.AND P3, PT, R3, R8, PT ;  /* 0x000000080300720c */ /* 0x000fc40003f66270 */
[----:B------:R-:W-:Y:S02]  /*3140*/  IADD3 R8, R0, 0xf0, RZ ;  /* 0x000000f000087810 */ /* 0x000fe40007ffe0ff */
        /* <DEDUP_REMOVED lines=9> */
[----:B------:R-:W-:Y:S02]  /*31e0*/  FSEL R133, R133, -INF , P1 ;  /* 0xff80000085857808 */ /* 0x000fe40000800000 */
[----:B------:R-:W-:Y:S02]  /*31f0*/  FMNMX R12, R120, R7, !PT ;  /* 0x00000007780c7209 */ /* 0x000fe40007800000 */
[----:B------:R-:W-:Y:S02]  /*3200*/  ISETP.GE.AND P1, PT, R3, R8, PT ;  /* 0x000000080300720c */ /* 0x000fe40003f26270 */
[----:B------:R-:W-:-:S02]  /*3210*/  FSEL R150, R150, -INF , P2 ;  /* 0xff80000096967808 */ /* 0x000fc40001000000 */
[----:B------:R-:W-:Y:S02]  /*3220*/  FMNMX R9, R147, R14, !PT ;  /* 0x0000000e93097209 */ /* 0x000fe40007800000 */
[----:B------:R-:W-:Y:S02]  /*3230*/  FMNMX R7, R121, R12, !PT ;  /* 0x0000000c79077209 */ /* 0x000fe40007800000 */
[----:B------:R-:W-:Y:S02]  /*3240*/  FSEL R151, R151, -INF , P1 ;  /* 0xff80000097977808 */ /* 0x000fe40000800000 */
[----:B------:R-:W-:Y:S02]  /*3250*/  FMNMX R12, R150, R9, !PT ;  /* 0x00000009960c7209 */ /* 0x000fe40007800000 */
[----:B------:R-:W-:Y:S02]  /*3260*/  FMNMX R8, R124, R7, !PT ;  /* 0x000000077c087209 */ /* 0x000fe40007800000 */
[----:B------:R-:W-:-:S02]  /*3270*/  FMNMX R9, R151, R12, !PT ;  /* 0x0000000c97097209 */ /* 0x000fc40007800000 */
[----:B------:R-:W-:Y:S02]  /*3280*/  FMNMX R7, R125, R8, !PT ;  /* 0x000000087d077209 */ /* 0x000fe40007800000 */
[----:B------:R-:W-:Y:S01]  /*3290*/  FSEL R136, R136, -INF , P4 ;  /* 0xff80000088887808 */ /* 0x000fe20002000000 */
[----:B------:R-:W1:Y:S01]  /*32a0*/  SHFL.BFLY PT, R14, R9, 0x1, 0x1f ;  /* 0x0c201f00090e7f89 */ /* 0x000e6200000e0000 */
[----:B------:R-:W-:Y:S02]  /*32b0*/  FMNMX R8, R128, R7, !PT ;  /* 0x0000000780087209 */ /* 0x000fe40007800000 */
[----:B------:R-:W-:Y:S02]  /*32c0*/  FSEL R137, R137, -INF , P6 ;  /* 0xff80000089897808 */ /* 0x000fe40003000000 */
[----:B------:R-:W-:Y:S02]  /*32d0*/  FMNMX R7, R129, R8, !PT ;  /* 0x0000000881077209 */ /* 0x000fe40007800000 */
[----:B------:R-:W-:-:S02]  /*32e0*/  FSEL R140, R140, -INF , P5 ;  /* 0xff8000008c8c7808 */ /* 0x000fc40002800000 */
[----:B------:R-:W-:Y:S02]  /*32f0*/  FMNMX R8, R132, R7, !PT ;  /* 0x0000000784087209 */ /* 0x000fe40007800000 */
[----:B------:R-:W-:Y:S02]  /*3300*/  FSEL R141, R141, -INF , P3 ;  /* 0xff8000008d8d7808 */ /* 0x000fe40001800000 */
[----:B------:R-:W-:Y:S02]  /*3310*/  FMNMX R7, R133, R8, !PT ;  /* 0x0000000885077209 */ /* 0x000fe40007800000 */
[----:B------:R-:W-:Y:S02]  /*3320*/  FSEL R144, R144, -INF , P2 ;  /* 0xff80000090907808 */ /* 0x000fe40001000000 */
[----:B------:R-:W-:Y:S02]  /*3330*/  FMNMX R8, R136, R7, !PT ;  /* 0x0000000788087209 */ /* 0x000fe40007800000 */
[----:B------:R-:W-:-:S02]  /*3340*/  FSEL R145, R145, -INF , P1 ;  /* 0xff80000091917808 */ /* 0x000fc40000800000 */
[----:B------:R-:W-:Y:S02]  /*3350*/  FMNMX R7, R137, R8, !PT ;  /* 0x0000000889077209 */ /* 0x000fe40007800000 */
[----:B------:R-:W-:Y:S02]  /*3360*/  IADD3 R8, R0, 0xf8, RZ ;  /* 0x000000f800087810 */ /* 0x000fe40007ffe0ff */
[----:B-1----:R-:W-:Y:S02]  /*3370*/  FMNMX R9, R9, R14, !PT ;  /* 0x0000000e09097209 */ /* 0x002fe40007800000 */
[----:B------:R-:W-:Y:S02]  /*3380*/  FMNMX R12, R140, R7, !PT ;  /* 0x000000078c0c7209 */ /* 0x000fe40007800000 */
[----:B------:R-:W-:Y:S01]  /*3390*/  ISETP.GE.AND P2, PT, R3, R8, PT ;  /* 0x000000080300720c */ /* 0x000fe20003f46270 */
[----:B------:R-:W1:Y:S01]  /*33a0*/  SHFL.BFLY PT, R14, R9, 0x2, 0x1f ;  /* 0x0c401f00090e7f89 */ /* 0x000e6200000e0000 */
[----:B------:R-:W-:Y:S01]  /*33b0*/  FMNMX R7, R141, R12, !PT ;  /* 0x0000000c8d077209 */ /* 0x000fe20007800000 */
[----:B------:R-:W-:Y:S01]  /*33c0*/  VIADD R8, R0, 0xf9 ;  /* 0x000000f900087836 */ /* 0x000fe20000000000 */
[----:B------:R-:W-:-:S02]  /*33d0*/  FSEL R148, R148, -INF , P2 ;  /* 0xff80000094947808 */ /* 0x000fc40001000000 */
[----:B------:R-:W-:Y:S02]  /*33e0*/  FMNMX R12, R144, R7, !PT ;  /* 0x00000007900c7209 */ /* 0x000fe40007800000 */
[----:B------:R-:W-:Y:S02]  /*33f0*/  ISETP.GE.AND P1, PT, R3, R8, PT ;  /* 0x000000080300720c */ /* 0x000fe40003f26270 */
[----:B------:R-:W-:Y:S02]  /*3400*/  FMNMX R7, R145, R12, !PT ;  /* 0x0000000c91077209 */ /* 0x000fe40007800000 */
[----:B------:R-:W-:Y:S02]  /*3410*/  FSEL R149, R149, -INF , P1 ;  /* 0xff80000095957808 */ /* 0x000fe40000800000 */
[----:B------:R-:W-:-:S04]  /*3420*/  FMNMX R8, R148, R7, !PT ;  /* 0x0000000794087209 */ /* 0x000fc80007800000 */
[----:B------:R-:W-:-:S05]  /*3430*/  FMNMX R8, R149, R8, !PT ;  /* 0x0000000895087209 */ /* 0x000fca0007800000 */
[----:B------:R-:W2:Y:S01]  /*3440*/  SHFL.BFLY PT, R7, R8, 0x1, 0x1f ;  /* 0x0c201f0008077f89 */ /* 0x000ea200000e0000 */
[----:B-1----:R-:W-:-:S04]  /*3450*/  FMNMX R9, R9, R14, !PT ;  /* 0x0000000e09097209 */ /* 0x002fc80007800000 */
[----:B------:R-:W-:-:S04]  /*3460*/  FSETP.NEU.AND P1, PT, R9, -INF , PT ;  /* 0xff8000000900780b */ /* 0x000fc80003f2d000 */
[----:B------:R-:W-:-:S05]  /*3470*/  FSEL R152, R9, RZ, P1 ;  /* 0x000000ff09987208 */ /* 0x000fca0000800000 */
[----:B------:R-:W-:Y:S01]  /*3480*/  FMUL R152, R152, UR6 ;  /* 0x0000000698987c20 */ /* 0x000fe20008400000 */
[----:B------:R-:W-:-:S03]  /*3490*/  ULDC UR6, c[0x0][0x604] ;  /* 0x0001810000067ab9 */ /* 0x000fc60000000800 */
[--C-:B------:R-:W-:Y:S01]  /*34a0*/  FFMA R26, R26, UR6, -R152.reuse ;  /* 0x000000061a1a7c23 */ /* 0x100fe20008000898 */
[----:B------:R-:W-:Y:S02]  /*34b0*/  ULDC UR6, c[0x0][0x604] ;  /* 0x0001810000067ab9 */ /* 0x000fe40000000800 */
[--C-:B------:R-:W-:Y:S01]  /*34c0*/  FFMA R12, R27, UR6, -R152.reuse ;  /* 0x000000061b0c7c23 */ /* 0x100fe20008000898 */
[----:B------:R-:W-:Y:S01]  /*34d0*/  ULDC UR6, c[0x0][0x604] ;  /* 0x0001810000067ab9 */ /* 0x000fe20000000800 */
[----:B--2---:R-:W-:Y:S01]  /*34e0*/  FMNMX R13, R8, R7, !PT ;  /* 0x00000007080d7209 */ /* 0x004fe20007800000 */
[--C-:B------:R-:W-:Y:S01]  /*34f0*/  FFMA R27, R30, UR6, -R152.reuse ;  /* 0x000000061e1b7c23 */ /* 0x100fe20008000898 */
[----:B------:R-:W-:Y:S01]  /*3500*/  FSETP.GEU.AND P6, PT, R26, -126, PT ;  /* 0xc2fc00001a00780b */ /* 0x000fe20003fce000 */
[----:B------:R-:W-:Y:S01]  /*3510*/  ULDC UR6, c[0x0][0x604] ;  /* 0x0001810000067ab9 */ /* 0x000fe20000000800 */
[----:B------:R-:W-:Y:S01]  /*3520*/  FSETP.GEU.AND P5, PT, R12, -126, PT ;  /* 0xc2fc00000c00780b */ /* 0x000fe20003fae000 */
[----:B------:R-:W1:Y:S01]  /*3530*/  SHFL.BFLY PT, R8, R13, 0x2, 0x1f ;  /* 0x0c401f000d087f89 */ /* 0x000e6200000e0000 */
[----:B------:R-:W-:Y:S01]  /*3540*/  FSETP.GEU.AND P3, PT, R27, -126, PT ;  /* 0xc2fc00001b00780b */ /* 0x000fe20003f6e000 */
[----:B------:R-:W-:Y:S01]  /*3550*/  FFMA R14, R31, UR6, -R152 ;  /* 0x000000061f0e7c23 */ /* 0x000fe20008000898 */
[----:B------:R-:W-:-:S02]  /*3560*/  ULDC UR6, c[0x0][0x604] ;  /* 0x0001810000067ab9 */ /* 0x000fc40000000800 */
[--C-:B------:R-:W-:Y:S01]  /*3570*/  FFMA R34, R34, UR6, -R152.reuse ;  /* 0x0000000622227c23 */ /* 0x100fe20008000898 */
[----:B------:R-:W-:Y:S01]  /*3580*/  ULDC UR6, c[0x0][0x604] ;  /* 0x0001810000067ab9 */ /* 0x000fe20000000800 */
[----:B------:R-:W-:Y:S01]  /*3590*/  FSETP.GEU.AND P2, PT, R14, -126, PT ;  /* 0xc2fc00000e00780b */ /* 0x000fe20003f4e000 */
[--C-:B------:R-:W-:Y:S01]  /*35a0*/  FFMA R16, R35, UR6, -R152.reuse ;  /* 0x0000000623107c23 */ /* 0x100fe20008000898 */
[----:B------:R-:W-:Y:S01]  /*35b0*/  ULDC UR6, c[0x0][0x604] ;  /* 0x0001810000067ab9 */ /* 0x000fe20000000800 */
[----:B------:R-:W-:Y:S01]  /*35c0*/  @!P6 FMUL R26, R26, 0.5 ;  /* 0x3f0000001a1ae820 */ /* 0x000fe20000400000 */
[--C-:B------:R-:W-:Y:S01]  /*35d0*/  FFMA R31, R38, UR6, -R152.reuse ;  /* 0x00000006261f7c23 */ /* 0x100fe20008000898 */
[----:B------:R-:W-:Y:S01]  /*35e0*/  @!P5 FMUL R12, R12, 0.5 ;  /* 0x3f0000000c0cd820 */ /* 0x000fe20000400000 */
[----:B------:R-:W-:Y:S01]  /*35f0*/  ULDC UR6, c[0x0][0x604] ;  /* 0x0001810000067ab9 */ /* 0x000fe20000000800 */
[----:B------:R-:W2:Y:S01]  /*3600*/  MUFU.EX2 R7, R26 ;  /* 0x0000001a00077308 */ /* 0x000ea20000000800 */
[----:B------:R-:W-:Y:S01]  /*3610*/  @!P3 FMUL R27, R27, 0.5 ;  /* 0x3f0000001b1bb820 */ /* 0x000fe20000400000 */
[----:B------:R-:W-:Y:S01]  /*3620*/  FFMA R18, R39, UR6, -R152 ;  /* 0x0000000627127c23 */ /* 0x000fe20008000898 */
[----:B------:R-:W-:Y:S01]  /*3630*/  FSETP.GEU.AND P4, PT, R34, -126, PT ;  /* 0xc2fc00002200780b */ /* 0x000fe20003f8e000 */
[----:B------:R-:W-:-:S02]  /*3640*/  ULDC UR6, c[0x0][0x604] ;  /* 0x0001810000067ab9 */ /* 0x000fc40000000800 */
[----:B------:R-:W-:Y:S01]  /*3650*/  @!P2 FMUL R14, R14, 0.5 ;  /* 0x3f0000000e0ea820 */ /* 0x000fe20000400000 */
[--C-:B------:R-:W-:Y:S01]  /*3660*/  FFMA R15, R42, UR6, -R152.reuse ;  /* 0x000000062a0f7c23 */ /* 0x100fe20008000898 */
[----:B------:R-:W3:Y:S01]  /*3670*/  MUFU.EX2 R12, R12 ;  /* 0x0000000c000c7308 */ /* 0x000ee20000000800 */
[----:B------:R-:W-:Y:S01]  /*3680*/  ULDC UR6, c[0x0][0x604] ;  /* 0x0001810000067ab9 */ /* 0x000fe20000000800 */
[----:B-1----:R-:W-:Y:S01]  /*3690*/  FMNMX R8, R13, R8, !PT ;  /* 0x000000080d087209 */ /* 0x002fe20007800000 */
[--C-:B------:R-:W-:Y:S01]  /*36a0*/  FFMA R20, R43, UR6, -R152.reuse ;  /* 0x000000062b147c23 */ /* 0x100fe20008000898 */
[----:B------:R-:W-:Y:S02]  /*36b0*/  ULDC UR6, c[0x0][0x604] ;  /* 0x0001810000067ab9 */ /* 0x000fe40000000800 */
[----:B------:R-:W-:Y:S01]  /*36c0*/  FSETP.NEU.AND P1, PT, R8, -INF , PT ;  /* 0xff8000000800780b */ /* 0x000fe20003f2d000 */
[--C-:B------:R-:W-:Y:S01]  /*36d0*/  FFMA R35, R46, UR6, -R152.reuse ;  /* 0x000000062e237c23 */ /* 0x100fe20008000898 */
[----:B------:R-:W1:Y:S01]  /*36e0*/  MUFU.EX2 R27, R27 ;  /* 0x0000001b001b7308 */ /* 0x000e620000000800 */
[----:B--2---:R-:W-:Y:S01]  /*36f0*/  @!P6 FMUL R7, R7, R7 ;  /* 0x000000070707e220 */ /* 0x004fe20000400000 */
[----:B------:R-:W-:Y:S01]  /*3700*/  FSEL R153, R8, RZ, P1 ;  /* 0x000000ff08997208 */ /* 0x000fe20000800000 */
[----:B------:R-:W-:Y:S01]  /*3710*/  @!P4 FMUL R34, R34, 0.5 ;  /* 0x3f0000002222c820 */ /* 0x000fe20000400000 */
[----:B------:R-:W-:Y:S01]  /*3720*/  FSETP.GEU.AND P1, PT, R16, -126, PT ;  /* 0xc2fc00001000780b */ /* 0x000fe20003f2e000 */
[----:B------:R-:W-:Y:S01]  /*3730*/  ULDC UR6, c[0x0][0x604] ;  /* 0x0001810000067ab9 */ /* 0x000fe20000000800 */
[----:B------:R-:W-:Y:S01]  /*3740*/  FSETP.GEU.AND P6, PT, R31, -126, PT ;  /* 0xc2fc00001f00780b */ /* 0x000fe20003fce000 */
[----:B------:R-:W-:Y:S01]  /*3750*/  FFMA R22, R47, UR6, -R152 ;  /* 0x000000062f167c23 */ /* 0x000fe20008000898 */
[----:B------:R-:W2:Y:S01]  /*3760*/  MUFU.EX2 R14, R14 ;  /* 0x0000000e000e7308 */ /* 0x000ea20000000800 */
[----:B---3--:R-:W-:Y:S01]  /*3770*/  @!P5 FMUL R12, R12, R12 ;  /* 0x0000000c0c0cd220 */ /* 0x008fe20000400000 */
[----:B------:R-:W-:Y:S01]  /*3780*/  FSETP.GEU.AND P5, PT, R18, -126, PT ;  /* 0xc2fc00001200780b */ /* 0x000fe20003fae000 */
[----:B------:R-:W-:-:S02]  /*3790*/  ULDC UR6, c[0x0][0x604] ;  /* 0x0001810000067ab9 */ /* 0x000fc40000000800 */
[--C-:B------:R-:W-:Y:S01]  /*37a0*/  FFMA R17, R50, UR6, -R152.reuse ;  /* 0x0000000632117c23 */ /* 0x100fe20008000898 */
[----:B------:R-:W-:Y:S02]  /*37b0*/  ULDC UR6, c[0x0][0x604] ;  /* 0x0001810000067ab9 */ /* 0x000fe40000000800 */
[----:B------:R-:W3:Y:S01]  /*37c0*/  MUFU.EX2 R13, R34 ;  /* 0x00000022000d7308 */ /* 0x000ee20000000800 */
[----:B------:R-:W-:Y:S01]  /*37d0*/  @!P1 FMUL R16, R16, 0.5 ;  /* 0x3f00000010109820 */ /* 0x000fe20000400000 */
[----:B-1----:R-:W-:Y:S01]  /*37e0*/  @!P3 FMUL R27, R27, R27 ;  /* 0x0000001b1b1bb220 */ /* 0x002fe20000400000 */
[----:B------:R-:W-:Y:S01]  /*37f0*/  FSETP.GEU.AND P3, PT, R15, -126, PT ;  /* 0xc2fc00000f00780b */ /* 0x000fe20003f6e000 */
[----:B------:R-:W-:Y:S01]  /*3800*/  @!P6 FMUL R31, R31, 0.5 ;  /* 0x3f0000001f1fe820 */ /* 0x000fe20000400000 */
[--C-:B------:R-:W-:Y:S01]  /*3810*/  FFMA R26, R51, UR6, -R152.reuse ;  /* 0x00000006331a7c23 */ /* 0x100fe20008000898 */
[----:B------:R-:W-:Y:S01]  /*3820*/  ULDC UR6, c[0x0][0x604] ;  /* 0x0001810000067ab9 */ /* 0x000fe20000000800 */
[----:B------:R-:W-:Y:S01]  /*3830*/  @!P5 FMUL R18, R18, 0.5 ;  /* 0x3f0000001212d820 */ /* 0x000fe20000400000 */
[----:B------:R-:W1:Y:S01]  /*3840*/  MUFU.EX2 R16, R16 ;  /* 0x0000001000107308 */ /* 0x000e620000000800 */
[----:B--2---:R-:W-:Y:S01]  /*3850*/  @!P2 FMUL R14, R14, R14 ;  /* 0x0000000e0e0ea220 */ /* 0x004fe20000400000 */
[----:B------:R-:W-:Y:S01]  /*3860*/  FSETP.GEU.AND P2, PT, R20, -126, PT ;  /* 0xc2fc00001400780b */ /* 0x000fe20003f4e000 */
[----:B------:R-:W-:Y:S01]  /*3870*/  FFMA R39, R54, UR6, -R152 ;  /* 0x0000000636277c23 */ /* 0x000fe20008000898 */
[----:B------:R-:W-:-:S02]  /*3880*/  ULDC UR6, c[0x0][0x604] ;  /* 0x0001810000067ab9 */ /* 0x000fc40000000800 */
[--C-:B------:R-:W-:Y:S01]  /*3890*/  FFMA R30, R55, UR6, -R152.reuse ;  /* 0x00000006371e7c23 */ /* 0x100fe20008000898 */
[----:B------:R-:W-:Y:S01]  /*38a0*/  ULDC UR6, c[0x0][0x604] ;  /* 0x0001810000067ab9 */ /* 0x000fe20000000800 */
[----:B------:R-:W2:Y:S01]  /*38b0*/  MUFU.EX2 R18, R18 ;  /* 0x0000001200127308 */ /* 0x000ea20000000800 */
[----:B------:R-:W-:Y:S01]  /*38c0*/  @!P3 FMUL R15, R15, 0.5 ;  /* 0x3f0000000f0fb820 */ /* 0x000fe20000400000 */
[----:B---3--:R-:W-:Y:S01]  /*38d0*/  @!P4 FMUL R13, R13, R13 ;  /* 0x0000000d0d0dc220 */ /* 0x008fe20000400000 */
[----:B------:R-:W-:Y:S01]  /*38e0*/  FSETP.GEU.AND P4, PT, R35, -126, PT ;  /* 0xc2fc00002300780b */ /* 0x000fe20003f8e000 */
[--C-:B------:R-:W-:Y:S01]  /*38f0*/  FFMA R19, R58, UR6, -R152.reuse ;  /* 0x000000063a137c23 */ /* 0x100fe20008000898 */
[----:B------:R-:W-:Y:S02]  /*3900*/  ULDC UR6, c[0x0][0x604] ;  /* 0x0001810000067ab9 */ /* 0x000fe40000000800 */
[----:B------:R-:W-:Y:S01]  /*3910*/  @!P2 FMUL R20, R20, 0.5 ;  /* 0x3f0000001414a820 */ /* 0x000fe20000400000 */
[----:B------:R-:W3:Y:S01]  /*3920*/  MUFU.EX2 R31, R31 ;  /* 0x0000001f001f7308 */ /* 0x000ee20000000800 */
[----:B-1----:R-:W-:Y:S01]  /*3930*/  @!P1 FMUL R16, R16, R16 ;  /* 0x0000001010109220 */ /* 0x002fe20000400000 */
[----:B------:R-:W-:Y:S01]  /*3940*/  FSETP.GEU.AND P1, PT, R22, -126, PT ;  /* 0xc2fc00001600780b */ /* 0x000fe20003f2e000 */
[----:B------:R-:W-:Y:S01]  /*3950*/  FFMA R34, R59, UR6, -R152 ;  /* 0x000000063b227c23 */ /* 0x000fe20008000898 */
[----:B------:R-:W-:-:S02]  /*3960*/  ULDC UR6, c[0x0][0x604] ;  /* 0x0001810000067ab9 */ /* 0x000fc40000000800 */
[--C-:B------:R-:W-:Y:S01]  /*3970*/  FFMA R43, R62, UR6, -R152.reuse ;  /* 0x000000063e2b7c23 */ /* 0x100fe20008000898 */
[----:B------:R-:W-:Y:S01]  /*3980*/  ULDC UR6, c[0x0][0x604] ;  /* 0x0001810000067ab9 */ /* 0x000fe20000000800 */
[----:B------:R-:W1:Y:S01]  /*3990*/  MUFU.EX2 R15, R15 ;  /* 0x0000000f000f7308 */ /* 0x000e620000000800 */
[----:B--2---:R-:W-:Y:S01]  /*39a0*/  @!P5 FMUL R18, R18, R18 ;  /* 0x000000121212d220 */ /* 0x004fe20000400000 */
[----:B------:R-:W-:Y:S01]  /*39b0*/  FSETP.GEU.AND P5, PT, R26, -126, PT ;  /* 0xc2fc00001a00780b */ /* 0x000fe20003fae000 */
[----:B------:R-:W-:Y:S01]  /*39c0*/  @!P4 FMUL R35, R35, 0.5 ;  /* 0x3f0000002323c820 */ /* 0x000fe20000400000 */
[--C-:B------:R-:W-:Y:S01]  /*39d0*/  FFMA R38, R63, UR6, -R152.reuse ;  /* 0x000000063f267c23 */ /* 0x100fe20008000898 */
[----:B------:R-:W-:Y:S02]  /*39e0*/  ULDC UR6, c[0x0][0x604] ;  /* 0x0001810000067ab9 */ /* 0x000fe40000000800 */
[----:B------:R-:W-:Y:S01]  /*39f0*/  @!P1 FMUL R22, R22, 0.5 ;  /* 0x3f00000016169820 */ /* 0x000fe20000400000 */
[----:B------:R-:W2:Y:S01]  /*3a00*/  MUFU.EX2 R20, R20 ;  /* 0x0000001400147308 */ /* 0x000ea20000000800 */
[----:B---3--:R-:W-:Y:S01]  /*3a10*/  @!P6 FMUL R31, R31, R31 ;  /* 0x0000001f1f1fe220 */ /* 0x008fe20000400000 */
[----:B------:R-:W-:Y:S01]  /*3a20*/  FSETP.GEU.AND P6, PT, R17, -126, PT ;  /* 0xc2fc00001100780b */ /* 0x000fe20003fce000 */
[----:B------:R-:W-:Y:S01]  /*3a30*/  FFMA R21, R66, UR6, -R152 ;  /* 0x0000000642157c23 */ /* 0x000fe20008000898 */
[----:B------:R-:W-:-:S02]  /*3a40*/  ULDC UR6, c[0x0][0x604] ;  /* 0x0001810000067ab9 */ /* 0x000fc40000000800 */
[--C-:B------:R-:W-:Y:S01]  /*3a50*/  FFMA R42, R67, UR6, -R152.reuse ;  /* 0x00000006432a7c23 */ /* 0x100fe20008000898 */
[----:B------:R-:W-:Y:S01]  /*3a60*/  @!P5 FMUL R26, R26, 0.5 ;  /* 0x3f0000001a1ad820 */ /* 0x000fe20000400000 */
[----:B------:R-:W3:Y:S01]  /*3a70*/  MUFU.EX2 R35, R35 ;  /* 0x0000002300237308 */ /* 0x000ee20000000800 */
[----:B-1----:R-:W-:Y:S01]  /*3a80*/  @!P3 FMUL R15, R15, R15 ;  /* 0x0000000f0f0fb220 */ /* 0x002fe20000400000 */
[----:B------:R-:W-:Y:S01]  /*3a90*/  FSETP.GEU.AND P3, PT, R39, -126, PT ;  /* 0xc2fc00002700780b */ /* 0x000fe20003f6e000 */
[----:B------:R-:W-:Y:S02]  /*3aa0*/  ULDC UR6, c[0x0][0x604] ;  /* 0x0001810000067ab9 */ /* 0x000fe40000000800 */
        /* <DEDUP_REMOVED lines=9> */
[----:B------:R-:W-:Y:S01]  /*3b40*/  @!P3 FMUL R39, R39, 0.5 ;  /* 0x3f0000002727b820 */ /* 0x000fe20000400000 */
[----:B------:R-:W2:Y:S01]  /*3b50*/  MUFU.EX2 R26, R26 ;  /* 0x0000001a001a7308 */ /* 0x000ea20000000800 */
[----:B---3--:R-:W-:Y:S01]  /*3b60*/  @!P4 FMUL R35, R35, R35 ;  /* 0x000000232323c220 */ /* 0x008fe20000400000 */
[----:B------:R-:W-:Y:S01]  /*3b70*/  FSETP.GEU.AND P4, PT, R19, -126, PT ;  /* 0xc2fc00001300780b */ /* 0x000fe20003f8e000 */
[----:B------:R-:W-:Y:S02]  /*3b80*/  ULDC UR6, c[0x0][0x604] ;  /* 0x0001810000067ab9 */ /* 0x000fe40000000800 */
[--C-:B------:R-:W-:Y:S01]  /*3b90*/  FFMA R50, R75, UR6, -R152.reuse ;  /* 0x000000064b327c23 */ /* 0x100fe20008000898 */
[----:B------:R-:W-:Y:S01]  /*3ba0*/  ULDC UR6, c[0x0][0x604] ;  /* 0x0001810000067ab9 */ /* 0x000fe20000000800 */
[----:B------:R-:W-:Y:S01]  /*3bb0*/  @!P2 FMUL R30, R30, 0.5 ;  /* 0x3f0000001e1ea820 */ /* 0x000fe20000400000 */
[----:B------:R-:W3:Y:S01]  /*3bc0*/  MUFU.EX2 R17, R17 ;  /* 0x0000001100117308 */ /* 0x000ee20000000800 */
[----:B-1----:R-:W-:Y:S01]  /*3bd0*/  @!P1 FMUL R22, R22, R22 ;  /* 0x0000001616169220 */ /* 0x002fe20000400000 */
[----:B------:R-:W-:Y:S01]  /*3be0*/  FSETP.GEU.AND P1, PT, R34, -126, PT ;  /* 0xc2fc00002200780b */ /* 0x000fe20003f2e000 */
[----:B------:R-:W-:Y:S01]  /*3bf0*/  FFMA R51, R78, UR6, -R152 ;  /* 0x000000064e337c23 */ /* 0x000fe20008000898 */
[----:B------:R-:W-:-:S02]  /*3c00*/  ULDC UR6, c[0x0][0x604] ;  /* 0x0001810000067ab9 */ /* 0x000fc40000000800 */
[--C-:B------:R-:W-:Y:S01]  /*3c10*/  FFMA R54, R79, UR6, -R152.reuse ;  /* 0x000000064f367c23 */ /* 0x100fe20008000898 */
[----:B------:R-:W-:Y:S01]  /*3c20*/  @!P4 FMUL R19, R19, 0.5 ;  /* 0x3f0000001313c820 */ /* 0x000fe20000400000 */
[----:B------:R-:W1:Y:S01]  /*3c30*/  MUFU.EX2 R39, R39 ;  /* 0x0000002700277308 */ /* 0x000e620000000800 */
[----:B--2---:R-:W-:Y:S01]  /*3c40*/  @!P5 FMUL R26, R26, R26 ;  /* 0x0000001a1a1ad220 */ /* 0x004fe20000400000 */
[----:B------:R-:W-:Y:S01]  /*3c50*/  FSETP.GEU.AND P5, PT, R38, -126, PT ;  /* 0xc2fc00002600780b */ /* 0x000fe20003fae000 */
[----:B------:R-:W-:Y:S02]  /*3c60*/  ULDC UR6, c[0x0][0x604] ;  /* 0x0001810000067ab9 */ /* 0x000fe40000000800 */
[--C-:B------:R-:W-:Y:S01]  /*3c70*/  FFMA R55, R82, UR6, -R152.reuse ;  /* 0x0000000652377c23 */ /* 0x100fe20008000898 */
[----:B------:R-:W-:Y:S01]  /*3c80*/  ULDC UR6, c[0x0][0x604] ;  /* 0x0001810000067ab9 */ /* 0x000fe20000000800 */
        /* <DEDUP_REMOVED lines=160> */
[----:B------:R-:W-:Y:S01]  /*4690*/  FFMA R123, R151, UR6, -R152 ;  /* 0x00000006977b7c23 */ /* 0x000fe20008000898 */
[----:B------:R-:W-:Y:S01]  /*46a0*/  @!P4 FMUL R82, R82, 0.5 ;  /* 0x3f0000005252c820 */ /* 0x000fe20000400000 */
[----:B------:R-:W1:Y:S01]  /*46b0*/  MUFU.EX2 R78, R78 ;  /* 0x0000004e004e7308 */ /* 0x000e620000000800 */
[----:B--2---:R-:W-:Y:S01]  /*46c0*/  @!P5 FMUL R71, R71, R71 ;  /* 0x000000474747d220 */ /* 0x004fe20000400000 */
[----:B------:R-:W-:Y:S01]  /*46d0*/  FSETP.GEU.AND P5, PT, R83, -126, PT ;  /* 0xc2fc00005300780b */ /* 0x000fe20003fae000 */
[----:B------:R-:W-:Y:S02]  /*46e0*/  ULDC UR6, c[0x0][0x604] ;  /* 0x0001810000067ab9 */ /* 0x000fe40000000800 */
[----:B------:R-:W-:Y:S01]  /*46f0*/  FMUL R126, R153, UR6 ;  /* 0x00000006997e7c20 */ /* 0x000fe20008400000 */
[----:B------:R-:W-:Y:S01]  /*4700*/  ULDC UR6, c[0x0][0x604] ;  /* 0x0001810000067ab9 */ /* 0x000fe20000000800 */
[----:B------:R-:W-:Y:S01]  /*4710*/  @!P1 FMUL R79, R79, 0.5 ;  /* 0x3f0000004f4f9820 */ /* 0x000fe20000400000 */
[----:B------:R-:W2:Y:S01]  /*4720*/  MUFU.EX2 R75, R75 ;  /* 0x0000004b004b7308 */ /* 0x000ea20000000800 */
[----:B---3--:R-:W-:Y:S01]  /*4730*/  @!P6 FMUL R74, R74, R74 ;  /* 0x0000004a4a4ae220 */ /* 0x008fe20000400000 */
[----:B------:R-:W-:Y:S01]  /*4740*/  FSETP.GEU.AND P6, PT, R86, -126, PT ;  /* 0xc2fc00005600780b */ /* 0x000fe20003fce000 */
[--C-:B------:R-:W-:Y:S01]  /*4750*/  FFMA R25, R25, UR6, -R126.reuse ;  /* 0x0000000619197c23 */ /* 0x100fe2000800087e */
[----:B------:R-:W-:Y:S01]  /*4760*/  ULDC UR6, c[0x0][0x604] ;  /* 0x0001810000067ab9 */ /* 0x000fe20000000800 */
[--C-:B------:R-:W-:Y:S01]  /*4770*/  FFMA R130, R24, UR7, -R126.reuse ;  /* 0x0000000718827c23 */ /* 0x100fe2000800087e */
[--C-:B------:R-:W-:Y:S01]  /*4780*/  FFMA R134, R28, UR6, -R126.reuse ;  /* 0x000000061c867c23 */ /* 0x100fe2000800087e */
[----:B------:R-:W-:Y:S01]  /*4790*/  @!P5 FMUL R83, R83, 0.5 ;  /* 0x3f0000005353d820 */ /* 0x000fe20000400000 */
[----:B------:R-:W3:Y:S01]  /*47a0*/  MUFU.EX2 R82, R82 ;  /* 0x0000005200527308 */ /* 0x000ee20000000800 */
[----:B-1----:R-:W-:Y:S01]  /*47b0*/  @!P3 FMUL R78, R78, R78 ;  /* 0x0000004e4e4eb220 */ /* 0x002fe20000400000 */
[----:B------:R-:W-:Y:S01]  /*47c0*/  FSETP.GEU.AND P3, PT, R90, -126, PT ;  /* 0xc2fc00005a00780b */ /* 0x000fe20003f6e000 */
[----:B------:R-:W-:Y:S01]  /*47d0*/  ULDC UR6, c[0x0][0x604] ;  /* 0x0001810000067ab9 */ /* 0x000fe20000000800 */
[----:B------:R-:W-:Y:S01]  /*47e0*/  ULDC UR7, c[0x0][0x604] ;  /* 0x0001810000077ab9 */ /* 0x000fe20000000800 */
        /* <DEDUP_REMOVED lines=8> */
[----:B------:R-:W-:Y:S01]  /*4870*/  FFMA R33, R33, UR6, -R126 ;  /* 0x0000000621217c23 */ /* 0x000fe2000800087e */
[----:B------:R-:W-:Y:S01]  /*4880*/  @!P3 FMUL R90, R90, 0.5 ;  /* 0x3f0000005a5ab820 */ /* 0x000fe20000400000 */
[----:B------:R-:W2:Y:S01]  /*4890*/  MUFU.EX2 R83, R83 ;  /* 0x0000005300537308 */ /* 0x000ea20000000800 */
[----:B---3--:R-:W-:Y:S01]  /*48a0*/  @!P4 FMUL R82, R82, R82 ;  /* 0x000000525252c220 */ /* 0x008fe20000400000 */
[----:B------:R-:W-:Y:S01]  /*48b0*/  FSETP.GEU.AND P4, PT, R94, -126, PT ;  /* 0xc2fc00005e00780b */ /* 0x000fe20003f8e000 */
[----:B------:R-:W-:-:S04]  /*48c0*/  ULDC UR6, c[0x0][0x604] ;  /* 0x0001810000067ab9 */ /* 0x000fc80000000800 */
[----:B------:R-:W-:Y:S01]  /*48d0*/  @!P2 FMUL R87, R87, 0.5 ;  /* 0x3f0000005757a820 */ /* 0x000fe20000400000 */
[----:B------:R-:W3:Y:S01]  /*48e0*/  MUFU.EX2 R86, R86 ;  /* 0x0000005600567308 */ /* 0x000ee20000000800 */
[----:B-1----:R-:W-:Y:S01]  /*48f0*/  @!P1 FMUL R79, R79, R79 ;  /* 0x0000004f4f4f9220 */ /* 0x002fe20000400000 */
[----:B------:R-:W-:-:S05]  /*4900*/  FSETP.GEU.AND P1, PT, R91, -126, PT ;  /* 0xc2fc00005b00780b */ /* 0x000fca0003f2e000 */
[----:B------:R-:W-:Y:S01]  /*4910*/  @!P4 FMUL R94, R94, 0.5 ;  /* 0x3f0000005e5ec820 */ /* 0x000fe20000400000 */
[----:B------:R-:W1:Y:S01]  /*4920*/  MUFU.EX2 R90, R90 ;  /* 0x0000005a005a7308 */ /* 0x000e620000000800 */
[----:B--2---:R-:W-:Y:S01]  /*4930*/  @!P5 FMUL R83, R83, R83 ;  /* 0x000000535353d220 */ /* 0x004fe20000400000 */
[----:B------:R-:W-:-:S05]  /*4940*/  FSETP.GEU.AND P5, PT, R95, -126, PT ;  /* 0xc2fc00005f00780b */ /* 0x000fca0003fae000 */
[----:B------:R-:W-:Y:S01]  /*4950*/  @!P1 FMUL R91, R91, 0.5 ;  /* 0x3f0000005b5b9820 */ /* 0x000fe20000400000 */
[----:B------:R-:W2:Y:S01]  /*4960*/  MUFU.EX2 R87, R87 ;  /* 0x0000005700577308 */ /* 0x000ea20000000800 */
[----:B---3--:R-:W-:Y:S01]  /*4970*/  @!P6 FMUL R86, R86, R86 ;  /* 0x000000565656e220 */ /* 0x008fe20000400000 */
[----:B------:R-:W-:-:S05]  /*4980*/  FSETP.GEU.AND P6, PT, R98, -126, PT ;  /* 0xc2fc00006200780b */ /* 0x000fca0003fce000 */
        /* <DEDUP_REMOVED lines=55> */
[----:B------:R-:W-:-:S03]  /*4d00*/  FSETP.GEU.AND P2, PT, R123, -126, PT ;  /* 0xc2fc00007b00780b */ /* 0x000fc60003f4e000 */
[----:B------:R-:W-:Y:S02]  /*4d10*/  FADD R142, R50, R111 ;  /* 0x0000006f328e7221 */ /* 0x000fe40000000000 */
[----:B------:R-:W-:Y:S01]  /*4d20*/  @!P3 FMUL R150, R150, 0.5 ;  /* 0x3f0000009696b820 */ /* 0x000fe20000400000 */
[----:B------:R-:W2:Y:S01]  /*4d30*/  MUFU.EX2 R119, R119 ;  /* 0x0000007700777308 */ /* 0x000ea20000000800 */
[----:B---3--:R-:W-:Y:S01]  /*4d40*/  @!P4 FMUL R118, R118, R118 ;  /* 0x000000767676c220 */ /* 0x008fe20000400000 */
[----:B------:R-:W-:-:S03]  /*4d50*/  FSETP.GEU.AND P4, PT, R130, -126, PT ;  /* 0xc2fc00008200780b */ /* 0x000fc60003f8e000 */
[----:B------:R-:W-:Y:S01]  /*4d60*/  FADD R146, R51, R118 ;  /* 0x0000007633927221 */ /* 0x000fe20000000000 */
[----:B------:R-:W-:Y:S01]  /*4d70*/  F2FP.F16.F32.PACK_AB R51, R54, R51 ;  /* 0x000000333633723e */ /* 0x000fe200000000ff */
        /* <DEDUP_REMOVED lines=13> */
[----:B------:R3:W4:Y:S01]  /*4e50*/  MUFU.EX2 R28, R130 ;  /* 0x00000082001c7308 */ /* 0x0007220000000800 */
[----:B-1----:R-:W-:Y:S01]  /*4e60*/  @!P3 FMUL R24, R24, R24 ;  /* 0x000000181818b220 */ /* 0x002fe20000400000 */
[----:B------:R-:W-:-:S05]  /*4e70*/  FSETP.GEU.AND P3, PT, R138, -126, PT ;  /* 0xc2fc00008a00780b */ /* 0x000fca0003f6e000 */
[----:B------:R-:W-:Y:S01]  /*4e80*/  @!P6 FMUL R134, R134, 0.5 ;  /* 0x3f0000008686e820 */ /* 0x000fe20000400000 */
[----:B------:R1:W5:Y:S01]  /*4e90*/  MUFU.EX2 R127, R25 ;  /* 0x00000019007f7308 */ /* 0x0003620000000800 */
[----:B--2---:R-:W-:Y:S01]  /*4ea0*/  @!P2 FMUL R123, R123, R123 ;  /* 0x0000007b7b7ba220 */ /* 0x004fe20000400000 */
[----:B------:R-:W-:Y:S01]  /*4eb0*/  FSETP.GEU.AND P2, PT, R33, -126, PT ;  /* 0xc2fc00002100780b */ /* 0x000fe20003f4e000 */
[--C-:B---3--:R-:W-:Y:S01]  /*4ec0*/  FFMA R130, R129, UR8, -R126.reuse ;  /* 0x0000000881827c23 */ /* 0x108fe2000800087e */
[--C-:B------:R-:W-:Y:S01]  /*4ed0*/  FFMA R129, R136, UR10, -R126.reuse ;  /* 0x0000000a88817c23 */ /* 0x100fe2000800087e */
[--C-:B------:R-:W-:Y:S01]  /*4ee0*/  FFMA R136, R133, UR9, -R126.reuse ;  /* 0x0000000985887c23 */ /* 0x100fe2000800087e */
[--C-:B------:R-:W-:Y:S01]  /*4ef0*/  FFMA R133, R140, UR11, -R126.reuse ;  /* 0x0000000b8c857c23 */ /* 0x100fe2000800087e */
[----:B------:R-:W-:Y:S01]  /*4f00*/  @!P3 FMUL R138, R138, 0.5 ;  /* 0x3f0000008a8ab820 */ /* 0x000fe20000400000 */
[----:B------:R2:W3:Y:S01]  /*4f10*/  MUFU.EX2 R131, R29 ;  /* 0x0000001d00837308 */ /* 0x0004e20000000800 */
[--C-:B-1----:R-:W-:Y:S01]  /*4f20*/  FFMA R25, R36, UR6, -R126.reuse ;  /* 0x0000000624197c23 */ /* 0x102fe2000800087e */
[----:B------:R-:W-:Y:S01]  /*4f30*/  ULDC UR6, c[0x0][0x604] ;  /* 0x0001810000067ab9 */ /* 0x000fe20000000800 */
[----:B----4-:R-:W-:Y:S01]  /*4f40*/  @!P4 FMUL R28, R28, R28 ;  /* 0x0000001c1c1cc220 */ /* 0x010fe20000400000 */
[--C-:B------:R-:W-:Y:S01]  /*4f50*/  FFMA R37, R37, UR6, -R126.reuse ;  /* 0x0000000625257c23 */ /* 0x100fe2000800087e */
[----:B------:R-:W-:Y:S01]  /*4f60*/  ULDC UR6, c[0x0][0x604] ;  /* 0x0001810000067ab9 */ /* 0x000fe20000000800 */
[----:B------:R-:W-:Y:S01]  /*4f70*/  FSETP.GEU.AND P4, PT, R25, -126, PT ;  /* 0xc2fc00001900780b */ /* 0x000fe20003f8e000 */
[----:B------:R-:W-:Y:S01]  /*4f80*/  @!P2 FMUL R33, R33, 0.5 ;  /* 0x3f0000002121a820 */ /* 0x000fe20000400000 */
[----:B------:R1:W4:Y:S01]  /*4f90*/  MUFU.EX2 R32, R134 ;  /* 0x0000008600207308 */ /* 0x0003220000000800 */
[--C-:B--2---:R-:W-:Y:S01]  /*4fa0*/  FFMA R29, R40, UR6, -R126.reuse ;  /* 0x00000006281d7c23 */ /* 0x104fe2000800087e */
[----:B------:R-:W-:Y:S01]  /*4fb0*/  ULDC UR6, c[0x0][0x604] ;  /* 0x0001810000067ab9 */ /* 0x000fe20000000800 */
[----:B-----5:R-:W-:Y:S01]  /*4fc0*/  @!P1 FMUL R127, R127, R127 ;  /* 0x0000007f7f7f9220 */ /* 0x020fe20000400000 */
[----:B------:R-:W-:Y:S01]  /*4fd0*/  FFMA R41, R41, UR6, -R126 ;  /* 0x0000000629297c23 */ /* 0x000fe2000800087e */
[----:B------:R-:W-:Y:S01]  /*4fe0*/  FSETP.GEU.AND P1, PT, R37, -126, PT ;  /* 0xc2fc00002500780b */ /* 0x000fe20003f2e000 */
[----:B------:R-:W-:Y:S01]  /*4ff0*/  ULDC UR6, c[0x0][0x604] ;  /* 0x0001810000067ab9 */ /* 0x000fe20000000800 */
[----:B------:R-:W-:Y:S01]  /*5000*/  FADD R140, R19, R98 ;  /* 0x00000062138c7221 */ /* 0x000fe20000000000 */
[----:B------:R2:W5:Y:S01]  /*5010*/  MUFU.EX2 R36, R138 ;  /* 0x0000008a00247308 */ /* 0x0005620000000800 */
[----:B---3--:R-:W-:Y:S01]  /*5020*/  @!P5 FMUL R131, R131, R131 ;  /* 0x000000838383d220 */ /* 0x008fe20000400000 */
[----:B------:R-:W-:Y:S01]  /*5030*/  FSETP.GEU.AND P5, PT, R41, -126, PT ;  /* 0xc2fc00002900780b */ /* 0x000fe20003fae000 */
[----:B------:R-:W-:Y:S01]  /*5040*/  @!P4 FMUL R25, R25, 0.5 ;  /* 0x3f0000001919c820 */ /* 0x000fe20000400000 */
[----:B------:R-:W-:Y:S01]  /*5050*/  ULDC UR8, c[0x0][0x604] ;  /* 0x0001810000087ab9 */ /* 0x000fe20000000800 */
[----:B------:R-:W-:Y:S01]  /*5060*/  ULDC UR10, c[0x0][0x604] ;  /* 0x00018100000a7ab9 */ /* 0x000fe20000000800 */
[--C-:B-1----:R-:W-:Y:S01]  /*5070*/  FFMA R134, R145, UR13, -R126.reuse ;  /* 0x0000000d91867c23 */ /* 0x102fe2000800087e */
[--C-:B------:R-:W-:Y:S01]  /*5080*/  FFMA R144, R144, UR8, -R126.reuse ;  /* 0x0000000890907c23 */ /* 0x100fe2000800087e */
[----:B------:R1:W3:Y:S01]  /*5090*/  MUFU.EX2 R135, R33 ;  /* 0x0000002100877308 */ /* 0x0002e20000000800 */
[----:B----4-:R-:W-:Y:S01]  /*50a0*/  @!P6 FMUL R32, R32, R32 ;  /* 0x000000202020e220 */ /* 0x010fe20000400000 */
[----:B------:R-:W-:Y:S01]  /*50b0*/  FSETP.GEU.AND P6, PT, R29, -126, PT ;  /* 0xc2fc00001d00780b */ /* 0x000fe20003fce000 */
[----:B------:R-:W-:Y:S01]  /*50c0*/  @!P1 FMUL R37, R37, 0.5 ;  /* 0x3f00000025259820 */ /* 0x000fe20000400000 */
[--C-:B------:R-:W-:Y:S01]  /*50d0*/  FFMA R145, R148, UR16, -R126.reuse ;  /* 0x0000001094917c23 */ /* 0x100fe2000800087e */
[----:B--2---:R-:W-:-:S02]  /*50e0*/  FFMA R138, R149, UR10, -R126 ;  /* 0x0000000a958a7c23 */ /* 0x004fc4000800087e */
[----:B------:R-:W-:Y:S01]  /*50f0*/  @!P5 FMUL R41, R41, 0.5 ;  /* 0x3f0000002929d820 */ /* 0x000fe20000400000 */
[----:B------:R2:W4:Y:S01]  /*5100*/  MUFU.EX2 R40, R25 ;  /* 0x0000001900287308 */ /* 0x0005220000000800 */
[--C-:B-1----:R-:W-:Y:S01]  /*5110*/  FFMA R33, R44, UR6, -R126.reuse ;  /* 0x000000062c217c23 */ /* 0x102fe2000800087e */
[----:B-----5:R-:W-:Y:S01]  /*5120*/  @!P3 FMUL R36, R36, R36 ;  /* 0x000000242424b220 */ /* 0x020fe20000400000 */
[----:B------:R-:W-:Y:S02]  /*5130*/  ULDC UR6, c[0x0][0x604] ;  /* 0x0001810000067ab9 */ /* 0x000fe40000000800 */
[--C-:B------:R-:W-:Y:S01]  /*5140*/  FFMA R45, R45, UR6, -R126.reuse ;  /* 0x000000062d2d7c23 */ /* 0x100fe2000800087e */
[----:B------:R-:W-:Y:S01]  /*5150*/  FSETP.GEU.AND P3, PT, R33, -126, PT ;  /* 0xc2fc00002100780b */ /* 0x000fe20003f6e000 */
[----:B------:R-:W-:Y:S01]  /*5160*/  @!P6 FMUL R29, R29, 0.5 ;  /* 0x3f0000001d1de820 */ /* 0x000fe20000400000 */
[----:B------:R-:W1:Y:S01]  /*5170*/  MUFU.EX2 R139, R37 ;  /* 0x00000025008b7308 */ /* 0x000e620000000800 */
[----:B------:R-:W-:Y:S01]  /*5180*/  ULDC UR6, c[0x0][0x604] ;  /* 0x0001810000067ab9 */ /* 0x000fe20000000800 */
[----:B---3--:R-:W-:Y:S01]  /*5190*/  @!P2 FMUL R135, R135, R135 ;  /* 0x000000878787a220 */ /* 0x008fe20000400000 */
[--C-:B--2---:R-:W-:Y:S01]  /*51a0*/  FFMA R25, R48, UR6, -R126.reuse ;  /* 0x0000000630197c23 */ /* 0x104fe2000800087e */
[----:B------:R-:W-:Y:S01]  /*51b0*/  ULDC UR6, c[0x0][0x604] ;  /* 0x0001810000067ab9 */ /* 0x000fe20000000800 */
[----:B------:R-:W-:Y:S01]  /*51c0*/  FSETP.GEU.AND P2, PT, R45, -126, PT ;  /* 0xc2fc00002d00780b */ /* 0x000fe20003f4e000 */
[----:B------:R-:W-:Y:S01]  /*51d0*/  FFMA R49, R49, UR6, -R126 ;  /* 0x0000000631317c23 */ /* 0x000fe2000800087e */
[----:B------:R-:W-:Y:S01]  /*51e0*/  ULDC UR6, c[0x0][0x604] ;  /* 0x0001810000067ab9 */ /* 0x000fe20000000800 */
[----:B------:R-:W2:Y:S01]  /*51f0*/  MUFU.EX2 R143, R41 ;  /* 0x00000029008f7308 */ /* 0x000ea20000000800 */
[----:B----4-:R-:W-:Y:S01]  /*5200*/  @!P4 FMUL R40, R40, R40 ;  /* 0x000000282828c220 */ /* 0x010fe20000400000 */
[----:B------:R-:W-:Y:S01]  /*5210*/  FSETP.GEU.AND P4, PT, R25, -126, PT ;  /* 0xc2fc00001900780b */ /* 0x000fe20003f8e000 */
[----:B------:R-:W-:-:S05]  /*5220*/  @!P3 FMUL R33, R33, 0.5 ;  /* 0x3f0000002121b820 */ /* 0x000fca0000400000 */
[----:B------:R3:W4:Y:S01]  /*5230*/  MUFU.EX2 R44, R29 ;  /* 0x0000001d002c7308 */ /* 0x0007220000000800 */
[----:B-1----:R-:W-:Y:S01]  /*5240*/  @!P1 FMUL R139, R139, R139 ;  /* 0x0000008b8b8b9220 */ /* 0x002fe20000400000 */
[----:B------:R-:W-:Y:S01]  /*5250*/  FSETP.GEU.AND P1, PT, R49, -126, PT ;  /* 0xc2fc00003100780b */ /* 0x000fe20003f2e000 */
[----:B------:R-:W-:-:S04]  /*5260*/  @!P2 FMUL R45, R45, 0.5 ;  /* 0x3f0000002d2da820 */ /* 0x000fc80000400000 */
[----:B------:R-:W-:Y:S01]  /*5270*/  @!P4 FMUL R25, R25, 0.5 ;  /* 0x3f0000001919c820 */ /* 0x000fe20000400000 */
[----:B------:R1:W5:Y:S01]  /*5280*/  MUFU.EX2 R48, R33 ;  /* 0x0000002100307308 */ /* 0x0003620000000800 */
[--C-:B---3--:R-:W-:Y:S01]  /*5290*/  FFMA R29, R52, UR6, -R126.reuse ;  /* 0x00000006341d7c23 */ /* 0x108fe2000800087e */
[----:B------:R-:W-:Y:S01]  /*52a0*/  ULDC UR6, c[0x0][0x604] ;  /* 0x0001810000067ab9 */ /* 0x000fe20000000800 */
[----:B--2---:R-:W-:Y:S01]  /*52b0*/  @!P5 FMUL R143, R143, R143 ;  /* 0x0000008f8f8fd220 */ /* 0x004fe20000400000 */
[--C-:B------:R-:W-:Y:S01]  /*52c0*/  FFMA R53, R53, UR6, -R126.reuse ;  /* 0x0000000635357c23 */ /* 0x100fe2000800087e */
[----:B------:R-:W-:Y:S02]  /*52d0*/  ULDC UR6, c[0x0][0x604] ;  /* 0x0001810000067ab9 */ /* 0x000fe40000000800 */
[----:B------:R-:W-:Y:S01]  /*52e0*/  @!P1 FMUL R49, R49, 0.5 ;  /* 0x3f00000031319820 */ /* 0x000fe20000400000 */
[----:B------:R-:W2:Y:S01]  /*52f0*/  MUFU.EX2 R147, R45 ;  /* 0x0000002d00937308 */ /* 0x000ea20000000800 */
[----:B------:R-:W-:Y:S01]  /*5300*/  FSETP.GEU.AND P5, PT, R53, -126, PT ;  /* 0xc2fc00003500780b */ /* 0x000fe20003fae000 */
[----:B----4-:R-:W-:Y:S01]  /*5310*/  @!P6 FMUL R44, R44, R44 ;  /* 0x0000002c2c2ce220 */ /* 0x010fe20000400000 */
[----:B------:R-:W-:Y:S01]  /*5320*/  FSETP.GEU.AND P6, PT, R29, -126, PT ;  /* 0xc2fc00001d00780b */ /* 0x000fe20003fce000 */
[----:B-1----:R-:W-:Y:S01]  /*5330*/  FFMA R33, R56, UR6, -R126 ;  /* 0x0000000638217c23 */ /* 0x002fe2000800087e */
[----:B------:R-:W-:-:S02]  /*5340*/  ULDC UR6, c[0x0][0x604] ;  /* 0x0001810000067ab9 */ /* 0x000fc40000000800 */
[----:B------:R-:W-:Y:S01]  /*5350*/  FFMA R57, R57, UR6, -R126 ;  /* 0x0000000639397c23 */ /* 0x000fe2000800087e */
[----:B------:R1:W3:Y:S01]  /*5360*/  MUFU.EX2 R52, R25 ;  /* 0x0000001900347308 */ /* 0x0002e20000000800 */
[----:B-----5:R-:W-:Y:S01]  /*5370*/  @!P3 FMUL R48, R48, R48 ;  /* 0x000000303030b220 */ /* 0x020fe20000400000 */
[----:B------:R-:W-:Y:S01]  /*5380*/  FSETP.GEU.AND P3, PT, R33, -126, PT ;  /* 0xc2fc00002100780b */ /* 0x000fe20003f6e000 */
[----:B------:R-:W-:-:S03]  /*5390*/  ULDC UR6, c[0x0][0x604] ;  /* 0x0001810000067ab9 */ /* 0x000fc60000000800 */
[----:B------:R-:W-:Y:S02]  /*53a0*/  @!P5 FMUL R53, R53, 0.5 ;  /* 0x3f0000003535d820 */ /* 0x000fe40000400000 */
[----:B------:R-:W4:Y:S01]  /*53b0*/  MUFU.EX2 R151, R49 ;  /* 0x0000003100977308 */ /* 0x000f220000000800 */
[----:B------:R-:W-:Y:S01]  /*53c0*/  @!P6 FMUL R29, R29, 0.5 ;  /* 0x3f0000001d1de820 */ /* 0x000fe20000400000 */
[--C-:B-1----:R-:W-:Y:S01]  /*53d0*/  FFMA R25, R60, UR6, -R126.reuse ;  /* 0x000000063c197c23 */ /* 0x102fe2000800087e */
[----:B------:R-:W-:Y:S01]  /*53e0*/  ULDC UR6, c[0x0][0x604] ;  /* 0x0001810000067ab9 */ /* 0x000fe20000000800 */
[----:B--2---:R-:W-:Y:S01]  /*53f0*/  @!P2 FMUL R147, R147, R147 ;  /* 0x000000939393a220 */ /* 0x004fe20000400000 */
[----:B------:R-:W-:Y:S01]  /*5400*/  FSETP.GEU.AND P2, PT, R57, -126, PT ;  /* 0xc2fc00003900780b */ /* 0x000fe20003f4e000 */
[----:B------:R-:W-:Y:S01]  /*5410*/  FFMA R61, R61, UR6, -R126 ;  /* 0x000000063d3d7c23 */ /* 0x000fe2000800087e */
[----:B------:R-:W-:Y:S01]  /*5420*/  @!P3 FMUL R33, R33, 0.5 ;  /* 0x3f0000002121b820 */ /* 0x000fe20000400000 */
[----:B------:R-:W1:Y:S01]  /*5430*/  MUFU.EX2 R153, R53 ;  /* 0x0000003500997308 */ /* 0x000e620000000800 */
[----:B------:R-:W-:Y:S01]  /*5440*/  ULDC UR6, c[0x0][0x604] ;  /* 0x0001810000067ab9 */ /* 0x000fe20000000800 */
[----:B---3--:R-:W-:Y:S01]  /*5450*/  @!P4 FMUL R52, R52, R52 ;  /* 0x000000343434c220 */ /* 0x008fe20000400000 */
[----:B------:R-:W-:-:S05]  /*5460*/  FSETP.GEU.AND P4, PT, R25, -126, PT ;  /* 0xc2fc00001900780b */ /* 0x000fca0003f8e000 */
[----:B------:R2:W3:Y:S01]  /*5470*/  MUFU.EX2 R56, R29 ;  /* 0x0000001d00387308 */ /* 0x0004e20000000800 */
[----:B----4-:R-:W-:Y:S01]  /*5480*/  @!P1 FMUL R151, R151, R151 ;  /* 0x0000009797979220 */ /* 0x010fe20000400000 */
[----:B------:R-:W-:Y:S01]  /*5490*/  FSETP.GEU.AND P1, PT, R61, -126, PT ;  /* 0xc2fc00003d00780b */ /* 0x000fe20003f2e000 */
[----:B------:R-:W-:-:S05]  /*54a0*/  @!P2 FMUL R57, R57, 0.5 ;  /* 0x3f0000003939a820 */ /* 0x000fca0000400000 */
[----:B------:R4:W5:Y:S01]  /*54b0*/  MUFU.EX2 R60, R33 ;  /* 0x00000021003c7308 */ /* 0x0009620000000800 */
[--C-:B--2---:R-:W-:Y:S01]  /*54c0*/  FFMA R29, R64, UR6, -R126.reuse ;  /* 0x00000006401d7c23 */ /* 0x104fe2000800087e */
[----:B------:R-:W-:Y:S01]  /*54d0*/  ULDC UR6, c[0x0][0x604] ;  /* 0x0001810000067ab9 */ /* 0x000fe20000000800 */
[----:B-1----:R-:W-:Y:S01]  /*54e0*/  @!P5 FMUL R153, R153, R153 ;  /* 0x000000999999d220 */ /* 0x002fe20000400000 */
[--C-:B------:R-:W-:Y:S01]  /*54f0*/  FFMA R65, R65, UR6, -R126.reuse ;  /* 0x0000000641417c23 */ /* 0x100fe2000800087e */
[----:B------:R-:W-:Y:S01]  /*5500*/  ULDC UR6, c[0x0][0x604] ;  /* 0x0001810000067ab9 */ /* 0x000fe20000000800 */
[----:B------:R-:W-:Y:S01]  /*5510*/  @!P4 FMUL R25, R25, 0.5 ;  /* 0x3f0000001919c820 */ /* 0x000fe20000400000 */
[----:B------:R-:W-:Y:S01]  /*5520*/  @!P1 FMUL R61, R61, 0.5 ;  /* 0x3f0000003d3d9820 */ /* 0x000fe20000400000 */
[----:B------:R-:W1:Y:S01]  /*5530*/  MUFU.EX2 R155, R57 ;  /* 0x00000039009b7308 */ /* 0x000e620000000800 */
[----:B------:R-:W-:Y:S01]  /*5540*/  FSETP.GEU.AND P5, PT, R65, -126, PT ;  /* 0xc2fc00004100780b */ /* 0x000fe20003fae000 */
[----:B---3--:R-:W-:Y:S01]  /*5550*/  @!P6 FMUL R56, R56, R56 ;  /* 0x000000383838e220 */ /* 0x008fe20000400000 */
[----:B------:R-:W-:Y:S01]  /*5560*/  FSETP.GEU.AND P6, PT, R29, -126, PT ;  /* 0xc2fc00001d00780b */ /* 0x000fe20003fce000 */
[----:B----4-:R-:W-:Y:S01]  /*5570*/  FFMA R33, R68, UR6, -R126 ;  /* 0x0000000644217c23 */ /* 0x010fe2000800087e */
        /* <DEDUP_REMOVED lines=9> */
[--C-:B--2---:R-:W-:Y:S01]  /*5610*/  FFMA R25, R72, UR6, -R126.reuse ;  /* 0x0000000648197c23 */ /* 0x104fe2000800087e */
[----:B------:R-:W-:Y:S01]  /*5620*/  ULDC UR6, c[0x0][0x604] ;  /* 0x0001810000067ab9 */ /* 0x000fe20000000800 */
[----:B-1----:R-:W-:Y:S01]  /*5630*/  @!P2 FMUL R155, R155, R155 ;  /* 0x0000009b9b9ba220 */ /* 0x002fe20000400000 */
        /* <DEDUP_REMOVED lines=37> */
[--C-:B------:R-:W-:Y:S01]  /*5890*/  FFMA R85, R85, UR6, -R126.reuse ;  /* 0x0000000655557c23 */ /* 0x100fe2000800087e */
[----:B------:R-:W-:Y:S01]  /*58a0*/  @!P3 FMUL R33, R33, 0.5 ;  /* 0x3f0000002121b820 */ /* 0x000fe20000400000 */
[----:B------:R-:W1:Y:S01]  /*58b0*/  MUFU.EX2 R165, R77 ;  /* 0x0000004d00a57308 */ /* 0x000e620000000800 */
[----:B------:R-:W-:Y:S01]  /*58c0*/  ULDC UR6, c[0x0][0x604] ;  /* 0x0001810000067ab9 */ /* 0x000fe20000000800 */
[----:B---3--:R-:W-:Y:S01]  /*58d0*/  @!P4 FMUL R76, R76, R76 ;  /* 0x0000004c4c4cc220 */ /* 0x008fe20000400000 */
[----:B------:R-:W-:Y:S01]  /*58e0*/  FFMA R169, R88, UR6, -R126 ;  /* 0x0000000658a97c23 */ /* 0x000fe2000800087e */
[----:B------:R-:W-:Y:S01]  /*58f0*/  ULDC UR6, c[0x0][0x604] ;  /* 0x0001810000067ab9 */ /* 0x000fe20000000800 */
[----:B------:R-:W-:-:S03]  /*5900*/  FSETP.GEU.AND P4, PT, R25, -126, PT ;  /* 0xc2fc00001900780b */ /* 0x000fc60003f8e000 */
[----:B------:R2:W3:Y:S01]  /*5910*/  MUFU.EX2 R80, R29 ;  /* 0x0000001d00507308 */ /* 0x0004e20000000800 */
[----:B----4-:R-:W-:Y:S01]  /*5920*/  @!P1 FMUL R163, R163, R163 ;  /* 0x000000a3a3a39220 */ /* 0x010fe20000400000 */
[----:B------:R-:W-:Y:S01]  /*5930*/  FSETP.GEU.AND P1, PT, R85, -126, PT ;  /* 0xc2fc00005500780b */ /* 0x000fe20003f2e000 */
[----:B------:R-:W-:-:S05]  /*5940*/  @!P2 FMUL R81, R81, 0.5 ;  /* 0x3f0000005151a820 */ /* 0x000fca0000400000 */
[----:B------:R4:W5:Y:S01]  /*5950*/  MUFU.EX2 R84, R33 ;  /* 0x0000002100547308 */ /* 0x0009620000000800 */
[--C-:B--2---:R-:W-:Y:S01]  /*5960*/  FFMA R29, R89, UR6, -R126.reuse ;  /* 0x00000006591d7c23 */ /* 0x104fe2000800087e */
[----:B-1----:R-:W-:Y:S01]  /*5970*/  @!P5 FMUL R165, R165, R165 ;  /* 0x000000a5a5a5d220 */ /* 0x002fe20000400000 */
[----:B------:R-:W-:Y:S01]  /*5980*/  ULDC UR6, c[0x0][0x604] ;  /* 0x0001810000067ab9 */ /* 0x000fe20000000800 */
[----:B------:R-:W-:Y:S02]  /*5990*/  @!P4 FMUL R25, R25, 0.5 ;  /* 0x3f0000001919c820 */ /* 0x000fe40000400000 */
[----:B------:R-:W-:Y:S01]  /*59a0*/  FSETP.GEU.AND P5, PT, R29, -126, PT ;  /* 0xc2fc00001d00780b */ /* 0x000fe20003fae000 */
[----:B------:R-:W-:Y:S01]  /*59b0*/  @!P1 FMUL R85, R85, 0.5 ;  /* 0x3f00000055559820 */ /* 0x000fe20000400000 */
[----:B------:R-:W1:Y:S01]  /*59c0*/  MUFU.EX2 R167, R81 ;  /* 0x0000005100a77308 */ /* 0x000e620000000800 */
[----:B---3--:R-:W-:Y:S01]  /*59d0*/  @!P6 FMUL R80, R80, R80 ;  /* 0x000000505050e220 */ /* 0x008fe20000400000 */
[----:B------:R-:W-:Y:S01]  /*59e0*/  FSETP.GEU.AND P6, PT, R169, -126, PT ;  /* 0xc2fc0000a900780b */ /* 0x000fe20003fce000 */
[----:B----4-:R-:W-:Y:S01]  /*59f0*/  FFMA R33, R92, UR6, -R126 ;  /* 0x000000065c217c23 */ /* 0x010fe2000800087e */
[----:B------:R-:W-:-:S04]  /*5a00*/  ULDC UR6, c[0x0][0x604] ;  /* 0x0001810000067ab9 */ /* 0x000fc80000000800 */
[----:B------:R2:W3:Y:S01]  /*5a10*/  MUFU.EX2 R88, R25 ;  /* 0x0000001900587308 */ /* 0x0004e20000000800 */
[----:B-----5:R-:W-:Y:S01]  /*5a20*/  @!P3 FMUL R84, R84, R84 ;  /* 0x000000545454b220 */ /* 0x020fe20000400000 */
[----:B------:R-:W-:Y:S01]  /*5a30*/  FSETP.GEU.AND P3, PT, R33, -126, PT ;  /* 0xc2fc00002100780b */ /* 0x000fe20003f6e000 */
[----:B------:R-:W-:-:S04]  /*5a40*/  @!P5 FMUL R29, R29, 0.5 ;  /* 0x3f0000001d1dd820 */ /* 0x000fc80000400000 */
[----:B------:R-:W-:Y:S01]  /*5a50*/  @!P6 FMUL R169, R169, 0.5 ;  /* 0x3f000000a9a9e820 */ /* 0x000fe20000400000 */
[----:B------:R-:W4:Y:S01]  /*5a60*/  MUFU.EX2 R89, R85 ;  /* 0x0000005500597308 */ /* 0x000f220000000800 */
[--C-:B--2---:R-:W-:Y:S01]  /*5a70*/  FFMA R25, R93, UR6, -R126.reuse ;  /* 0x000000065d197c23 */ /* 0x104fe2000800087e */
[----:B------:R-:W-:Y:S01]  /*5a80*/  ULDC UR6, c[0x0][0x604] ;  /* 0x0001810000067ab9 */ /* 0x000fe20000000800 */
[----:B-1----:R-:W-:Y:S01]  /*5a90*/  @!P2 FMUL R167, R167, R167 ;  /* 0x000000a7a7a7a220 */ /* 0x002fe20000400000 */
[--C-:B------:R-:W-:Y:S01]  /*5aa0*/  FFMA R37, R96, UR6, -R126.reuse ;  /* 0x0000000660257c23 */ /* 0x100fe2000800087e */
[----:B------:R-:W-:Y:S01]  /*5ab0*/  ULDC UR6, c[0x0][0x604] ;  /* 0x0001810000067ab9 */ /* 0x000fe20000000800 */
[----:B------:R-:W-:Y:S01]  /*5ac0*/  FSETP.GEU.AND P2, PT, R25, -126, PT ;  /* 0xc2fc00001900780b */ /* 0x000fe20003f4e000 */
[----:B------:R-:W-:Y:S01]  /*5ad0*/  FFMA R41, R97, UR6, -R126 ;  /* 0x0000000661297c23 */ /* 0x000fe2000800087e */
[----:B------:R1:W2:Y:S01]  /*5ae0*/  MUFU.EX2 R92, R29 ;  /* 0x0000001d005c7308 */ /* 0x0002a20000000800 */
[----:B------:R-:W-:Y:S01]  /*5af0*/  @!P3 FMUL R33, R33, 0.5 ;  /* 0x3f0000002121b820 */ /* 0x000fe20000400000 */
[----:B------:R-:W-:Y:S01]  /*5b00*/  ULDC UR6, c[0x0][0x604] ;  /* 0x0001810000067ab9 */ /* 0x000fe20000000800 */
[----:B---3--:R-:W-:Y:S01]  /*5b10*/  @!P4 FMUL R88, R88, R88 ;  /* 0x000000585858c220 */ /* 0x008fe20000400000 */
[----:B------:R-:W-:-:S04]  /*5b20*/  FSETP.GEU.AND P4, PT, R37, -126, PT ;  /* 0xc2fc00002500780b */ /* 0x000fc80003f8e000 */
[----:B------:R-:W3:Y:S01]  /*5b30*/  MUFU.EX2 R169, R169 ;  /* 0x000000a900a97308 */ /* 0x000ee20000000800 */
[----:B-1----:R-:W-:Y:S01]  /*5b40*/  FFMA R29, R100, UR6, -R126 ;  /* 0x00000006641d7c23 */ /* 0x002fe2000800087e */
[----:B------:R-:W-:Y:S01]  /*5b50*/  ULDC UR6, c[0x0][0x604] ;  /* 0x0001810000067ab9 */ /* 0x000fe20000000800 */
[----:B----4-:R-:W-:Y:S01]  /*5b60*/  @!P1 FMUL R89, R89, R89 ;  /* 0x0000005959599220 */ /* 0x010fe20000400000 */
[----:B------:R-:W-:Y:S01]  /*5b70*/  FSETP.GEU.AND P1, PT, R41, -126, PT ;  /* 0xc2fc00002900780b */ /* 0x000fe20003f2e000 */
[----:B------:R-:W-:-:S03]  /*5b80*/  @!P2 FMUL R25, R25, 0.5 ;  /* 0x3f0000001919a820 */ /* 0x000fc60000400000 */
[----:B------:R1:W4:Y:S01]  /*5b90*/  MUFU.EX2 R93, R33 ;  /* 0x00000021005d7308 */ /* 0x0003220000000800 */
[----:B--2---:R-:W-:Y:S01]  /*5ba0*/  @!P5 FMUL R92, R92, R92 ;  /* 0x0000005c5c5cd220 */ /* 0x004fe20000400000 */
[----:B------:R-:W-:-:S06]  /*5bb0*/  @!P4 FMUL R37, R37, 0.5 ;  /* 0x3f0000002525c820 */ /* 0x000fcc0000400000 */
[----:B------:R2:W5:Y:S01]  /*5bc0*/  MUFU.EX2 R96, R25 ;  /* 0x0000001900607308 */ /* 0x0005620000000800 */
[--C-:B-1----:R-:W-:Y:S01]  /*5bd0*/  FFMA R33, R101, UR6, -R126.reuse ;  /* 0x0000000665217c23 */ /* 0x102fe2000800087e */
[----:B---3--:R-:W-:Y:S01]  /*5be0*/  @!P6 FMUL R169, R169, R169 ;  /* 0x000000a9a9a9e220 */ /* 0x008fe20000400000 */
[----:B------:R-:W-:Y:S01]  /*5bf0*/  ULDC UR6, c[0x0][0x604] ;  /* 0x0001810000067ab9 */ /* 0x000fe20000000800 */
[----:B------:R-:W-:Y:S01]  /*5c00*/  FSETP.GEU.AND P6, PT, R29, -126, PT ;  /* 0xc2fc00001d00780b */ /* 0x000fe20003fce000 */
[----:B------:R-:W-:Y:S01]  /*5c10*/  @!P1 FMUL R41, R41, 0.5 ;  /* 0x3f00000029299820 */ /* 0x000fe20000400000 */
[----:B------:R-:W-:Y:S02]  /*5c20*/  FSETP.GEU.AND P5, PT, R33, -126, PT ;  /* 0xc2fc00002100780b */ /* 0x000fe40003fae000 */
[----:B------:R1:W3:Y:S01]  /*5c30*/  MUFU.EX2 R97, R37 ;  /* 0x0000002500617308 */ /* 0x0002e20000000800 */
[----:B--2---:R-:W-:Y:S01]  /*5c40*/  FFMA R25, R104, UR6, -R126 ;  /* 0x0000000668197c23 */ /* 0x004fe2000800087e */
[----:B----4-:R-:W-:Y:S01]  /*5c50*/  @!P3 FMUL R93, R93, R93 ;  /* 0x0000005d5d5db220 */ /* 0x010fe20000400000 */
[----:B------:R-:W-:-:S03]  /*5c60*/  ULDC UR6, c[0x0][0x604] ;  /* 0x0001810000067ab9 */ /* 0x000fc60000000800 */
[----:B------:R-:W-:Y:S02]  /*5c70*/  FSETP.GEU.AND P3, PT, R25, -126, PT ;  /* 0xc2fc00001900780b */ /* 0x000fe40003f6e000 */
[----:B------:R2:W4:Y:S01]  /*5c80*/  MUFU.EX2 R100, R41 ;  /* 0x0000002900647308 */ /* 0x0005220000000800 */
[--C-:B-1----:R-:W-:Y:S01]  /*5c90*/  FFMA R37, R105, UR6, -R126.reuse ;  /* 0x0000000669257c23 */ /* 0x102fe2000800087e */
[----:B------:R-:W-:Y:S01]  /*5ca0*/  @!P6 FMUL R29, R29, 0.5 ;  /* 0x3f0000001d1de820 */ /* 0x000fe20000400000 */
[----:B------:R-:W-:Y:S01]  /*5cb0*/  @!P5 FMUL R33, R33, 0.5 ;  /* 0x3f0000002121d820 */ /* 0x000fe20000400000 */
[----:B------:R-:W-:Y:S01]  /*5cc0*/  ULDC UR6, c[0x0][0x604] ;  /* 0x0001810000067ab9 */ /* 0x000fe20000000800 */
[----:B-----5:R-:W-:Y:S01]  /*5cd0*/  @!P2 FMUL R96, R96, R96 ;  /* 0x000000606060a220 */ /* 0x020fe20000400000 */
[----:B------:R-:W-:Y:S02]  /*5ce0*/  FSETP.GEU.AND P2, PT, R37, -126, PT ;  /* 0xc2fc00002500780b */ /* 0x000fe40003f4e000 */
[----:B------:R-:W1:Y:S01]  /*5cf0*/  MUFU.EX2 R104, R33 ;  /* 0x0000002100687308 */ /* 0x000e620000000800 */
[----:B--2---:R-:W-:Y:S01]  /*5d00*/  FFMA R41, R108, UR6, -R126 ;  /* 0x000000066c297c23 */ /* 0x004fe2000800087e */
[----:B------:R-:W-:Y:S01]  /*5d10*/  ULDC UR6, c[0x0][0x604] ;  /* 0x0001810000067ab9 */ /* 0x000fe20000000800 */
[----:B------:R-:W-:Y:S01]  /*5d20*/  @!P3 FMUL R25, R25, 0.5 ;  /* 0x3f0000001919b820 */ /* 0x000fe20000400000 */
[----:B---3--:R-:W-:-:S02]  /*5d30*/  @!P4 FMUL R97, R97, R97 ;  /* 0x000000616161c220 */ /* 0x008fc40000400000 */
[----:B------:R-:W-:Y:S02]  /*5d40*/  FSETP.GEU.AND P4, PT, R41, -126, PT ;  /* 0xc2fc00002900780b */ /* 0x000fe40003f8e000 */
[----:B------:R2:W3:Y:S01]  /*5d50*/  MUFU.EX2 R101, R29 ;  /* 0x0000001d00657308 */ /* 0x0004e20000000800 */
[----:B----4-:R-:W-:Y:S02]  /*5d60*/  @!P1 FMUL R100, R100, R100 ;  /* 0x0000006464649220 */ /* 0x010fe40000400000 */
[----:B------:R-:W-:-:S05]  /*5d70*/  @!P2 FMUL R37, R37, 0.5 ;  /* 0x3f0000002525a820 */ /* 0x000fca0000400000 */
[----:B------:R4:W5:Y:S01]  /*5d80*/  MUFU.EX2 R105, R25 ;  /* 0x0000001900697308 */ /* 0x0009620000000800 */
[--C-:B--2---:R-:W-:Y:S01]  /*5d90*/  FFMA R29, R109, UR6, -R126.reuse ;  /* 0x000000066d1d7c23 */ /* 0x104fe2000800087e */
[----:B------:R-:W-:Y:S01]  /*5da0*/  ULDC UR6, c[0x0][0x604] ;  /* 0x0001810000067ab9 */ /* 0x000fe20000000800 */
[----:B-1----:R-:W-:Y:S01]  /*5db0*/  @!P5 FMUL R104, R104, R104 ;  /* 0x000000686868d220 */ /* 0x002fe20000400000 */
[--C-:B------:R-:W-:Y:S01]  /*5dc0*/  FFMA R33, R112, UR6, -R126.reuse ;  /* 0x0000000670217c23 */ /* 0x100fe2000800087e */
[----:B------:R-:W-:Y:S01]  /*5dd0*/  ULDC UR6, c[0x0][0x604] ;  /* 0x0001810000067ab9 */ /* 0x000fe20000000800 */
[----:B------:R-:W-:Y:S01]  /*5de0*/  FSETP.GEU.AND P1, PT, R29, -126, PT ;  /* 0xc2fc00001d00780b */ /* 0x000fe20003f2e000 */
[----:B------:R-:W-:Y:S01]  /*5df0*/  @!P4 FMUL R41, R41, 0.5 ;  /* 0x3f0000002929c820 */ /* 0x000fe20000400000 */
[----:B------:R1:W2:Y:S01]  /*5e00*/  MUFU.EX2 R108, R37 ;  /* 0x00000025006c7308 */ /* 0x0002a20000000800 */
[----:B----4-:R-:W-:Y:S01]  /*5e10*/  FFMA R25, R113, UR6, -R126 ;  /* 0x0000000671197c23 */ /* 0x010fe2000800087e */
[----:B------:R-:W-:Y:S01]  /*5e20*/  ULDC UR6, c[0x0][0x604] ;  /* 0x0001810000067ab9 */ /* 0x000fe20000000800 */
[----:B---3--:R-:W-:Y:S01]  /*5e30*/  @!P6 FMUL R101, R101, R101 ;  /* 0x000000656565e220 */ /* 0x008fe20000400000 */
[----:B------:R-:W-:-:S02]  /*5e40*/  FSETP.GEU.AND P6, PT, R33, -126, PT ;  /* 0xc2fc00002100780b */ /* 0x000fc40003fce000 */
[----:B------:R-:W-:Y:S02]  /*5e50*/  FSETP.GEU.AND P5, PT, R25, -126, PT ;  /* 0xc2fc00001900780b */ /* 0x000fe40003fae000 */
[----:B------:R-:W3:Y:S01]  /*5e60*/  MUFU.EX2 R109, R41 ;  /* 0x00000029006d7308 */ /* 0x000ee20000000800 */
[--C-:B-1----:R-:W-:Y:S01]  /*5e70*/  FFMA R37, R116, UR6, -R126.reuse ;  /* 0x0000000674257c23 */ /* 0x102fe2000800087e */
[----:B------:R-:W-:Y:S01]  /*5e80*/  ULDC UR6, c[0x0][0x604] ;  /* 0x0001810000067ab9 */ /* 0x000fe20000000800 */
[----:B------:R-:W-:Y:S01]  /*5e90*/  @!P1 FMUL R29, R29, 0.5 ;  /* 0x3f0000001d1d9820 */ /* 0x000fe20000400000 */
[--C-:B------:R-:W-:Y:S01]  /*5ea0*/  FFMA R171, R120, UR6, -R126.reuse ;  /* 0x0000000678ab7c23 */ /* 0x100fe2000800087e */
[----:B------:R-:W-:Y:S01]  /*5eb0*/  ULDC UR6, c[0x0][0x604] ;  /* 0x0001810000067ab9 */ /* 0x000fe20000000800 */
[----:B-----5:R-:W-:Y:S01]  /*5ec0*/  @!P3 FMUL R105, R105, R105 ;  /* 0x000000696969b220 */ /* 0x020fe20000400000 */
[----:B------:R-:W-:Y:S01]  /*5ed0*/  FFMA R120, R121, UR6, -R126 ;  /* 0x0000000679787c23 */ /* 0x000fe2000800087e */
[----:B------:R1:W4:Y:S01]  /*5ee0*/  MUFU.EX2 R112, R29 ;  /* 0x0000001d00707308 */ /* 0x0003220000000800 */
[----:B------:R-:W-:Y:S01]  /*5ef0*/  ULDC UR6, c[0x0][0x604] ;  /* 0x0001810000067ab9 */ /* 0x000fe20000000800 */
[----:B--2---:R-:W-:Y:S01]  /*5f00*/  @!P2 FMUL R108, R108, R108 ;  /* 0x0000006c6c6ca220 */ /* 0x004fe20000400000 */
[----:B------:R-:W-:Y:S01]  /*5f10*/  @!P5 FMUL R25, R25, 0.5 ;  /* 0x3f0000001919d820 */ /* 0x000fe20000400000 */
[----:B------:R-:W-:Y:S01]  /*5f20*/  FSETP.GEU.AND P2, PT, R171, -126, PT ;  /* 0xc2fc0000ab00780b */ /* 0x000fe20003f4e000 */
[----:B------:R-:W-:Y:S01]  /*5f30*/  @!P6 FMUL R33, R33, 0.5 ;  /* 0x3f0000002121e820 */ /* 0x000fe20000400000 */
[----:B------:R-:W-:-:S02]  /*5f40*/  FSETP.GEU.AND P3, PT, R37, -126, PT ;  /* 0xc2fc00002500780b */ /* 0x000fc40003f6e000 */
[----:B------:R2:W5:Y:S01]  /*5f50*/  MUFU.EX2 R116, R25 ;  /* 0x0000001900747308 */ /* 0x0005620000000800 */
[--C-:B-1----:R-:W-:Y:S01]  /*5f60*/  FFMA R29, R124, UR6, -R126.reuse ;  /* 0x000000067c1d7c23 */ /* 0x102fe2000800087e */
[----:B------:R-:W-:Y:S01]  /*5f70*/  ULDC UR6, c[0x0][0x604] ;  /* 0x0001810000067ab9 */ /* 0x000fe20000000800 */
[----:B---3--:R-:W-:Y:S01]  /*5f80*/  @!P4 FMUL R109, R109, R109 ;  /* 0x0000006d6d6dc220 */ /* 0x008fe20000400000 */
[--C-:B------:R-:W-:Y:S01]  /*5f90*/  FFMA R124, R117, UR6, -R126.reuse ;  /* 0x00000006757c7c23 */ /* 0x100fe2000800087e */
[----:B------:R-:W-:Y:S01]  /*5fa0*/  ULDC UR6, c[0x0][0x604] ;  /* 0x0001810000067ab9 */ /* 0x000fe20000000800 */
[----:B------:R-:W-:Y:S02]  /*5fb0*/  FSETP.GEU.AND P4, PT, R120, -126, PT ;  /* 0xc2fc00007800780b */ /* 0x000fe40003f8e000 */
[----:B------:R1:W3:Y:S01]  /*5fc0*/  MUFU.EX2 R113, R33 ;  /* 0x0000002100717308 */ /* 0x0002e20000000800 */
[--C-:B--2---:R-:W-:Y:S01]  /*5fd0*/  FFMA R25, R125, UR6, -R126.reuse ;  /* 0x000000067d197c23 */ /* 0x104fe2000800087e */
[----:B----4-:R-:W-:Y:S01]  /*5fe0*/  @!P1 FMUL R112, R112, R112 ;  /* 0x0000007070709220 */ /* 0x010fe20000400000 */
[----:B------:R-:W-:Y:S01]  /*5ff0*/  FSETP.GEU.AND P1, PT, R29, -126, PT ;  /* 0xc2fc00001d00780b */ /* 0x000fe20003f2e000 */
[----:B------:R-:W-:Y:S01]  /*6000*/  @!P2 FMUL R171, R171, 0.5 ;  /* 0x3f000000ababa820 */ /* 0x000fe20000400000 */
[--C-:B------:R-:W-:Y:S01]  /*6010*/  FFMA R125, R128, UR7, -R126.reuse ;  /* 0x00000007807d7c23 */ /* 0x100fe2000800087e */
[----:B------:R-:W-:Y:S01]  /*6020*/  ULDC UR7, c[0x0][0x604] ;  /* 0x0001810000077ab9 */ /* 0x000fe20000000800 */
[----:B------:R-:W-:Y:S01]  /*6030*/  ULDC UR6, c[0x0][0x604] ;  /* 0x0001810000067ab9 */ /* 0x000fe20000000800 */
[----:B------:R-:W-:Y:S01]  /*6040*/  FFMA R137, R137, UR7, -R126 ;  /* 0x0000000789897c23 */ /* 0x000fe2000800087e */
[----:B-----5:R-:W-:Y:S01]  /*6050*/  @!P5 FMUL R116, R116, R116 ;  /* 0x000000747474d220 */ /* 0x020fe20000400000 */
[----:B------:R-:W-:Y:S01]  /*6060*/  FSETP.GEU.AND P5, PT, R25, -126, PT ;  /* 0xc2fc00001900780b */ /* 0x000fe20003fae000 */
[----:B------:R-:W-:Y:S01]  /*6070*/  @!P4 FMUL R120, R120, 0.5 ;  /* 0x3f0000007878c820 */ /* 0x000fe20000400000 */
[----:B------:R-:W2:Y:S01]  /*6080*/  MUFU.EX2 R171, R171 ;  /* 0x000000ab00ab7308 */ /* 0x000ea20000000800 */
[----:B-1----:R-:W-:Y:S01]  /*6090*/  FADD R33, R15, R82 ;  /* 0x000000520f217221 */ /* 0x002fe20000000000 */
[----:B------:R-:W-:-:S02]  /*60a0*/  @!P3 FMUL R37, R37, 0.5 ;  /* 0x3f0000002525b820 */ /* 0x000fc40000400000 */
[----:B------:R-:W-:Y:S01]  /*60b0*/  @!P1 FMUL R29, R29, 0.5 ;  /* 0x3f0000001d1d9820 */ /* 0x000fe20000400000 */
[----:B---3--:R-:W-:Y:S01]  /*60c0*/  @!P6 FMUL R113, R113, R113 ;  /* 0x000000717171e220 */ /* 0x008fe20000400000 */
[----:B------:R-:W-:Y:S02]  /*60d0*/  FSETP.GEU.AND P6, PT, R124, -126, PT ;  /* 0xc2fc00007c00780b */ /* 0x000fe40003fce000 */
[----:B------:R-:W1:Y:S03]  /*60e0*/  MUFU.EX2 R120, R120 ;  /* 0x0000007800787308 */ /* 0x000e660000000800 */
[----:B------:R-:W-:-:S05]  /*60f0*/  @!P5 FMUL R25, R25, 0.5 ;  /* 0x3f0000001919d820 */ /* 0x000fca0000400000 */
[----:B------:R3:W4:Y:S01]  /*6100*/  MUFU.EX2 R117, R29 ;  /* 0x0000001d00757308 */ /* 0x0007220000000800 */
[----:B--2---:R-:W-:Y:S01]  /*6110*/  @!P2 FMUL R171, R171, R171 ;  /* 0x000000abababa220 */ /* 0x004fe20000400000 */
[----:B------:R-:W-:Y:S01]  /*6120*/  FSETP.GEU.AND P2, PT, R125, -126, PT ;  /* 0xc2fc00007d00780b */ /* 0x000fe20003f4e000 */
[----:B------:R-:W-:-:S05]  /*6130*/  @!P6 FMUL R124, R124, 0.5 ;  /* 0x3f0000007c7ce820 */ /* 0x000fca0000400000 */
[----:B------:R2:W5:Y:S01]  /*6140*/  MUFU.EX2 R128, R25 ;  /* 0x0000001900807308 */ /* 0x0005620000000800 */
[----:B-1----:R-:W-:Y:S01]  /*6150*/  @!P4 FMUL R120, R120, R120 ;  /* 0x000000787878c220 */ /* 0x002fe20000400000 */
[----:B------:R-:W-:Y:S01]  /*6160*/  FSETP.GEU.AND P4, PT, R130, -126, PT ;  /* 0xc2fc00008200780b */ /* 0x000fe20003f8e000 */
[--C-:B---3--:R-:W-:Y:S01]  /*6170*/  FFMA R29, R132, UR6, -R126.reuse ;  /* 0x00000006841d7c23 */ /* 0x108fe2000800087e */
[----:B------:R-:W-:Y:S01]  /*6180*/  FFMA R132, R141, UR12, -R126 ;  /* 0x0000000c8d847c23 */ /* 0x000fe2000800087e */
[----:B------:R-:W-:Y:S02]  /*6190*/  FADD R126, R34, R95 ;  /* 0x0000005f227e7221 */ /* 0x000fe40000000000 */
[----:B------:R-:W-:Y:S01]  /*61a0*/  @!P2 FMUL R125, R125, 0.5 ;  /* 0x3f0000007d7da820 */ /* 0x000fe20000400000 */
[----:B------:R1:W-:Y:S01]  /*61b0*/  MUFU.EX2 R121, R37 ;  /* 0x0000002500797308 */ /* 0x0003e20000000800 */
[----:B----4-:R-:W-:Y:S01]  /*61c0*/  @!P1 FMUL R117, R117, R117 ;  /* 0x0000007575759220 */ /* 0x010fe20000400000 */
[----:B------:R-:W-:Y:S01]  /*61d0*/  FSETP.GEU.AND P1, PT, R129, -126, PT ;  /* 0xc2fc00008100780b */ /* 0x000fe20003f2e000 */
[----:B--2---:R-:W-:-:S04]  /*61e0*/  FADD R25, R7, R66 ;  /* 0x0000004207197221 */ /* 0x004fc80000000000 */
[----:B------:R-:W-:Y:S01]  /*61f0*/  @!P4 FMUL R130, R130, 0.5 ;  /* 0x3f0000008282c820 */ /* 0x000fe20000400000 */
[----:B------:R-:W-:Y:S01]  /*6200*/  FADD R65, R25, R140 ;  /* 0x0000008c19417221 */ /* 0x000fe20000000000 */
[----:B-----5:R-:W-:Y:S01]  /*6210*/  @!P5 FMUL R128, R128, R128 ;  /* 0x000000808080d220 */ /* 0x020fe20000400000 */
[----:B------:R-:W-:Y:S01]  /*6220*/  FSETP.GEU.AND P5, PT, R137, -126, PT ;  /* 0xc2fc00008900780b */ /* 0x000fe20003fae000 */
[----:B------:R-:W-:Y:S01]  /*6230*/  FADD R25, R12, R63 ;  /* 0x0000003f0c197221 */ /* 0x000fe20000000000 */
[----:B------:R-:W2:Y:S01]  /*6240*/  MUFU.EX2 R125, R125 ;  /* 0x0000007d007d7308 */ /* 0x000ea20000000800 */
[----:B------:R-:W-:Y:S01]  /*6250*/  FADD R140, R23, R114 ;  /* 0x00000072178c7221 */ /* 0x000fe20000000000 */
[----:B-1----:R-:W-:Y:S01]  /*6260*/  FADD R37, R35, R86 ;  /* 0x0000005623257221 */ /* 0x002fe20000000000 */
[----:B------:R-:W-:Y:S01]  /*6270*/  @!P1 FMUL R129, R129, 0.5 ;  /* 0x3f00000081819820 */ /* 0x000fe20000400000 */
[----:B------:R-:W-:Y:S01]  /*6280*/  FADD R69, R25, R126 ;  /* 0x0000007e19457221 */ /* 0x000fe20000000000 */
[----:B------:R-:W-:Y:S01]  /*6290*/  FADD R162, R33, R140 ;  /* 0x0000008c21a27221 */ /* 0x000fe20000000000 */
[----:B------:R-:W-:Y:S01]  /*62a0*/  FADD R33, R20, R79 ;  /* 0x0000004f14217221 */ /* 0x000fe20000000000 */
[----:B------:R-:W-:Y:S01]  /*62b0*/  FADD R25, R27, R70 ;  /* 0x000000461b197221 */ /* 0x000fe20000000000 */
[----:B------:R-:W1:Y:S01]  /*62c0*/  MUFU.EX2 R130, R130 ;  /* 0x0000008200827308 */ /* 0x000e620000000800 */
[----:B------:R-:W-:Y:S01]  /*62d0*/  FADD R140, R43, R102 ;  /* 0x000000662b8c7221 */ /* 0x000fe20000000000 */
[----:B------:R-:W-:Y:S01]  /*62e0*/  FADD R164, R33, R142 ;  /* 0x0000008e21a47221 */ /* 0x000fe20000000000 */
[----:B------:R-:W-:Y:S01]  /*62f0*/  @!P5 FMUL R137, R137, 0.5 ;  /* 0x3f0000008989d820 */ /* 0x000fe20000400000 */
[----:B------:R-:W-:Y:S01]  /*6300*/  FADD R33, R22, R83 ;  /* 0x0000005316217221 */ /* 0x000fe20000000000 */
[----:B------:R-:W-:Y:S01]  /*6310*/  FADD R73, R25, R140 ;  /* 0x0000008c19497221 */ /* 0x000fe20000000000 */
[----:B------:R-:W-:Y:S01]  /*6320*/  FADD R25, R14, R67 ;  /* 0x000000430e197221 */ /* 0x000fe20000000000 */
[----:B------:R-:W-:Y:S01]  /*6330*/  FADD R140, R38, R99 ;  /* 0x00000063268c7221 */ /* 0x000fe20000000000 */
[----:B------:R-:W3:Y:S01]  /*6340*/  MUFU.EX2 R126, R137 ;  /* 0x00000089007e7308 */ /* 0x000ee20000000800 */
[----:B--2---:R-:W-:Y:S01]  /*6350*/  @!P2 FMUL R125, R125, R125 ;  /* 0x0000007d7d7da220 */ /* 0x004fe20000400000 */
[----:B------:R-:W-:Y:S01]  /*6360*/  FSETP.GEU.AND P2, PT, R133, -126, PT ;  /* 0xc2fc00008500780b */ /* 0x000fe20003f4e000 */
[----:B------:R-:W-:Y:S01]  /*6370*/  FADD R142, R54, R115 ;  /* 0x00000073368e7221 */ /* 0x000fe20000000000 */
[----:B------:R-:W-:Y:S01]  /*6380*/  FADD R77, R25, R140 ;  /* 0x0000008c194d7221 */ /* 0x000fe20000000000 */
[----:B------:R-:W-:Y:S01]  /*6390*/  FADD R25, R13, R74 ;  /* 0x0000004a0d197221 */ /* 0x000fe20000000000 */
[----:B------:R-:W-:Y:S01]  /*63a0*/  FADD R140, R21, R106 ;  /* 0x0000006a158c7221 */ /* 0x000fe20000000000 */
[----:B------:R-:W-:Y:S01]  /*63b0*/  FADD R168, R33, R142 ;  /* 0x0000008e21a87221 */ /* 0x000fe20000000000 */
[----:B------:R-:W2:Y:S01]  /*63c0*/  MUFU.EX2 R129, R129 ;  /* 0x0000008100817308 */ /* 0x000ea20000000800 */
[----:B-1----:R-:W-:Y:S01]  /*63d0*/  @!P4 FMUL R130, R130, R130 ;  /* 0x000000828282c220 */ /* 0x002fe20000400000 */
[----:B------:R-:W-:Y:S01]  /*63e0*/  FSETP.GEU.AND P4, PT, R132, -126, PT ;  /* 0xc2fc00008400780b */ /* 0x000fe20003f8e000 */
[----:B------:R-:W-:Y:S01]  /*63f0*/  FADD R33, R16, R71 ;  /* 0x0000004710217221 */ /* 0x000fe20000000000 */
[----:B------:R-:W-:Y:S01]  /*6400*/  FADD R142, R42, R103 ;  /* 0x000000672a8e7221 */ /* 0x000fe20000000000 */
[----:B------:R-:W-:Y:S01]  /*6410*/  FADD R81, R25, R140 ;  /* 0x0000008c19517221 */ /* 0x000fe20000000000 */
[----:B------:R-:W-:Y:S01]  /*6420*/  FADD R25, R31, R78 ;  /* 0x0000004e1f197221 */ /* 0x000fe20000000000 */
[----:B------:R-:W-:Y:S01]  /*6430*/  @!P2 FMUL R133, R133, 0.5 ;  /* 0x3f0000008585a820 */ /* 0x000fe20000400000 */
[----:B------:R-:W-:Y:S01]  /*6440*/  FADD R85, R33, R142 ;  /* 0x0000008e21557221 */ /* 0x000fe20000000000 */
[----:B---3--:R-:W-:Y:S01]  /*6450*/  @!P5 FMUL R126, R126, R126 ;  /* 0x0000007e7e7ed220 */ /* 0x008fe20000400000 */
[----:B------:R-:W-:Y:S01]  /*6460*/  FSETP.GEU.AND P5, PT, R134, -126, PT ;  /* 0xc2fc00008600780b */ /* 0x000fe20003fae000 */
[----:B------:R-:W-:Y:S01]  /*6470*/  FADD R33, R26, R87 ;  /* 0x000000571a217221 */ /* 0x000fe20000000000 */
[----:B------:R-:W-:Y:S01]  /*6480*/  FADD R142, R58, R119 ;  /* 0x000000773a8e7221 */ /* 0x000fe20000000000 */
[----:B------:R-:W1:Y:S01]  /*6490*/  MUFU.EX2 R133, R133 ;  /* 0x0000008500857308 */ /* 0x000e620000000800 */
[----:B------:R-:W-:Y:S01]  /*64a0*/  FADD R140, R47, R110 ;  /* 0x0000006e2f8c7221 */ /* 0x000fe20000000000 */
[----:B------:R-:W-:Y:S01]  /*64b0*/  @!P4 FMUL R132, R132, 0.5 ;  /* 0x3f0000008484c820 */ /* 0x000fe20000400000 */
[----:B------:R-:W-:Y:S01]  /*64c0*/  FADD R166, R37, R146 ;  /* 0x0000009225a67221 */ /* 0x000fe20000000000 */
[----:B--2---:R-:W-:Y:S01]  /*64d0*/  @!P1 FMUL R129, R129, R129 ;  /* 0x0000008181819220 */ /* 0x004fe20000400000 */
[----:B------:R-:W-:Y:S01]  /*64e0*/  FSETP.GEU.AND P1, PT, R144, -126, PT ;  /* 0xc2fc00009000780b */ /* 0x000fe20003f2e000 */
[----:B------:R-:W-:Y:S01]  /*64f0*/  FADD R172, R33, R142 ;  /* 0x0000008e21ac7221 */ /* 0x000fe20000000000 */
[----:B------:R-:W-:Y:S01]  /*6500*/  FADD R149, R25, R140 ;  /* 0x0000008c19957221 */ /* 0x000fe20000000000 */
[----:B------:R-:W2:Y:S01]  /*6510*/  MUFU.EX2 R132, R132 ;  /* 0x0000008400847308 */ /* 0x000ea20000000800 */
[----:B------:R-:W-:Y:S01]  /*6520*/  FADD R37, R17, R90 ;  /* 0x0000005a11257221 */ /* 0x000fe20000000000 */
[----:B------:R-:W-:Y:S01]  /*6530*/  @!P5 FMUL R134, R134, 0.5 ;  /* 0x3f0000008686d820 */ /* 0x000fe20000400000 */
[----:B------:R-:W-:Y:S01]  /*6540*/  FADD R146, R55, R122 ;  /* 0x0000007a37927221 */ /* 0x000fe20000000000 */
[----:B------:R-:W-:Y:S01]  /*6550*/  FADD R33, R39, R94 ;  /* 0x0000005e27217221 */ /* 0x000fe20000000000 */
[----:B------:R-:W-:Y:S01]  /*6560*/  FADD R142, R59, R24 ;  /* 0x000000183b8e7221 */ /* 0x000fe20000000000 */
[----:B------:R-:W-:Y:S01]  /*6570*/  FADD R25, R18, R75 ;  /* 0x0000004b12197221 */ /* 0x000fe20000000000 */
[----:B------:R-:W-:Y:S01]  /*6580*/  FADD R140, R46, R107 ;  /* 0x0000006b2e8c7221 */ /* 0x000fe20000000000 */
[----:B------:R-:W3:Y:S01]  /*6590*/  MUFU.EX2 R134, R134 ;  /* 0x0000008600867308 */ /* 0x000ee20000000800 */
[----:B-1----:R-:W-:Y:S01]  /*65a0*/  @!P2 FMUL R133, R133, R133 ;  /* 0x000000858585a220 */ /* 0x002fe20000400000 */
[----:B------:R-:W-:Y:S01]  /*65b0*/  @!P1 FMUL R144, R144, 0.5 ;  /* 0x3f00000090909820 */ /* 0x000fe20000400000 */
[----:B------:R-:W-:Y:S01]  /*65c0*/  FSETP.GEU.AND P2, PT, R29, -126, PT ;  /* 0xc2fc00001d00780b */ /* 0x000fe20003f4e000 */
[----:B------:R-:W-:Y:S01]  /*65d0*/  FADD R170, R37, R146 ;  /* 0x0000009225aa7221 */ /* 0x000fe20000000000 */
[----:B------:R-:W-:Y:S01]  /*65e0*/  FADD R174, R33, R142 ;  /* 0x0000008e21ae7221 */ /* 0x000fe20000000000 */
[----:B------:R-:W-:Y:S01]  /*65f0*/  FADD R160, R25, R140 ;  /* 0x0000008c19a07221 */ /* 0x000fe20000000000 */
[----:B------:R-:W-:Y:S01]  /*6600*/  FADD R37, R30, R91 ;  /* 0x0000005b1e257221 */ /* 0x000fe20000000000 */
[----:B------:R1:W4:Y:S01]  /*6610*/  MUFU.EX2 R137, R144 ;  /* 0x0000009000897308 */ /* 0x0003220000000800 */
[----:B--2---:R-:W-:Y:S01]  /*6620*/  @!P4 FMUL R132, R132, R132 ;  /* 0x000000848484c220 */ /* 0x004fe20000400000 */
[----:B------:R-:W-:Y:S01]  /*6630*/  FSETP.GEU.AND P4, PT, R136, -126, PT ;  /* 0xc2fc00008800780b */ /* 0x000fe20003f8e000 */
[----:B------:R-:W-:Y:S01]  /*6640*/  FADD R25, R28, R169 ;  /* 0x000000a91c197221 */ /* 0x000fe20000000000 */
[----:B------:R-:W-:Y:S01]  /*6650*/  FADD R140, R60, R171 ;  /* 0x000000ab3c8c7221 */ /* 0x000fe20000000000 */
[----:B------:R-:W-:Y:S01]  /*6660*/  FADD R33, R44, R105 ;  /* 0x000000692c217221 */ /* 0x000fe20000000000 */
[----:B------:R-:W-:Y:S01]  /*6670*/  FADD R142, R76, R129 ;  /* 0x000000814c8e7221 */ /* 0x000fe20000000000 */
[----:B------:R-:W-:Y:S01]  /*6680*/  @!P3 FMUL R121, R121, R121 ;  /* 0x000000797979b220 */ /* 0x000fe20000400000 */
[----:B------:R-:W-:Y:S01]  /*6690*/  @!P2 FMUL R29, R29, 0.5 ;  /* 0x3f0000001d1da820 */ /* 0x000fe20000400000 */
[----:B---3--:R-:W-:Y:S01]  /*66a0*/  @!P5 FMUL R134, R134, R134 ;  /* 0x000000868686d220 */ /* 0x008fe20000400000 */
[----:B------:R-:W-:Y:S01]  /*66b0*/  FSETP.GEU.AND P5, PT, R138, -126, PT ;  /* 0xc2fc00008a00780b */ /* 0x000fe20003fae000 */
[----:B------:R-:W2:Y:S01]  /*66c0*/  MUFU.EX2 R124, R124 ;  /* 0x0000007c007c7308 */ /* 0x000ea20000000800 */
[----:B-1----:R-:W-:Y:S01]  /*66d0*/  FADD R144, R62, R123 ;  /* 0x0000007b3e907221 */ /* 0x002fe20000000000 */
[----:B------:R-:W-:Y:S01]  /*66e0*/  FADD R41, R25, R140 ;  /* 0x0000008c19297221 */ /* 0x000fe20000000000 */
[----:B------:R-:W-:Y:S01]  /*66f0*/  FADD R148, R33, R142 ;  /* 0x0000008e21947221 */ /* 0x000fe20000000000 */
[----:B------:R-:W-:Y:S01]  /*6700*/  @!P4 FMUL R136, R136, 0.5 ;  /* 0x3f0000008888c820 */ /* 0x000fe20000400000 */
[----:B------:R-:W-:Y:S01]  /*6710*/  FADD R173, R37, R144 ;  /* 0x0000009025ad7221 */ /* 0x000fe20000000000 */
[----:B----4-:R-:W-:Y:S01]  /*6720*/  @!P1 FMUL R137, R137, R137 ;  /* 0x0000008989899220 */ /* 0x010fe20000400000 */
[----:B------:R-:W-:Y:S01]  /*6730*/  FSETP.GEU.AND P1, PT, R145, -126, PT ;  /* 0xc2fc00009100780b */ /* 0x000fe20003f2e000 */
[----:B------:R1:W3:Y:S01]  /*6740*/  MUFU.EX2 R141, R29 ;  /* 0x0000001d008d7308 */ /* 0x0002e20000000800 */
[----:B------:R-:W-:Y:S01]  /*6750*/  FADD R25, R127, R92 ;  /* 0x0000005c7f197221 */ /* 0x000fe20000000000 */
[----:B------:R-:W-:Y:S01]  /*6760*/  FADD R140, R155, R120 ;  /* 0x000000789b8c7221 */ /* 0x000fe20000000000 */
[----:B------:R-:W-:Y:S01]  /*6770*/  FADD R33, R143, R108 ;  /* 0x0000006c8f217221 */ /* 0x000fe20000000000 */
[----:B------:R-:W-:Y:S01]  /*6780*/  @!P5 FMUL R138, R138, 0.5 ;  /* 0x3f0000008a8ad820 */ /* 0x000fe20000400000 */
[----:B------:R-:W-:Y:S01]  /*6790*/  FADD R144, R163, R126 ;  /* 0x0000007ea3907221 */ /* 0x000fe20000000000 */
[----:B------:R-:W-:Y:S01]  /*67a0*/  FADD R142, R64, R117 ;  /* 0x00000075408e7221 */ /* 0x000fe20000000000 */
[----:B------:R-:W-:Y:S01]  /*67b0*/  FADD R45, R25, R140 ;  /* 0x0000008c192d7221 */ /* 0x000fe20000000000 */
[----:B------:R-:W4:Y:S01]  /*67c0*/  MUFU.EX2 R136, R136 ;  /* 0x0000008800887308 */ /* 0x000f220000000800 */
[----:B-1----:R-:W-:Y:S01]  /*67d0*/  FADD R29, R32, R93 ;  /* 0x0000005d201d7221 */ /* 0x002fe20000000000 */
[----:B------:R-:W-:Y:S01]  /*67e0*/  FADD R150, R33, R144 ;  /* 0x0000009021967221 */ /* 0x000fe20000000000 */
[----:B------:R-:W-:Y:S01]  /*67f0*/  FADD R25, R131, R96 ;  /* 0x0000006083197221 */ /* 0x000fe20000000000 */
[----:B------:R-:W-:Y:S01]  /*6800*/  @!P1 FMUL R145, R145, 0.5 ;  /* 0x3f00000091919820 */ /* 0x000fe20000400000 */
[----:B------:R-:W-:Y:S01]  /*6810*/  FADD R49, R29, R142 ;  /* 0x0000008e1d317221 */ /* 0x000fe20000000000 */
[----:B------:R-:W-:Y:S01]  /*6820*/  FADD R29, R48, R109 ;  /* 0x0000006d301d7221 */ /* 0x000fe20000000000 */
[----:B------:R-:W-:Y:S01]  /*6830*/  FADD R142, R80, R133 ;  /* 0x00000085508e7221 */ /* 0x000fe20000000000 */
[----:B------:R-:W1:Y:S01]  /*6840*/  MUFU.EX2 R138, R138 ;  /* 0x0000008a008a7308 */ /* 0x000e620000000800 */
[----:B------:R-:W-:Y:S01]  /*6850*/  FADD R140, R157, R128 ;  /* 0x000000809d8c7221 */ /* 0x000fe20000000000 */
[----:B------:R-:W-:Y:S01]  /*6860*/  FADD R33, R147, R112 ;  /* 0x0000007093217221 */ /* 0x000fe20000000000 */
[----:B------:R-:W-:Y:S01]  /*6870*/  FADD R144, R165, R132 ;  /* 0x00000084a5907221 */ /* 0x000fe20000000000 */
[----:B------:R-:W-:Y:S01]  /*6880*/  FADD R152, R29, R142 ;  /* 0x0000008e1d987221 */ /* 0x000fe20000000000 */
[----:B------:R-:W-:Y:S01]  /*6890*/  FADD R53, R25, R140 ;  /* 0x0000008c19357221 */ /* 0x000fe20000000000 */
[----:B------:R-:W-:Y:S01]  /*68a0*/  FADD R25, R36, R97 ;  /* 0x0000006124197221 */ /* 0x000fe20000000000 */
[----:B------:R-:W-:Y:S01]  /*68b0*/  FADD R154, R33, R144 ;  /* 0x00000090219a7221 */ /* 0x000fe20000000000 */
[----:B------:R-:W5:Y:S01]  /*68c0*/  MUFU.EX2 R145, R145 ;  /* 0x0000009100917308 */ /* 0x000f620000000800 */
[----:B------:R-:W-:Y:S01]  /*68d0*/  FADD R140, R68, R125 ;  /* 0x0000007d448c7221 */ /* 0x000fe20000000000 */
[----:B------:R-:W-:Y:S01]  /*68e0*/  FADD R33, R52, R113 ;  /* 0x0000007134217221 */ /* 0x000fe20000000000 */
[----:B------:R-:W-:Y:S01]  /*68f0*/  FADD R144, R84, R137 ;  /* 0x0000008954907221 */ /* 0x000fe20000000000 */
[----:B------:R-:W-:Y:S01]  /*6900*/  FADD R29, R135, R100 ;  /* 0x00000064871d7221 */ /* 0x000fe20000000000 */
[----:B------:R-:W-:Y:S01]  /*6910*/  FADD R142, R159, R130 ;  /* 0x000000829f8e7221 */ /* 0x000fe20000000000 */
[----:B------:R-:W-:Y:S01]  /*6920*/  FADD R37, R151, R116 ;  /* 0x0000007497257221 */ /* 0x000fe20000000000 */
[----:B------:R-:W-:Y:S01]  /*6930*/  FADD R146, R167, R134 ;  /* 0x00000086a7927221 */ /* 0x000fe20000000000 */
[----:B--2---:R-:W-:Y:S01]  /*6940*/  @!P6 FMUL R124, R124, R124 ;  /* 0x0000007c7c7ce220 */ /* 0x004fe20000400000 */
[----:B---3--:R-:W-:Y:S01]  /*6950*/  @!P2 FMUL R141, R141, R141 ;  /* 0x0000008d8d8da220 */ /* 0x008fe20000400000 */
[----:B----4-:R-:W-:Y:S01]  /*6960*/  @!P4 FMUL R136, R136, R136 ;  /* 0x000000888888c220 */ /* 0x010fe20000400000 */
[----:B-1----:R-:W-:Y:S01]  /*6970*/  @!P5 FMUL R138, R138, R138 ;  /* 0x0000008a8a8ad220 */ /* 0x002fe20000400000 */
[----:B------:R-:W-:Y:S01]  /*6980*/  FADD R57, R25, R140 ;  /* 0x0000008c19397221 */ /* 0x000fe20000000000 */
[----:B------:R-:W-:Y:S01]  /*6990*/  FADD R156, R33, R144 ;  /* 0x00000090219c7221 */ /* 0x000fe20000000000 */
[----:B------:R-:W-:Y:S01]  /*69a0*/  FADD R61, R29, R142 ;  /* 0x0000008e1d3d7221 */ /* 0x000fe20000000000 */
[----:B------:R-:W-:Y:S01]  /*69b0*/  FADD R158, R37, R146 ;  /* 0x00000092259e7221 */ /* 0x000fe20000000000 */
[----:B------:R-:W-:Y:S01]  /*69c0*/  FADD R25, R40, R101 ;  /* 0x0000006528197221 */ /* 0x000fe20000000000 */
[----:B-----5:R-:W-:Y:S01]  /*69d0*/  @!P1 FMUL R145, R145, R145 ;  /* 0x0000009191919220 */ /* 0x020fe20000400000 */
[----:B------:R-:W-:Y:S01]  /*69e0*/  FADD R140, R72, R141 ;  /* 0x0000008d488c7221 */ /* 0x000fe20000000000 */
        /* <DEDUP_REMOVED lines=38> */
[----:B------:R-:W-:Y:S01]  /*6c50*/  F2FP.F16.F32.PACK_AB R69, R87, R90 ;  /* 0x0000005a5745723e */ /* 0x000fe200000000ff */
[----:B------:R-:W-:Y:S01]  /*6c60*/  FADD R248, R41, R146 ;  /* 0x0000009229f87221 */ /* 0x000fe20000000000 */
[----:B------:R-:W-:Y:S01]  /*6c70*/  F2FP.F16.F32.PACK_AB R87, R123, R24 ;  /* 0x000000187b57723e */ /* 0x000fe200000000ff */
[----:B------:R-:W-:Y:S01]  /*6c80*/  FADD R247, R65, R160 ;  /* 0x000000a041f77221 */ /* 0x000fe20000000000 */
[----:B------:R-:W-:-:S02]  /*6c90*/  F2FP.F16.F32.PACK_AB R37, R26, R17 ;  /* 0x000000111a25723e */ /* 0x000fc400000000ff */
[----:B------:R-:W-:Y:S02]  /*6ca0*/  F2FP.F16.F32.PACK_AB R53, R58, R55 ;  /* 0x000000373a35723e */ /* 0x000fe400000000ff */
[----:B------:R-:W-:Y:S02]  /*6cb0*/  F2FP.F16.F32.PACK_AB R24, R127, R28 ;  /* 0x0000001c7f18723e */ /* 0x000fe400000000ff */
[----:B------:R-:W-:Y:S02]  /*6cc0*/  F2FP.F16.F32.PACK_AB R39, R30, R39 ;  /* 0x000000271e27723e */ /* 0x000fe400000000ff */
[----:B------:R-:W-:Y:S02]  /*6cd0*/  F2FP.F16.F32.PACK_AB R41, R34, R19 ;  /* 0x000000132229723e */ /* 0x000fe400000000ff */
[----:B------:R-:W-:Y:S02]  /*6ce0*/  F2FP.F16.F32.PACK_AB R55, R62, R59 ;  /* 0x0000003b3e37723e */ /* 0x000fe400000000ff */
        /* <DEDUP_REMOVED lines=55> */
[----:B------:R-:W-:Y:S02]  /*7060*/  MOV R7, 0x2 ;  /* 0x0000000200077802 */ /* 0x000fe40000000f00 */
[----:B------:R-:W-:-:S07]  /*7070*/  SHF.L.U32 R13, RZ, 0x1f, RZ ;  /* 0x0000001fff0d7819 */ /* 0x000fce00000006ff */
.L_x_23:
[----:B-1----:R1:W2:Y:S02]  /*7080*/  SYNCS.PHASECHK.TRANS64.TRYWAIT P1, [R252+URZ+0x44008], R13 ;  /* 0x0440080dfc0075a7 */ /* 0x0022a4000802017f */
[----:B--2---:R-:W-:Y:S05]  /*7090*/  @!P1 NANOSLEEP.SYNCS 0x989680 ;  /* 0x009896800000995d */ /* 0x004fea0003900000 */
[----:B------:R-:W2:Y:S02]  /*70a0*/  @!P1 SYNCS.PHASECHK.TRANS64 P1, [R252+URZ+0x44008], R13 ;  /* 0x0440080dfc0095a7 */ /* 0x000ea4000802007f */
[----:B--2---:R-:W-:Y:S05]  /*70b0*/  @!P1 BRA `(.L_x_23) ;  /* 0xfffffffc00f09947 */ /* 0x004fea000383ffff */
[----:B------:R-:W-:Y:S01]  /*70c0*/  ULOP3.LUT UR15, UR15, 0x8000000, URZ, 0xfc, !UPT ;  /* 0x080000000f0f7892 */ /* 0x000fe2000f8efc3f */
[----:B------:R-:W-:Y:S01]  /*70d0*/  WARPGROUP.ARRIVE ;  /* 0x00000000000079c5 */ /* 0x000fe20000000000 */
[----:B------:R-:W-:Y:S01]  /*70e0*/  UMOV UR7, 0x40000040 ;  /* 0x4000004000077882 */ /* 0x000fe20000000000 */
[----:B------:R-:W-:Y:S01]  /*70f0*/  ISETP.GE.AND P1, PT, R246, 0x3, PT ;  /* 0x00000003f600780c */ /* 0x000fe20003f26270 */
[----:B------:R-:W-:Y:S01]  /*7100*/  UIADD3 UR6, UR15, 0x1000, URZ ;  /* 0x000010000f067890 */ /* 0x000fe2000fffe03f */
[----:B------:R-:W-:Y:S01]  /*7110*/  IADD3 R12, R252, 0x44020, RZ ;  /* 0x00044020fc0c7810 */ /* 0x000fe20007ffe0ff */
[----:B------:R-:W-:Y:S01]  /*7120*/  VIADD R0, R0, 0x100 ;  /* 0x0000010000007836 */ /* 0x000fe20000000000 */
[----:B------:R-:W-:Y:S02]  /*7130*/  IADD3 R246, R246, -0x1, RZ ;  /* 0xfffffffff6f67810 */ /* 0x000fe40007ffe0ff */
[----:B------:R-:W-:-:S04]  /*7140*/  PRMT R12, RZ, 0x654, R12 ;  /* 0x00000654ff0c7816 */ /* 0x000fc8000000000c */
[----:B------:R-:W-:Y:S01]  /*7150*/  HGMMA.64x128x16.F32 R152, R24, gdesc[UR4].tnspB, RZ, !UPT, gsb0 ;  /* 0x41e0000418987df0 */ /* 0x000fe2000c0008ff */
[----:B------:R-:W-:Y:S01]  /*7160*/  UIADD3 UR6, UR15, 0x1080, URZ ;  /* 0x000010800f067890 */ /* 0x000fe2000fffe03f */
[----:B------:R-:W-:Y:S01]  /*7170*/  UMOV UR7, 0x40000040 ;  /* 0x4000004000077882 */ /* 0x000fe20000000000 */
[----:B------:R-:W-:Y:S02]  /*7180*/  WARPGROUP.DEPBAR.LE gsb0, 0x0 ;  /* 0x00008000000079c5 */ /* 0x000fe40000010000 */
[----:B------:R-:W-:-:S07]  /*7190*/  WARPGROUP.ARRIVE ;  /* 0x00000000000079c5 */ /* 0x000fce0000000000 */
[----:B------:R-:W-:Y:S01]  /*71a0*/  HGMMA.64x128x16.F32 R152, R28, gdesc[UR4].tnspB, R152, gsb0 ;  /* 0x41e000041c987df0 */ /* 0x000fe20008000898 */
        /* <DEDUP_REMOVED lines=69> */
[----:B------:R-:W-:Y:S03]  /*7600*/  HGMMA.64x128x16.F32 R152, R84, gdesc[UR4].tnspB, R152, gsb0 ;  /* 0x41e0000454987df0 */ /* 0x000fe60008000898 */
[----:B------:R-:W-:Y:S02]  /*7610*/  WARPGROUP.DEPBAR.LE gsb0, 0x0 ;  /* 0x00008000000079c5 */ /* 0x000fe40000010000 */
[----:B------:R2:W-:Y:S01]  /*7620*/  SYNCS.ARRIVE.TRANS64.RED.A1T0 RZ, [R12+URZ], RZ ;  /* 0x000000ff0cff79a7 */ /* 0x0005e2000810043f */
[----:B------:R-:W-:Y:S05]  /*7630*/  @!P1 BRA `(.L_x_24) ;  /* 0x0000005400049947 */ /* 0x000fea0003800000 */
[----:B------:R-:W-:Y:S01]  /*7640*/  MOV R15, R8 ;  /* 0x00000008000f7202 */ /* 0x000fe20000000f00 */
[----:B-1----:R-:W-:Y:S01]  /*7650*/  IMAD.MOV.U32 R13, RZ, RZ, R9 ;  /* 0x000000ffff0d7224 */ /* 0x002fe200078e0009 */
[----:B------:R-:W-:Y:S01]  /*7660*/  MOV R224, R246 ;  /* 0x000000f600e07202 */ /* 0x000fe20000000f00 */
[----:B------:R-:W-:Y:S01]  /*7670*/  IMAD.MOV.U32 R11, RZ, RZ, 0x1 ;  /* 0x00000001ff0b7424 */ /* 0x000fe200078e00ff */
[----:B------:R-:W-:Y:S01]  /*7680*/  MOV R7, 0x2 ;  /* 0x0000000200077802 */ /* 0x000fe20000000f00 */
[----:B------:R-:W-:Y:S01]  /*7690*/  ULDC.64 UR22, c[0x0][0x198] ;  /* 0x0000660000167ab9 */ /* 0x000fe20000000a00 */
[----:B------:R-:W-:-:S07]  /*76a0*/  MOV R10, RZ ;  /* 0x000000ff000a7202 */ /* 0x000fce0000000f00 */
.L_x_36:
[C---:B------:R-:W-:Y:S01]  /*76b0*/  ISETP.GT.AND P1, PT, R224.reuse, 0x2, PT ;  /* 0x00000002e000780c */ /* 0x040fe20003f24270 */
[----:B------:R-:W-:Y:S01]  /*76c0*/  IMAD R9, R7, 0x8, R252 ;  /* 0x0000000807097824 */ /* 0x000fe200078e02fc */
[----:B------:R-:W-:Y:S02]  /*76d0*/  IADD3 R224, R224, -0x1, RZ ;  /* 0xffffffffe0e07810 */ /* 0x000fe40007ffe0ff */
[----:B------:R-:W-:-:S09]  /*76e0*/  SHF.L.U32 R8, R10, 0x1f, RZ ;  /* 0x0000001f0a087819 */ /* 0x000fd200000006ff */
.L_x_25:
[----:B-1----:R1:W3:Y:S02]  /*76f0*/  SYNCS.PHASECHK.TRANS64.TRYWAIT P2, [R9+URZ+0x44000], R8 ;  /* 0x04400008090075a7 */ /* 0x0022e4000804017f */
[----:B---3--:R-:W-:Y:S05]  /*7700*/  @!P2 NANOSLEEP.SYNCS 0x989680 ;  /* 0x009896800000a95d */ /* 0x008fea0003900000 */
[----:B------:R-:W3:Y:S02]  /*7710*/  @!P2 SYNCS.PHASECHK.TRANS64 P2, [R9+URZ+0x44000], R8 ;  /* 0x044000080900a5a7 */ /* 0x000ee4000804007f */
[----:B---3--:R-:W-:Y:S05]  /*7720*/  @!P2 BRA `(.L_x_25) ;  /* 0xfffffffc00f0a947 */ /* 0x008fea000383ffff */
[----:B------:R-:W-:Y:S05]  /*7730*/  WARPSYNC.ALL ;  /* 0x0000000000007948 */ /* 0x000fea0003800000 */
[----:B------:R-:W-:Y:S01]  /*7740*/  R2UR UR6, R7 ;  /* 0x00000000070672ca */ /* 0x000fe200000e0000 */
[----:B------:R-:W-:Y:S01]  /*7750*/  WARPGROUP.ARRIVE ;  /* 0x00000000000079c5 */ /* 0x000fe20000000000 */
[----:B------:R-:W-:Y:S01]  /*7760*/  R2UR UR8, R250 ;  /* 0x00000000fa0872ca */ /* 0x000fe200000e0000 */
[----:B------:R-:W-:Y:S01]  /*7770*/  UMOV UR11, 0x40000040 ;  /* 0x40000040000b7882 */ /* 0x000fe20000000000 */
[----:B------:R-:W-:Y:S01]  /*7780*/  R2UR UR9, R251 ;  /* 0x00000000fb0972ca */ /* 0x000fe200000e0000 */
[----:B------:R-:W-:Y:S01]  /*7790*/  UMOV UR59, 0x40000040 ;  /* 0x40000040003b7882 */ /* 0x000fe20000000000 */
[----:B------:R-:W-:Y:S01]  /*77a0*/  UMOV UR55, 0x40000040 ;  /* 0x4000004000377882 */ /* 0x000fe20000000000 */
[----:B------:R-:W-:Y:S01]  /*77b0*/  UMOV UR51, 0x40000040 ;  /* 0x4000004000337882 */ /* 0x000fe20000000000 */
[----:B------:R-:W-:Y:S01]  /*77c0*/  UMOV UR47, 0x40000040 ;  /* 0x40000040002f7882 */ /* 0x000fe20000000000 */
[----:B------:R-:W-:Y:S01]  /*77d0*/  UMOV UR31, 0x40000040 ;  /* 0x40000040001f7882 */ /* 0x000fe20000000000 */
[----:B------:R-:W-:Y:S01]  /*77e0*/  UMOV UR27, 0x40000040 ;  /* 0x40000040001b7882 */ /* 0x000fe20000000000 */
[----:B------:R-:W-:Y:S01]  /*77f0*/  UMOV UR7, 0x40000040 ;  /* 0x4000004000077882 */ /* 0x000fe20000000000 */
[----:B------:R-:W-:Y:S01]  /*7800*/  ISETP.NE.AND P2, PT, R249, RZ, PT ;  /* 0x000000fff900720c */ /* 0x000fe20003f45270 */
[----:B------:R-:W-:-:S04]  /*7810*/  ULEA UR6, UR6, UR14, 0xc ;  /* 0x0000000e06067291 */ /* 0x000fc8000f8e603f */
[----:B------:R-:W-:Y:S02]  /*7820*/  UIADD3 UR58, UR6, 0x2, URZ ;  /* 0x00000002063a7890 */ /* 0x000fe4000fffe03f */
[----:B------:R-:W-:Y:S02]  /*7830*/  UIADD3 UR54, UR6, 0x4, URZ ;  /* 0x0000000406367890 */ /* 0x000fe4000fffe03f */
[----:B------:R-:W-:Y:S01]  /*7840*/  UMOV UR10, UR6 ;  /* 0x00000006000a7c82 */ /* 0x000fe20008000000 */
[----:B------:R-:W-:Y:S01]  /*7850*/  UIADD3 UR50, UR6, 0x6, URZ ;  /* 0x0000000606327890 */ /* 0x000fe2000fffe03f */
[----:B------:R-:W-:Y:S01]  /*7860*/  HGMMA.64x256x16.F32 R24, gdesc[UR8], RZ, !UPT, gsb0 ;  /* 0x03e00000081879f0 */ /* 0x000fe2000c0008ff */
[----:B------:R-:W-:Y:S02]  /*7870*/  UIADD3 UR46, UR6, 0x800, URZ ;  /* 0x00000800062e7890 */ /* 0x000fe4000fffe03f */
[----:B------:R-:W-:Y:S02]  /*7880*/  UIADD3 UR30, UR6, 0x802, URZ ;  /* 0x00000802061e7890 */ /* 0x000fe4000fffe03f */
[----:B------:R-:W-:-:S02]  /*7890*/  UIADD3 UR26, UR6, 0x804, URZ ;  /* 0x00000804061a7890 */ /* 0x000fc4000fffe03f */
[----:B------:R-:W-:Y:S01]  /*78a0*/  UIADD3 UR6, UR6, 0x806, URZ ;  /* 0x0000080606067890 */ /* 0x000fe2000fffe03f */
[----:B------:R-:W-:Y:S02]  /*78b0*/  WARPGROUP.DEPBAR.LE gsb0, 0x0 ;  /* 0x00008000000079c5 */ /* 0x000fe40000010000 */
[----:B------:R-:W-:-:S15]  /*78c0*/  WARPGROUP.ARRIVE ;  /* 0x00000000000079c5 */ /* 0x000fde0000000000 */
[----:B------:R-:W-:-:S03]  /*78d0*/  NOP ;  /* 0x0000000000007918 */ /* 0x000fc60000000000 */
        /* <DEDUP_REMOVED lines=26> */
[----:B------:R-:W-:Y:S05]  /*7a80*/  @P2 BRA `(.L_x_26) ;  /* 0x0000000000ac2947 */ /* 0x000fea0003800000 */
[----:B------:R-:W-:-:S13]  /*7a90*/  ISETP.LT.OR P3, PT, R5, 0x1, !P0 ;  /* 0x000000010500780c */ /* 0x000fda0004761670 */
[----:B------:R-:W-:Y:S05]  /*7aa0*/  @P3 BRA `(.L_x_27) ;  /* 0x0000000000a03947 */ /* 0x000fea0003800000 */
[----:B------:R-:W-:Y:S02]  /*7ab0*/  ISETP.NE.AND P4, PT, R245, RZ, PT ;  /* 0x000000fff500720c */ /* 0x000fe40003f85270 */
[----:B-1----:R-:W-:Y:S02]  /*7ac0*/  LEA R8, R4, R252, 0x3 ;  /* 0x000000fc04087211 */ /* 0x002fe400078e18ff */
[----:B------:R-:W-:-:S09]  /*7ad0*/  SHF.L.U32 R9, R6, 0x1f, RZ ;  /* 0x0000001f06097819 */ /* 0x000fd200000006ff */
.L_x_28:
[----:B-1----:R1:W3:Y:S02]  /*7ae0*/  SYNCS.PHASECHK.TRANS64.TRYWAIT P3, [R8+URZ+0x44020], R9 ;  /* 0x04402009080075a7 */ /* 0x0022e4000806017f */
[----:B---3--:R-:W-:Y:S05]  /*7af0*/  @!P3 NANOSLEEP.SYNCS 0x989680 ;  /* 0x009896800000b95d */ /* 0x008fea0003900000 */
[----:B------:R-:W3:Y:S02]  /*7b00*/  @!P3 SYNCS.PHASECHK.TRANS64 P3, [R8+URZ+0x44020], R9 ;  /* 0x044020090800b5a7 */ /* 0x000ee4000806007f */
[----:B---3--:R-:W-:Y:S05]  /*7b10*/  @!P3 BRA `(.L_x_28) ;  /* 0xfffffffc00f0b947 */ /* 0x008fea000383ffff */
[----:B------:R-:W-:Y:S05]  /*7b20*/  @P4 BRA `(.L_x_29) ;  /* 0x0000000000184947 */ /* 0x000fea0003800000 */
[----:B--2---:R-:W2:Y:S01]  /*7b30*/  S2R R12, SR_TID.X ;  /* 0x00000000000c7919 */ /* 0x004ea20000002100 */
[----:B-1----:R-:W-:-:S04]  /*7b40*/  MOV R9, 0x10000 ;  /* 0x0001000000097802 */ /* 0x002fc80000000f00 */
[----:B------:R3:W-:Y:S01]  /*7b50*/  SYNCS.ARRIVE.TRANS64 RZ, [R8+URZ+0x44000], R9 ;  /* 0x0440000908ff79a7 */ /* 0x0007e2000800003f */
[----:B--2---:R-:W-:-:S13]  /*7b60*/  LOP3.LUT P3, RZ, R12, 0x1f, RZ, 0xc0, !PT ;  /* 0x0000001f0cff7812 */ /* 0x004fda000786c0ff */
[----:B---3--:R-:W-:Y:S05]  /*7b70*/  @!P3 BRA `(.L_x_29) ;  /* 0x000000000004b947 */ /* 0x008fea0003800000 */
[----:B------:R-:W-:Y:S01]  /*7b80*/  BPT.TRAP 0x1 ;  /* 0x000000040000795c */ /* 0x000fe20000300000 */
.L_x_29:
[----:B-1----:R-:W-:Y:S01]  /*7b90*/  IMAD R9, R4, 0x10000, R252 ;  /* 0x0001000004097824 */ /* 0x002fe200078e02fc */
[----:B------:R-:W-:Y:S01]  /*7ba0*/  R2UR UR35, R218 ;  /* 0x00000000da2372ca */ /* 0x000fe200000e0000 */
[----:B------:R-:W-:Y:S01]  /*7bb0*/  UIADD3 UR6, UP0, UR22, 0x1f0, URZ ;  /* 0x000001f016067890 */ /* 0x000fe2000ff1e03f */
[----:B------:R-:W-:Y:S01]  /*7bc0*/  R2UR UR33, R8 ;  /* 0x00000000082172ca */ /* 0x000fe200000e0000 */
[----:B------:R-:W-:Y:S01]  /*7bd0*/  UMOV UR16, 0x0 ;  /* 0x0000000000107882 */ /* 0x000fe20000000000 */
[----:B------:R-:W-:Y:S01]  /*7be0*/  R2UR UR8, R9 ;  /* 0x00000000090872ca */ /* 0x000fe200000e0000 */
[----:B------:R-:W-:Y:S01]  /*7bf0*/  UIADD3.X UR7, URZ, UR23, URZ, UP0, !UPT ;  /* 0x000000173f077290 */ /* 0x000fe200087fe43f */
[----:B------:R-:W-:Y:S01]  /*7c00*/  IADD3 R4, R4, 0x1, RZ ;  /* 0x0000000104047810 */ /* 0x000fe20007ffe0ff */
[----:B------:R-:W-:Y:S01]  /*7c10*/  UMOV UR17, 0x10000000 ;  /* 0x1000000000117882 */ /* 0x000fe20000000000 */
[----:B------:R-:W-:Y:S01]  /*7c20*/  UMOV UR34, URZ ;  /* 0x0000003f00227c82 */ /* 0x000fe20008000000 */
[----:B------:R-:W-:Y:S01]  /*7c30*/  UMOV UR10, 0x40 ;  /* 0x00000040000a7882 */ /* 0x000fe20000000000 */
[----:B------:R-:W-:Y:S01]  /*7c40*/  UMOV UR12, UR36 ;  /* 0x00000024000c7c82 */ /* 0x000fe20008000000 */
[----:B------:R-:W-:Y:S01]  /*7c50*/  UMOV UR13, UR37 ;  /* 0x00000025000d7c82 */ /* 0x000fe20008000000 */
[----:B------:R-:W-:Y:S01]  /*7c60*/  ISETP.NE.AND P3, PT, R4, 0x4, PT ;  /* 0x000000040400780c */ /* 0x000fe20003f65270 */
[----:B------:R-:W-:-:S02]  /*7c70*/  USHF.L.U32 UR35, UR35, 0x8, URZ ;  /* 0x0000000823237899 */ /* 0x000fc4000800063f */
[----:B------:R-:W-:Y:S01]  /*7c80*/  UIADD3 UR33, UR33, 0x44000, URZ ;  /* 0x0004400021217890 */ /* 0x000fe2000fffe03f */
[----:B------:R-:W-:Y:S01]  /*7c90*/  SEL R9, RZ, 0x1, P3 ;  /* 0x00000001ff097807 */ /* 0x000fe20001800000 */
[----:B------:R-:W-:Y:S01]  /*7ca0*/  UIADD3 UR32, UR8, 0x4000, URZ ;  /* 0x0000400008207890 */ /* 0x000fe2000fffe03f */
[----:B------:R-:W-:Y:S01]  /*7cb0*/  SEL R4, R4, RZ, P3 ;  /* 0x000000ff04047207 */ /* 0x000fe20001800000 */
[----:B------:R-:W-:Y:S01]  /*7cc0*/  UIADD3 UR8, UR8, 0xc000, URZ ;  /* 0x0000c00008087890 */ /* 0x000fe2000fffe03f */
[----:B------:R-:W-:Y:S01]  /*7cd0*/  LOP3.LUT R6, R6, R9, RZ, 0x3c, !PT ;  /* 0x0000000906067212 */ /* 0x000fe200078e3cff */
[----:B------:R-:W-:Y:S01]  /*7ce0*/  UMOV UR11, UR35 ;  /* 0x00000023000b7c82 */ /* 0x000fe20008000000 */
[----:B------:R-:W-:-:S04]  /*7cf0*/  UMOV UR9, UR33 ;  /* 0x0000002100097c82 */ /* 0x000fc80008000000 */
[----:B------:R3:W-:Y:S02]  /*7d00*/  UTMALDG.4D [UR32], [UR6], desc[UR16] ;  /* 0x00001020060075b4 */ /* 0x0007e40008019000 */
[----:B------:R3:W-:Y:S02]  /*7d10*/  UTMALDG.4D [UR8], [UR6], desc[UR16] ;  /* 0x00001008060075b4 */ /* 0x0007e40008019000 */
[----:B---3--:R-:W-:Y:S01]  /*7d20*/  NOP ;  /* 0x0000000000007918 */ /* 0x008fe20000000000 */
.L_x_27:
[----:B------:R-:W-:-:S07]  /*7d30*/  IADD3 R5, R5, -0x1, RZ ;  /* 0xffffffff05057810 */ /* 0x000fce0007ffe0ff */
.L_x_26:
[----:B------:R-:W-:Y:S01]  /*7d40*/  VIADD R7, R7, 0x1 ;  /* 0x0000000107077836 */ /* 0x000fe20000000000 */
[----:B------:R-:W-:Y:S05]  /*7d50*/  WARPSYNC.ALL ;  /* 0x0000000000007948 */ /* 0x000fea0003800000 */
[----:B------:R-:W-:-:S04]  /*7d60*/  ISETP.NE.AND P3, PT, R7, 0x4, PT ;  /* 0x000000040700780c */ /* 0x000fc80003f65270 */
[----:B-1----:R-:W-:Y:S02]  /*7d70*/  SEL R9, RZ, 0x1, P3 ;  /* 0x00000001ff097807 */ /* 0x002fe40001800000 */
[----:B------:R-:W-:Y:S02]  /*7d80*/  SEL R223, R7, RZ, P3 ;  /* 0x000000ff07df7207 */ /* 0x000fe40001800000 */
[----:B------:R-:W-:Y:S02]  /*7d90*/  LOP3.LUT R226, R10, R9, RZ, 0x3c, !PT ;  /* 0x000000090ae27212 */ /* 0x000fe400078e3cff */
[----:B------:R-:W-:Y:S01]  /*7da0*/  FMNMX R8, R24, R15, !PT ;  /* 0x0000000f18087209 */ /* 0x000fe20007800000 */
[----:B------:R-:W-:Y:S01]  /*7db0*/  ULDC UR6, c[0x0][0x604] ;  /* 0x0001810000067ab9 */ /* 0x000fe20000000800 */
[----:B------:R-:W-:Y:S01]  /*7dc0*/  FMNMX R10, R26, R13, !PT ;  /* 0x0000000d1a0a7209 */ /* 0x000fe20007800000 */
[----:B------:R-:W-:Y:S01]  /*7dd0*/  VIADD R225, R11, 0x1 ;  /* 0x000000010be17836 */ /* 0x000fe20000000000 */
        /* <DEDUP_REMOVED lines=126> */
[----:B------:R-:W-:Y:S01]  /*85c0*/  IADD3 R19, R252, 0x44020, RZ ;  /* 0x00044020fc137810 */ /* 0x000fe20007ffe0ff */
[----:B------:R-:W2:Y:S04]  /*85d0*/  SHFL.BFLY PT, R8, R7, 0x1, 0x1f ;  /* 0x0c201f0007087f89 */ /* 0x000ea800000e0000 */
[----:B------:R-:W1:Y:S01]  /*85e0*/  SHFL.BFLY PT, R9, R10, 0x1, 0x1f ;  /* 0x0c201f000a097f89 */ /* 0x000e6200000e0000 */
[----:B--2---:R-:W-:-:S02]  /*85f0*/  FMNMX R12, R7, R8, !PT ;  /* 0x00000008070c7209 */ /* 0x004fc40007800000 */
[----:B-1----:R-:W-:-:S03]  /*8600*/  FMNMX R14, R10, R9, !PT ;  /* 0x000000090a0e7209 */ /* 0x002fc60007800000 */
[----:B------:R-:W1:Y:S04]  /*8610*/  SHFL.BFLY PT, R9, R12, 0x2, 0x1f ;  /* 0x0c401f000c097f89 */ /* 0x000e6800000e0000 */
[----:B------:R-:W2:Y:S01]  /*8620*/  SHFL.BFLY PT, R17, R14, 0x2, 0x1f ;  /* 0x0c401f000e117f89 */ /* 0x000ea200000e0000 */
[----:B-1----:R-:W-:Y:S02]  /*8630*/  FMNMX R8, R12, R9, !PT ;  /* 0x000000090c087209 */ /* 0x002fe40007800000 */
[----:B--2---:R-:W-:Y:S02]  /*8640*/  FMNMX R9, R14, R17, !PT ;  /* 0x000000110e097209 */ /* 0x004fe40007800000 */
[----:B------:R-:W-:Y:S02]  /*8650*/  FSETP.NEU.AND P3, PT, R8, -INF , PT ;  /* 0xff8000000800780b */ /* 0x000fe40003f6d000 */
[----:B------:R-:W-:-:S02]  /*8660*/  FSETP.NEU.AND P4, PT, R9, -INF , PT ;  /* 0xff8000000900780b */ /* 0x000fc40003f8d000 */
[----:B------:R-:W-:Y:S02]  /*8670*/  FSEL R16, R8, RZ, P3 ;  /* 0x000000ff08107208 */ /* 0x000fe40001800000 */
[----:B------:R-:W-:Y:S02]  /*8680*/  FSEL R18, R9, RZ, P4 ;  /* 0x000000ff09127208 */ /* 0x000fe40002000000 */
[----:B------:R-:W-:Y:S01]  /*8690*/  LEA R14, R11, R19, 0x3 ;  /* 0x000000130b0e7211 */ /* 0x000fe200078e18ff */
[----:B------:R-:W-:Y:S01]  /*86a0*/  FADD R7, -R16, R15 ;  /* 0x0000000f10077221 */ /* 0x000fe20000000100 */
[----:B------:R-:W-:Y:S01]  /*86b0*/  SHF.L.U32 R11, R226, 0x1f, RZ ;  /* 0x0000001fe20b7819 */ /* 0x000fe200000006ff */
[----:B------:R-:W-:Y:S01]  /*86c0*/  FADD R10, -R18, R13 ;  /* 0x0000000d120a7221 */ /* 0x000fe20000000100 */
[----:B------:R-:W-:Y:S01]  /*86d0*/  PRMT R14, RZ, 0x654, R14 ;  /* 0x00000654ff0e7816 */ /* 0x000fe2000000000e */
[----:B------:R-:W-:Y:S02]  /*86e0*/  FMUL R12, R7, UR6 ;  /* 0x00000006070c7c20 */ /* 0x000fe40008400000 */
[----:B------:R-:W-:Y:S01]  /*86f0*/  FMUL R13, R10, UR6 ;  /* 0x000000060a0d7c20 */ /* 0x000fe20008400000 */
[----:B------:R1:W-:Y:S02]  /*8700*/  SYNCS.ARRIVE.TRANS64.RED.A1T0 RZ, [R14+URZ], RZ ;  /* 0x000000ff0eff79a7 */ /* 0x0003e4000810043f */
[----:B------:R-:W-:-:S02]  /*8710*/  FSETP.GEU.AND P3, PT, R12, -126, PT ;  /* 0xc2fc00000c00780b */ /* 0x000fc40003f6e000 */
[----:B------:R-:W-:Y:S02]  /*8720*/  FSETP.GEU.AND P4, PT, R13, -126, PT ;  /* 0xc2fc00000d00780b */ /* 0x000fe40003f8e000 */
[----:B-1----:R-:W-:-:S09]  /*8730*/  LEA R14, R223, R252, 0x3 ;  /* 0x000000fcdf0e7211 */ /* 0x002fd200078e18ff */
[----:B------:R-:W-:Y:S02]  /*8740*/  @!P3 FMUL R12, R12, 0.5 ;  /* 0x3f0000000c0cb820 */ /* 0x000fe40000400000 */
[----:B------:R-:W-:Y:S02]  /*8750*/  @!P4 FMUL R13, R13, 0.5 ;  /* 0x3f0000000d0dc820 */ /* 0x000fe40000400000 */
[----:B------:R-:W1:Y:S08]  /*8760*/  MUFU.EX2 R7, R12 ;  /* 0x0000000c00077308 */ /* 0x000e700000000800 */
[----:B------:R-:W2:Y:S01]  /*8770*/  MUFU.EX2 R10, R13 ;  /* 0x0000000d000a7308 */ /* 0x000ea20000000800 */
[----:B-1----:R-:W-:Y:S01]  /*8780*/  @!P3 FMUL R7, R7, R7 ;  /* 0x000000070707b220 */ /* 0x002fe20000400000 */
[----:B------:R-:W-:-:S03]  /*8790*/  ISETP.NE.AND P3, PT, R225, 0x4, PT ;  /* 0x00000004e100780c */ /* 0x000fc60003f65270 */
[-C--:B------:R-:W-:Y:S01]  /*87a0*/  FMUL R152, R152, R7.reuse ;  /* 0x0000000798987220 */ /* 0x080fe20000400000 */
[-C--:B------:R-:W-:Y:S01]  /*87b0*/  FMUL R153, R153, R7.reuse ;  /* 0x0000000799997220 */ /* 0x080fe20000400000 */
[-C--:B------:R-:W-:Y:S01]  /*87c0*/  FMUL R156, R156, R7.reuse ;  /* 0x000000079c9c7220 */ /* 0x080fe20000400000 */
[-C--:B------:R-:W-:Y:S01]  /*87d0*/  FMUL R157, R157, R7.reuse ;  /* 0x000000079d9d7220 */ /* 0x080fe20000400000 */
[----:B--2---:R-:W-:Y:S01]  /*87e0*/  @!P4 FMUL R10, R10, R10 ;  /* 0x0000000a0a0ac220 */ /* 0x004fe20000400000 */
[-C--:B------:R-:W-:Y:S01]  /*87f0*/  FMUL R160, R160, R7.reuse ;  /* 0x00000007a0a07220 */ /* 0x080fe20000400000 */
        /* <DEDUP_REMOVED lines=26> */
[----:B------:R-:W-:Y:S01]  /*89a0*/  FMUL R213, R213, R7 ;  /* 0x00000007d5d57220 */ /* 0x000fe20000400000 */
        /* <DEDUP_REMOVED lines=31> */
[----:B------:R-:W-:-:S07]  /*8ba0*/  FMUL R215, R215, R10 ;  /* 0x0000000ad7d77220 */ /* 0x000fce0000400000 */
.L_x_30:
[----:B-1----:R1:W2:Y:S02]  /*8bb0*/  SYNCS.PHASECHK.TRANS64.TRYWAIT P4, [R14+URZ+0x44000], R11 ;  /* 0x0440000b0e0075a7 */ /* 0x0022a4000808017f */
[----:B--2---:R-:W-:Y:S05]  /*8bc0*/  @!P4 NANOSLEEP.SYNCS 0x989680 ;  /* 0x009896800000c95d */ /* 0x004fea0003900000 */
[----:B------:R-:W2:Y:S02]  /*8bd0*/  @!P4 SYNCS.PHASECHK.TRANS64 P4, [R14+URZ+0x44000], R11 ;  /* 0x0440000b0e00c5a7 */ /* 0x000ea4000808007f */
[----:B--2---:R-:W-:Y:S05]  /*8be0*/  @!P4 BRA `(.L_x_30) ;  /* 0xfffffffc00f0c947 */ /* 0x004fea000383ffff */
[----:B------:R-:W-:Y:S01]  /*8bf0*/  ULDC UR7, c[0x0][0x604] ;  /* 0x0001810000077ab9 */ /* 0x000fe20000000800 */
[----:B------:R-:W-:Y:S01]  /*8c00*/  R2UR UR6, R223 ;  /* 0x00000000df0672ca */ /* 0x000fe200000e0000 */
[----:B-1----:R-:W-:Y:S01]  /*8c10*/  FMUL R11, R16, UR7 ;  /* 0x00000007100b7c20 */ /* 0x002fe20008400000 */
[----:B------:R-:W-:Y:S01]  /*8c20*/  FMUL R14, R18, UR7 ;  /* 0x00000007120e7c20 */ /* 0x000fe20008400000 */
[----:B------:R-:W-:Y:S01]  /*8c30*/  UMOV UR11, 0x40000040 ;  /* 0x40000040000b7882 */ /* 0x000fe20000000000 */
[----:B------:R-:W-:Y:S01]  /*8c40*/  IADD3 R243, R252, 0x44020, RZ ;  /* 0x00044020fcf37810 */ /* 0x000fe20007ffe0ff */
[--C-:B------:R-:W-:Y:S01]  /*8c50*/  FFMA R24, R24, UR7, -R11.reuse ;  /* 0x0000000718187c23 */ /* 0x100fe2000800080b */
[--C-:B------:R-:W-:Y:S01]  /*8c60*/  FFMA R25, R25, UR7, -R11.reuse ;  /* 0x0000000719197c23 */ /* 0x100fe2000800080b */
[--C-:B------:R-:W-:Y:S01]  /*8c70*/  FFMA R28, R28, UR7, -R11.reuse ;  /* 0x000000071c1c7c23 */ /* 0x100fe2000800080b */
[--C-:B------:R-:W-:Y:S01]  /*8c80*/  FFMA R29, R29, UR7, -R11.reuse ;  /* 0x000000071d1d7c23 */ /* 0x100fe2000800080b */
[--C-:B------:R-:W-:Y:S01]  /*8c90*/  FFMA R26, R26, UR7, -R14.reuse ;  /* 0x000000071a1a7c23 */ /* 0x100fe2000800080e */
[----:B------:R-:W-:Y:S01]  /*8ca0*/  FSETP.GEU.AND P5, PT, R24, -126, PT ;  /* 0xc2fc00001800780b */ /* 0x000fe20003fae000 */
[--C-:B------:R-:W-:Y:S01]  /*8cb0*/  FFMA R27, R27, UR7, -R14.reuse ;  /* 0x000000071b1b7c23 */ /* 0x100fe2000800080e */
[----:B------:R-:W-:Y:S01]  /*8cc0*/  FSETP.GEU.AND P4, PT, R25, -126, PT ;  /* 0xc2fc00001900780b */ /* 0x000fe20003f8e000 */
[--C-:B------:R-:W-:Y:S01]  /*8cd0*/  FFMA R30, R30, UR7, -R14.reuse ;  /* 0x000000071e1e7c23 */ /* 0x100fe2000800080e */
[----:B------:R-:W-:Y:S01]  /*8ce0*/  FSETP.GEU.AND P6, PT, R28, -126, PT ;  /* 0xc2fc00001c00780b */ /* 0x000fe20003fce000 */
[--C-:B------:R-:W-:Y:S01]  /*8cf0*/  FFMA R31, R31, UR7, -R14.reuse ;  /* 0x000000071f1f7c23 */ /* 0x100fe2000800080e */
[----:B------:R-:W-:Y:S01]  /*8d00*/  ULEA UR6, UR6, UR15, 0xc ;  /* 0x0000000f06067291 */ /* 0x000fe2000f8e603f */
[--C-:B------:R-:W-:Y:S01]  /*8d10*/  FFMA R32, R32, UR7, -R11.reuse ;  /* 0x0000000720207c23 */ /* 0x100fe2000800080b */
[--C-:B------:R-:W-:Y:S01]  /*8d20*/  FFMA R33, R33, UR7, -R11.reuse ;  /* 0x0000000721217c23 */ /* 0x100fe2000800080b */
[--C-:B------:R-:W-:Y:S01]  /*8d30*/  FFMA R36, R36, UR7, -R11.reuse ;  /* 0x0000000724247c23 */ /* 0x100fe2000800080b */
[--C-:B------:R-:W-:Y:S01]  /*8d40*/  FFMA R37, R37, UR7, -R11.reuse ;  /* 0x0000000725257c23 */ /* 0x100fe2000800080b */
[--C-:B------:R-:W-:Y:S01]  /*8d50*/  FFMA R34, R34, UR7, -R14.reuse ;  /* 0x0000000722227c23 */ /* 0x100fe2000800080e */
[--C-:B------:R-:W-:Y:S01]  /*8d60*/  FFMA R35, R35, UR7, -R14.reuse ;  /* 0x0000000723237c23 */ /* 0x100fe2000800080e */
[----:B------:R-:W-:Y:S01]  /*8d70*/  @!P5 FMUL R24, R24, 0.5 ;  /* 0x3f0000001818d820 */ /* 0x000fe20000400000 */
[----:B------:R-:W-:Y:S01]  /*8d80*/  UMOV UR10, UR6 ;  /* 0x00000006000a7c82 */ /* 0x000fe20008000000 */
[----:B------:R-:W-:Y:S01]  /*8d90*/  @!P4 FMUL R25, R25, 0.5 ;  /* 0x3f0000001919c820 */ /* 0x000fe20000400000 */
[--C-:B------:R-:W-:Y:S01]  /*8da0*/  FFMA R38, R38, UR7, -R14.reuse ;  /* 0x0000000726267c23 */ /* 0x100fe2000800080e */
[----:B------:R-:W1:Y:S01]  /*8db0*/  MUFU.EX2 R12, R24 ;  /* 0x00000018000c7308 */ /* 0x000e620000000800 */
[----:B------:R-:W-:Y:S01]  /*8dc0*/  @!P6 FMUL R28, R28, 0.5 ;  /* 0x3f0000001c1ce820 */ /* 0x000fe20000400000 */
[--C-:B------:R-:W-:Y:S01]  /*8dd0*/  FFMA R39, R39, UR7, -R14.reuse ;  /* 0x0000000727277c23 */ /* 0x100fe2000800080e */
[----:B------:R-:W-:Y:S01]  /*8de0*/  UIADD3 UR8, UR6, 0x80, URZ ;  /* 0x0000008006087890 */ /* 0x000fe2000fffe03f */
[--C-:B------:R-:W-:Y:S01]  /*8df0*/  FFMA R40, R40, UR7, -R11.reuse ;  /* 0x0000000728287c23 */ /* 0x100fe2000800080b */
[--C-:B------:R-:W-:Y:S01]  /*8e00*/  FFMA R41, R41, UR7, -R11.reuse ;  /* 0x0000000729297c23 */ /* 0x100fe2000800080b */
[--C-:B------:R-:W-:Y:S01]  /*8e10*/  FFMA R44, R44, UR7, -R11.reuse ;  /* 0x000000072c2c7c23 */ /* 0x100fe2000800080b */
[--C-:B------:R-:W-:Y:S01]  /*8e20*/  FFMA R45, R45, UR7, -R11.reuse ;  /* 0x000000072d2d7c23 */ /* 0x100fe2000800080b */
[----:B------:R-:W2:Y:S01]  /*8e30*/  MUFU.EX2 R13, R25 ;  /* 0x00000019000d7308 */ /* 0x000ea20000000800 */
[--C-:B------:R-:W-:Y:S01]  /*8e40*/  FFMA R42, R42, UR7, -R14.reuse ;  /* 0x000000072a2a7c23 */ /* 0x100fe2000800080e */
[--C-:B------:R-:W-:Y:S01]  /*8e50*/  FFMA R43, R43, UR7, -R14.reuse ;  /* 0x000000072b2b7c23 */ /* 0x100fe2000800080e */
[--C-:B------:R-:W-:Y:S01]  /*8e60*/  FFMA R46, R46, UR7, -R14.reuse ;  /* 0x000000072e2e7c23 */ /* 0x100fe2000800080e */
[--C-:B------:R-:W-:Y:S01]  /*8e70*/  FFMA R47, R47, UR7, -R14.reuse ;  /* 0x000000072f2f7c23 */ /* 0x100fe2000800080e */
[--C-:B------:R-:W-:Y:S01]  /*8e80*/  FFMA R48, R48, UR7, -R11.reuse ;  /* 0x0000000730307c23 */ /* 0x100fe2000800080b */
[--C-:B------:R-:W-:Y:S01]  /*8e90*/  FFMA R49, R49, UR7, -R11.reuse ;  /* 0x0000000731317c23 */ /* 0x100fe2000800080b */
[--C-:B------:R-:W-:Y:S01]  /*8ea0*/  FFMA R52, R52, UR7, -R11.reuse ;  /* 0x0000000734347c23 */ /* 0x100fe2000800080b */
[----:B------:R-:W3:Y:S01]  /*8eb0*/  MUFU.EX2 R217, R28 ;  /* 0x0000001c00d97308 */ /* 0x000ee20000000800 */
[----:B-1----:R-:W-:Y:S01]  /*8ec0*/  @!P5 FMUL R12, R12, R12 ;  /* 0x0000000c0c0cd220 */ /* 0x002fe20000400000 */
[----:B------:R-:W-:Y:S01]  /*8ed0*/  FSETP.GEU.AND P5, PT, R29, -126, PT ;  /* 0xc2fc00001d00780b */ /* 0x000fe20003fae000 */
[--C-:B------:R-:W-:Y:S01]  /*8ee0*/  FFMA R53, R53, UR7, -R11.reuse ;  /* 0x0000000735357c23 */ /* 0x100fe2000800080b */
[--C-:B------:R-:W-:Y:S01]  /*8ef0*/  FFMA R50, R50, UR7, -R14.reuse ;  /* 0x0000000732327c23 */ /* 0x100fe2000800080e */
[--C-:B------:R-:W-:Y:S01]  /*8f00*/  FFMA R51, R51, UR7, -R14.reuse ;  /* 0x0000000733337c23 */ /* 0x100fe2000800080e */
[--C-:B------:R-:W-:Y:S01]  /*8f10*/  FFMA R54, R54, UR7, -R14.reuse ;  /* 0x0000000736367c23 */ /* 0x100fe2000800080e */
[--C-:B------:R-:W-:Y:S01]  /*8f20*/  FFMA R55, R55, UR7, -R14.reuse ;  /* 0x0000000737377c23 */ /* 0x100fe2000800080e */
[--C-:B------:R-:W-:Y:S01]  /*8f30*/  FFMA R56, R56, UR7, -R11.reuse ;  /* 0x0000000738387c23 */ /* 0x100fe2000800080b */
[----:B--2---:R-:W-:Y:S01]  /*8f40*/  @!P4 FMUL R13, R13, R13 ;  /* 0x0000000d0d0dc220 */ /* 0x004fe20000400000 */
[----:B------:R-:W-:Y:S01]  /*8f50*/  FSETP.GEU.AND P4, PT, R26, -126, PT ;  /* 0xc2fc00001a00780b */ /* 0x000fe20003f8e000 */
[--C-:B------:R-:W-:Y:S01]  /*8f60*/  FFMA R57, R57, UR7, -R11.reuse ;  /* 0x0000000739397c23 */ /* 0x100fe2000800080b */
[--C-:B------:R-:W-:Y:S01]  /*8f70*/  FFMA R60, R60, UR7, -R11.reuse ;  /* 0x000000073c3c7c23 */ /* 0x100fe2000800080b */
[--C-:B------:R-:W-:Y:S01]  /*8f80*/  FFMA R61, R61, UR7, -R11.reuse ;  /* 0x000000073d3d7c23 */ /* 0x100fe2000800080b */
[----:B------:R-:W-:Y:S01]  /*8f90*/  F2FP.F16.F32.PACK_AB R24, R13, R12 ;  /* 0x0000000c0d18723e */ /* 0x000fe200000000ff */
[----:B------:R-:W-:Y:S01]  /*8fa0*/  @!P5 FMUL R29, R29, 0.5 ;  /* 0x3f0000001d1dd820 */ /* 0x000fe20000400000 */
[--C-:B------:R-:W-:Y:S01]  /*8fb0*/  FFMA R58, R58, UR7, -R14.reuse ;  /* 0x000000073a3a7c23 */ /* 0x100fe2000800080e */
[----:B---3--:R-:W-:Y:S01]  /*8fc0*/  @!P6 FMUL R217, R217, R217 ;  /* 0x000000d9d9d9e220 */ /* 0x008fe20000400000 */
[----:B------:R-:W-:Y:S01]  /*8fd0*/  FSETP.GEU.AND P6, PT, R27, -126, PT ;  /* 0xc2fc00001b00780b */ /* 0x000fe20003fce000 */
[----:B------:R-:W1:Y:S01]  /*8fe0*/  MUFU.EX2 R216, R29 ;  /* 0x0000001d00d87308 */ /* 0x000e620000000800 */
[--C-:B------:R-:W-:Y:S01]  /*8ff0*/  FFMA R59, R59, UR7, -R14.reuse ;  /* 0x000000073b3b7c23 */ /* 0x100fe2000800080e */
[--C-:B------:R-:W-:Y:S01]  /*9000*/  FFMA R62, R62, UR7, -R14.reuse ;  /* 0x000000073e3e7c23 */ /* 0x100fe2000800080e */
[--C-:B------:R-:W-:Y:S01]  /*9010*/  FFMA R63, R63, UR7, -R14.reuse ;  /* 0x000000073f3f7c23 */ /* 0x100fe2000800080e */
[----:B------:R-:W-:Y:S01]  /*9020*/  @!P4 FMUL R26, R26, 0.5 ;  /* 0x3f0000001a1ac820 */ /* 0x000fe20000400000 */
[--C-:B------:R-:W-:Y:S01]  /*9030*/  FFMA R64, R64, UR7, -R11.reuse ;  /* 0x0000000740407c23 */ /* 0x100fe2000800080b */
[--C-:B------:R-:W-:Y:S01]  /*9040*/  FFMA R65, R65, UR7, -R11.reuse ;  /* 0x0000000741417c23 */ /* 0x100fe2000800080b */
[--C-:B------:R-:W-:Y:S01]  /*9050*/  FFMA R68, R68, UR7, -R11.reuse ;  /* 0x0000000744447c23 */ /* 0x100fe2000800080b */
[----:B------:R2:W3:Y:S01]  /*9060*/  MUFU.EX2 R15, R26 ;  /* 0x0000001a000f7308 */ /* 0x0004e20000000800 */
[--C-:B------:R-:W-:Y:S01]  /*9070*/  FFMA R69, R69, UR7, -R11.reuse ;  /* 0x0000000745457c23 */ /* 0x100fe2000800080b */
[--C-:B------:R-:W-:Y:S01]  /*9080*/  FFMA R66, R66, UR7, -R14.reuse ;  /* 0x0000000742427c23 */ /* 0x100fe2000800080e */
[--C-:B------:R-:W-:Y:S01]  /*9090*/  FFMA R67, R67, UR7, -R14.reuse ;  /* 0x0000000743437c23 */ /* 0x100fe2000800080e */
[----:B------:R-:W-:Y:S01]  /*90a0*/  @!P6 FMUL R27, R27, 0.5 ;  /* 0x3f0000001b1be820 */ /* 0x000fe20000400000 */
[--C-:B------:R-:W-:Y:S01]  /*90b0*/  FFMA R70, R70, UR7, -R14.reuse ;  /* 0x0000000746467c23 */ /* 0x100fe2000800080e */
[--C-:B------:R-:W-:Y:S01]  /*90c0*/  FFMA R71, R71, UR7, -R14.reuse ;  /* 0x0000000747477c23 */ /* 0x100fe2000800080e */
[--C-:B------:R-:W-:Y:S01]  /*90d0*/  FFMA R72, R72, UR7, -R11.reuse ;  /* 0x0000000748487c23 */ /* 0x100fe2000800080b */
[----:B------:R-:W4:Y:S01]  /*90e0*/  MUFU.EX2 R16, R27 ;  /* 0x0000001b00107308 */ /* 0x000f220000000800 */
[----:B-1----:R-:W-:Y:S01]  /*90f0*/  @!P5 FMUL R216, R216, R216 ;  /* 0x000000d8d8d8d220 */ /* 0x002fe20000400000 */
[----:B------:R-:W-:Y:S01]  /*9100*/  FSETP.GEU.AND P5, PT, R30, -126, PT ;  /* 0xc2fc00001e00780b */ /* 0x000fe20003fae000 */
[--C-:B------:R-:W-:Y:S01]  /*9110*/  FFMA R73, R73, UR7, -R11.reuse ;  /* 0x0000000749497c23 */ /* 0x100fe2000800080b */
[--C-:B------:R-:W-:Y:S01]  /*9120*/  FFMA R76, R76, UR7, -R11.reuse ;  /* 0x000000074c4c7c23 */ /* 0x100fe2000800080b */
[--C-:B------:R-:W-:Y:S01]  /*9130*/  FFMA R77, R77, UR7, -R11.reuse ;  /* 0x000000074d4d7c23 */ /* 0x100fe2000800080b */
[----:B--2---:R-:W-:Y:S01]  /*9140*/  F2FP.F16.F32.PACK_AB R26, R216, R217 ;  /* 0x000000d9d81a723e */ /* 0x004fe200000000ff */
[--C-:B------:R-:W-:Y:S01]  /*9150*/  FFMA R74, R74, UR7, -R14.reuse ;  /* 0x000000074a4a7c23 */ /* 0x100fe2000800080e */
[--C-:B------:R-:W-:Y:S01]  /*9160*/  FFMA R75, R75, UR7, -R14.reuse ;  /* 0x000000074b4b7c23 */ /* 0x100fe2000800080e */
[----:B---3--:R-:W-:Y:S01]  /*9170*/  @!P4 FMUL R15, R15, R15 ;  /* 0x0000000f0f0fc220 */ /* 0x008fe20000400000 */
[----:B------:R-:W-:Y:S01]  /*9180*/  FSETP.GEU.AND P4, PT, R31, -126, PT ;  /* 0xc2fc00001f00780b */ /* 0x000fe20003f8e000 */
[--C-:B------:R-:W-:Y:S01]  /*9190*/  FFMA R78, R78, UR7, -R14.reuse ;  /* 0x000000074e4e7c23 */ /* 0x100fe2000800080e */
[--C-:B------:R-:W-:Y:S01]  /*91a0*/  FFMA R79, R79, UR7, -R14.reuse ;  /* 0x000000074f4f7c23 */ /* 0x100fe2000800080e */
[--C-:B------:R-:W-:Y:S01]  /*91b0*/  FFMA R80, R80, UR7, -R11.reuse ;  /* 0x0000000750507c23 */ /* 0x100fe2000800080b */
[--C-:B------:R-:W-:Y:S01]  /*91c0*/  FFMA R81, R81, UR7, -R11.reuse ;  /* 0x0000000751517c23 */ /* 0x100fe2000800080b */
[----:B------:R-:W-:Y:S01]  /*91d0*/  @!P5 FMUL R30, R30, 0.5 ;  /* 0x3f0000001e1ed820 */ /* 0x000fe20000400000 */
[--C-:B------:R-:W-:Y:S01]  /*91e0*/  FFMA R84, R84, UR7, -R11.reuse ;  /* 0x0000000754547c23 */ /* 0x100fe2000800080b */
[----:B----4-:R-:W-:Y:S01]  /*91f0*/  @!P6 FMUL R16, R16, R16 ;  /* 0x000000101010e220 */ /* 0x010fe20000400000 */
[----:B------:R-:W-:Y:S01]  /*9200*/  FSETP.GEU.AND P6, PT, R32, -126, PT ;  /* 0xc2fc00002000780b */ /* 0x000fe20003fce000 */
[----:B------:R-:W1:Y:S01]  /*9210*/  MUFU.EX2 R17, R30 ;  /* 0x0000001e00117308 */ /* 0x000e620000000800 */
[--C-:B------:R-:W-:Y:S01]  /*9220*/  FFMA R85, R85, UR7, -R11.reuse ;  /* 0x0000000755557c23 */ /* 0x100fe2000800080b */
[--C-:B------:R-:W-:Y:S01]  /*9230*/  FFMA R82, R82, UR7, -R14.reuse ;  /* 0x0000000752527c23 */ /* 0x100fe2000800080e */
[----:B------:R-:W-:Y:S01]  /*9240*/  F2FP.F16.F32.PACK_AB R25, R16, R15 ;  /* 0x0000000f1019723e */ /* 0x000fe200000000ff */
[----:B------:R-:W-:Y:S01]  /*9250*/  @!P4 FMUL R31, R31, 0.5 ;  /* 0x3f0000001f1fc820 */ /* 0x000fe20000400000 */
[--C-:B------:R-:W-:Y:S01]  /*9260*/  FFMA R83, R83, UR7, -R14.reuse ;  /* 0x0000000753537c23 */ /* 0x100fe2000800080e */
[--C-:B------:R-:W-:Y:S01]  /*9270*/  FFMA R86, R86, UR7, -R14.reuse ;  /* 0x0000000756567c23 */ /* 0x100fe2000800080e */
[--C-:B------:R-:W-:Y:S01]  /*9280*/  FFMA R88, R88, UR7, -R11.reuse ;  /* 0x0000000758587c23 */ /* 0x100fe2000800080b */
[----:B------:R-:W2:Y:S01]  /*9290*/  MUFU.EX2 R18, R31 ;  /* 0x0000001f00127308 */ /* 0x000ea20000000800 */
[--C-:B------:R-:W-:Y:S01]  /*92a0*/  FFMA R89, R89, UR7, -R11.reuse ;  /* 0x0000000759597c23 */ /* 0x100fe2000800080b */
[--C-:B------:R-:W-:Y:S01]  /*92b0*/  FFMA R92, R92, UR7, -R11.reuse ;  /* 0x000000075c5c7c23 */ /* 0x100fe2000800080b */
[--C-:B------:R-:W-:Y:S01]  /*92c0*/  FFMA R93, R93, UR7, -R11.reuse ;  /* 0x000000075d5d7c23 */ /* 0x100fe2000800080b */
[----:B------:R-:W-:Y:S01]  /*92d0*/  @!P6 FMUL R32, R32, 0.5 ;  /* 0x3f0000002020e820 */ /* 0x000fe20000400000 */
        /* <DEDUP_REMOVED lines=21> */
[----:B------:R-:W-:Y:S01]  /*9430*/  WARPGROUP.ARRIVE ;  /* 0x00000000000079c5 */ /* 0x000fe20000000000 */
[----:B------:R-:W1:Y:S01]  /*9440*/  MUFU.EX2 R20, R33 ;  /* 0x0000002100147308 */ /* 0x000e620000000800 */
[----:B------:R-:W-:Y:S01]  /*9450*/  FSETP.GEU.AND P6, PT, R37, -126, PT ;  /* 0xc2fc00002500780b */ /* 0x000fe20003fce000 */
[--C-:B------:R-:W-:Y:S01]  /*9460*/  FFMA R108, R108, UR7, -R11.reuse ;  /* 0x000000076c6c7c23 */ /* 0x100fe2000800080b */
[--C-:B------:R-:W-:Y:S01]  /*9470*/  FFMA R109, R109, UR7, -R11.reuse ;  /* 0x000000076d6d7c23 */ /* 0x100fe2000800080b */
[----:B------:R-:W-:Y:S01]  /*9480*/  @!P4 FMUL R36, R36, 0.5 ;  /* 0x3f0000002424c820 */ /* 0x000fe20000400000 */
[----:B------:R-:W-:Y:S01]  /*9490*/  HGMMA.64x128x16.F32 R152, R24, gdesc[UR8].tnspB, R152, gsb0 ;  /* 0x41e0000818987df0 */ /* 0x000fe20008000898 */
[----:B------:R-:W-:Y:S01]  /*94a0*/  UMOV UR10, UR8 ;  /* 0x00000008000a7c82 */ /* 0x000fe20008000000 */
[----:B------:R-:W-:Y:S01]  /*94b0*/  UMOV UR11, 0x40000040 ;  /* 0x40000040000b7882 */ /* 0x000fe20000000000 */
[----:B------:R-:W2:Y:S01]  /*94c0*/  MUFU.EX2 R21, R36 ;  /* 0x0000002400157308 */ /* 0x000ea20000000800 */
[----:B------:R-:W-:Y:S01]  /*94d0*/  UIADD3 UR8, UR6, 0x100, URZ ;  /* 0x0000010006087890 */ /* 0x000fe2000fffe03f */
[--C-:B------:R-:W-:Y:S01]  /*94e0*/  FFMA R106, R106, UR7, -R14.reuse ;  /* 0x000000076a6a7c23 */ /* 0x100fe2000800080e */
[--C-:B------:R-:W-:Y:S01]  /*94f0*/  FFMA R107, R107, UR7, -R14.reuse ;  /* 0x000000076b6b7c23 */ /* 0x100fe2000800080e */
[--C-:B------:R-:W-:Y:S01]  /*9500*/  FFMA R110, R110, UR7, -R14.reuse ;  /* 0x000000076e6e7c23 */ /* 0x100fe2000800080e */
[--C-:B------:R-:W-:Y:S01]  /*9510*/  FFMA R111, R111, UR7, -R14.reuse ;  /* 0x000000076f6f7c23 */ /* 0x100fe2000800080e */
[----:B------:R-:W-:Y:S01]  /*9520*/  @!P6 FMUL R37, R37, 0.5 ;  /* 0x3f0000002525e820 */ /* 0x000fe20000400000 */
[--C-:B------:R-:W-:Y:S01]  /*9530*/  FFMA R112, R112, UR7, -R11.reuse ;  /* 0x0000000770707c23 */ /* 0x100fe2000800080b */
[--C-:B------:R-:W-:Y:S01]  /*9540*/  FFMA R113, R113, UR7, -R11.reuse ;  /* 0x0000000771717c23 */ /* 0x100fe2000800080b */
[----:B-1----:R-:W-:Y:S01]  /*9550*/  @!P5 FMUL R20, R20, R20 ;  /* 0x000000141414d220 */ /* 0x002fe20000400000 */
[----:B------:R-:W-:Y:S01]  /*9560*/  FSETP.GEU.AND P5, PT, R34, -126, PT ;  /* 0xc2fc00002200780b */ /* 0x000fe20003fae000 */
[----:B------:R-:W1:Y:S01]  /*9570*/  MUFU.EX2 R22, R37 ;  /* 0x0000002500167308 */ /* 0x000e620000000800 */
[--C-:B------:R-:W-:Y:S01]  /*9580*/  FFMA R116, R116, UR7, -R11.reuse ;  /* 0x0000000774747c23 */ /* 0x100fe2000800080b */
[--C-:B------:R-:W-:Y:S01]  /*9590*/  FFMA R117, R117, UR7, -R11.reuse ;  /* 0x0000000775757c23 */ /* 0x100fe2000800080b */
[----:B------:R-:W-:Y:S01]  /*95a0*/  F2FP.F16.F32.PACK_AB R28, R20, R19 ;  /* 0x00000013141c723e */ /* 0x000fe200000000ff */
[--C-:B------:R-:W-:Y:S01]  /*95b0*/  FFMA R114, R114, UR7, -R14.reuse ;  /* 0x0000000772727c23 */ /* 0x100fe2000800080e */
[--C-:B------:R-:W-:Y:S01]  /*95c0*/  FFMA R115, R115, UR7, -R14.reuse ;  /* 0x0000000773737c23 */ /* 0x100fe2000800080e */
[----:B--2---:R-:W-:Y:S01]  /*95d0*/  @!P4 FMUL R21, R21, R21 ;  /* 0x000000151515c220 */ /* 0x004fe20000400000 */
[----:B------:R-:W-:Y:S01]  /*95e0*/  FSETP.GEU.AND P4, PT, R35, -126, PT ;  /* 0xc2fc00002300780b */ /* 0x000fe20003f8e000 */
[--C-:B------:R-:W-:Y:S01]  /*95f0*/  FFMA R118, R118, UR7, -R14.reuse ;  /* 0x0000000776767c23 */ /* 0x100fe2000800080e */
[--C-:B------:R-:W-:Y:S01]  /*9600*/  FFMA R119, R119, UR7, -R14.reuse ;  /* 0x0000000777777c23 */ /* 0x100fe2000800080e */
[--C-:B------:R-:W-:Y:S01]  /*9610*/  FFMA R121, R121, UR7, -R11.reuse ;  /* 0x0000000779797c23 */ /* 0x100fe2000800080b */
[--C-:B------:R-:W-:Y:S01]  /*9620*/  FFMA R124, R124, UR7, -R11.reuse ;  /* 0x000000077c7c7c23 */ /* 0x100fe2000800080b */
[----:B------:R-:W-:Y:S01]  /*9630*/  @!P5 FMUL R34, R34, 0.5 ;  /* 0x3f0000002222d820 */ /* 0x000fe20000400000 */
[--C-:B------:R-:W-:Y:S01]  /*9640*/  FFMA R125, R125, UR7, -R11.reuse ;  /* 0x000000077d7d7c23 */ /* 0x100fe2000800080b */
[--C-:B------:R-:W-:Y:S01]  /*9650*/  FFMA R122, R122, UR7, -R14.reuse ;  /* 0x000000077a7a7c23 */ /* 0x100fe2000800080e */
[--C-:B------:R-:W-:Y:S01]  /*9660*/  FFMA R123, R123, UR7, -R14.reuse ;  /* 0x000000077b7b7c23 */ /* 0x100fe2000800080e */
[----:B------:R-:W2:Y:S01]  /*9670*/  MUFU.EX2 R23, R34 ;  /* 0x0000002200177308 */ /* 0x000ea20000000800 */
[----:B-1----:R-:W-:Y:S01]  /*9680*/  @!P6 FMUL R22, R22, R22 ;  /* 0x000000161616e220 */ /* 0x002fe20000400000 */
[----:B------:R-:W-:Y:S01]  /*9690*/  FSETP.GEU.AND P6, PT, R38, -126, PT ;  /* 0xc2fc00002600780b */ /* 0x000fe20003fce000 */
[--C-:B------:R-:W-:Y:S01]  /*96a0*/  FFMA R126, R126, UR7, -R14.reuse ;  /* 0x000000077e7e7c23 */ /* 0x100fe2000800080e */
[----:B------:R-:W-:Y:S01]  /*96b0*/  @!P4 FMUL R35, R35, 0.5 ;  /* 0x3f0000002323c820 */ /* 0x000fe20000400000 */
[--C-:B------:R-:W-:Y:S01]  /*96c0*/  FFMA R127, R127, UR7, -R14.reuse ;  /* 0x000000077f7f7c23 */ /* 0x100fe2000800080e */
[----:B------:R-:W-:Y:S01]  /*96d0*/  F2FP.F16.F32.PACK_AB R30, R22, R21 ;  /* 0x00000015161e723e */ /* 0x000fe200000000ff */
[--C-:B------:R-:W-:Y:S01]  /*96e0*/  FFMA R128, R128, UR7, -R11.reuse ;  /* 0x0000000780807c23 */ /* 0x100fe2000800080b */
[--C-:B------:R-:W-:Y:S01]  /*96f0*/  FFMA R129, R129, UR7, -R11.reuse ;  /* 0x0000000781817c23 */ /* 0x100fe2000800080b */
[--C-:B------:R-:W-:Y:S01]  /*9700*/  FFMA R132, R132, UR7, -R11.reuse ;  /* 0x0000000784847c23 */ /* 0x100fe2000800080b */
[--C-:B------:R-:W-:Y:S01]  /*9710*/  FFMA R133, R133, UR7, -R11.reuse ;  /* 0x0000000785857c23 */ /* 0x100fe2000800080b */
[--C-:B------:R-:W-:Y:S01]  /*9720*/  FFMA R130, R130, UR7, -R14.reuse ;  /* 0x0000000782827c23 */ /* 0x100fe2000800080e */
[--C-:B------:R-:W-:Y:S01]  /*9730*/  FFMA R131, R131, UR7, -R14.reuse ;  /* 0x0000000783837c23 */ /* 0x100fe2000800080e */
[----:B------:R-:W-:Y:S01]  /*9740*/  FFMA R134, R134, UR7, -R14 ;  /* 0x0000000786867c23 */ /* 0x000fe2000800080e */
[--C-:B------:R-:W-:Y:S01]  /*9750*/  FFMA R136, R136, UR7, -R11.reuse ;  /* 0x0000000788887c23 */ /* 0x100fe2000800080b */
[----:B------:R-:W-:Y:S01]  /*9760*/  @!P6 FMUL R38, R38, 0.5 ;  /* 0x3f0000002626e820 */ /* 0x000fe20000400000 */
[----:B------:R-:W-:Y:S01]  /*9770*/  FFMA R137, R137, UR7, -R11 ;  /* 0x0000000789897c23 */ /* 0x000fe2000800080b */
[----:B--2---:R-:W-:Y:S01]  /*9780*/  @!P5 FMUL R23, R23, R23 ;  /* 0x000000171717d220 */ /* 0x004fe20000400000 */
[----:B------:R-:W-:Y:S01]  /*9790*/  FSETP.GEU.AND P5, PT, R39, -126, PT ;  /* 0xc2fc00002700780b */ /* 0x000fe20003fae000 */
[----:B------:R-:W-:Y:S01]  /*97a0*/  FFMA R12, R7, R248, R12 ;  /* 0x000000f8070c7223 */ /* 0x000fe2000000000c */
[----:B------:R-:W-:Y:S01]  /*97b0*/  FFMA R15, R10, R247, R15 ;  /* 0x000000f70a0f7223 */ /* 0x000fe2000000000f */
[--C-:B------:R-:W-:Y:S01]  /*97c0*/  FFMA R140, R140, UR7, -R11.reuse ;  /* 0x000000078c8c7c23 */ /* 0x100fe2000800080b */
[----:B------:R-:W-:Y:S01]  /*97d0*/  FFMA R149, R149, UR7, -R11 ;  /* 0x0000000795957c23 */ /* 0x000fe2000800080b */
[----:B------:R-:W-:Y:S01]  /*97e0*/  FADD R12, R12, R13 ;  /* 0x0000000d0c0c7221 */ /* 0x000fe20000000000 */
[----:B------:R-:W-:Y:S01]  /*97f0*/  FFMA R13, R141, UR7, -R11 ;  /* 0x000000078d0d7c23 */ /* 0x000fe2000800080b */
[----:B------:R-:W-:Y:S01]  /*9800*/  FADD R16, R15, R16 ;  /* 0x000000100f107221 */ /* 0x000fe20000000000 */
[--C-:B------:R-:W-:Y:S01]  /*9810*/  FFMA R15, R138, UR7, -R14.reuse ;  /* 0x000000078a0f7c23 */ /* 0x100fe2000800080e */
[----:B------:R-:W-:Y:S01]  /*9820*/  FADD R217, R12, R217 ;  /* 0x000000d90cd97221 */ /* 0x000fe20000000000 */
[--C-:B------:R-:W-:Y:S01]  /*9830*/  FFMA R146, R146, UR7, -R14.reuse ;  /* 0x0000000792927c23 */ /* 0x100fe2000800080e */
[----:B------:R-:W-:Y:S01]  /*9840*/  FADD R17, R16, R17 ;  /* 0x0000001110117221 */ /* 0x000fe20000000000 */
[----:B------:R-:W-:Y:S01]  /*9850*/  FFMA R16, R139, UR7, -R14 ;  /* 0x000000078b107c23 */ /* 0x000fe2000800080e */
[----:B------:R-:W-:Y:S01]  /*9860*/  @!P5 FMUL R39, R39, 0.5 ;  /* 0x3f0000002727d820 */ /* 0x000fe20000400000 */
[----:B------:R-:W-:Y:S01]  /*9870*/  FADD R216, R217, R216 ;  /* 0x000000d8d9d87221 */ /* 0x000fe20000000000 */
[----:B------:R-:W-:Y:S01]  /*9880*/  FADD R18, R17, R18 ;  /* 0x0000001211127221 */ /* 0x000fe20000000000 */
[--C-:B------:R-:W-:Y:S01]  /*9890*/  FFMA R17, R142, UR7, -R14.reuse ;  /* 0x000000078e117c23 */ /* 0x100fe2000800080e */
[--C-:B------:R-:W-:Y:S01]  /*98a0*/  FFMA R147, R147, UR7, -R14.reuse ;  /* 0x0000000793937c23 */ /* 0x100fe2000800080e */
[----:B------:R-:W-:Y:S01]  /*98b0*/  FADD R19, R216, R19 ;  /* 0x00000013d8137221 */ /* 0x000fe20000000000 */
[----:B------:R-:W-:Y:S01]  /*98c0*/  FFMA R151, R151, UR7, -R14 ;  /* 0x0000000797977c23 */ /* 0x000fe2000800080e */
[----:B------:R-:W-:-:S02]  /*98d0*/  SEL R225, R225, RZ, P3 ;  /* 0x000000ffe1e17207 */ /* 0x000fc40001800000 */
[----:B------:R-:W-:Y:S01]  /*98e0*/  FADD R20, R19, R20 ;  /* 0x0000001413147221 */ /* 0x000fe20000000000 */
[----:B------:R-:W-:-:S03]  /*98f0*/  FFMA R19, R144, UR7, -R11 ;  /* 0x0000000790137c23 */ /* 0x000fc6000800080b */
[----:B------:R-:W-:Y:S01]  /*9900*/  FADD R21, R20, R21 ;  /* 0x0000001514157221 */ /* 0x000fe20000000000 */
[----:B------:R-:W-:-:S03]  /*9910*/  FFMA R20, R145, UR7, -R11 ;  /* 0x0000000791147c23 */ /* 0x000fc6000800080b */
[----:B------:R-:W-:Y:S01]  /*9920*/  FADD R22, R21, R22 ;  /* 0x0000001615167221 */ /* 0x000fe20000000000 */
[----:B------:R-:W-:Y:S02]  /*9930*/  WARPGROUP.DEPBAR.LE gsb0, 0x0 ;  /* 0x00008000000079c5 */ /* 0x000fe40000010000 */
[----:B------:R-:W1:Y:S08]  /*9940*/  MUFU.EX2 R24, R35 ;  /* 0x0000002300187308 */ /* 0x000e700000000800 */
[----:B------:R-:W2:Y:S08]  /*9950*/  MUFU.EX2 R25, R38 ;  /* 0x0000002600197308 */ /* 0x000eb00000000800 */
[----:B------:R-:W3:Y:S01]  /*9960*/  MUFU.EX2 R26, R39 ;  /* 0x00000027001a7308 */ /* 0x000ee20000000800 */
[----:B-1----:R-:W-:Y:S01]  /*9970*/  @!P4 FMUL R24, R24, R24 ;  /* 0x000000181818c220 */ /* 0x002fe20000400000 */
[----:B------:R-:W-:-:S04]  /*9980*/  FSETP.GEU.AND P4, PT, R40, -126, PT ;  /* 0xc2fc00002800780b */ /* 0x000fc80003f8e000 */
[----:B------:R-:W-:Y:S01]  /*9990*/  F2FP.F16.F32.PACK_AB R29, R24, R23 ;  /* 0x00000017181d723e */ /* 0x000fe200000000ff */
[----:B------:R-:W-:Y:S01]  /*99a0*/  FADD R23, R18, R23 ;  /* 0x0000001712177221 */ /* 0x000fe20000000000 */
[----:B------:R-:W-:Y:S01]  /*99b0*/  FFMA R18, R143, UR7, -R14 ;  /* 0x000000078f127c23 */ /* 0x000fe2000800080e */
[----:B--2---:R-:W-:Y:S01]  /*99c0*/  @!P6 FMUL R25, R25, R25 ;  /* 0x000000191919e220 */ /* 0x004fe20000400000 */
[----:B------:R-:W-:Y:S01]  /*99d0*/  FSETP.GEU.AND P6, PT, R41, -126, PT ;  /* 0xc2fc00002900780b */ /* 0x000fe20003fce000 */
[----:B------:R-:W-:-:S04]  /*99e0*/  FADD R24, R23, R24 ;  /* 0x0000001817187221 */ /* 0x000fc80000000000 */
[----:B------:R-:W-:Y:S01]  /*99f0*/  @!P4 FMUL R40, R40, 0.5 ;  /* 0x3f0000002828c820 */ /* 0x000fe20000400000 */
[----:B---3--:R-:W-:Y:S01]  /*9a00*/  @!P5 FMUL R26, R26, R26 ;  /* 0x0000001a1a1ad220 */ /* 0x008fe20000400000 */
[----:B------:R-:W-:Y:S02]  /*9a10*/  FSETP.GEU.AND P5, PT, R44, -126, PT ;  /* 0xc2fc00002c00780b */ /* 0x000fe40003fae000 */
[----:B------:R-:W1:Y:S02]  /*9a20*/  MUFU.EX2 R27, R40 ;  /* 0x00000028001b7308 */ /* 0x000e640000000800 */
[----:B------:R-:W-:Y:S02]  /*9a30*/  F2FP.F16.F32.PACK_AB R31, R26, R25 ;  /* 0x000000191a1f723e */ /* 0x000fe400000000ff */
[----:B------:R-:W-:Y:S01]  /*9a40*/  @!P6 FMUL R41, R41, 0.5 ;  /* 0x3f0000002929e820 */ /* 0x000fe20000400000 */
[----:B------:R-:W-:Y:S01]  /*9a50*/  FADD R25, R24, R25 ;  /* 0x0000001918197221 */ /* 0x000fe20000000000 */
[----:B------:R-:W-:-:S03]  /*9a60*/  WARPGROUP.ARRIVE ;  /* 0x00000000000079c5 */ /* 0x000fc60000000000 */
[----:B------:R-:W-:Y:S02]  /*9a70*/  FADD R26, R25, R26 ;  /* 0x0000001a191a7221 */ /* 0x000fe40000000000 */
[----:B------:R-:W-:Y:S01]  /*9a80*/  @!P5 FMUL R44, R44, 0.5 ;  /* 0x3f0000002c2cd820 */ /* 0x000fe20000400000 */
[----:B------:R-:W-:Y:S01]  /*9a90*/  HGMMA.64x128x16.F32 R152, R28, gdesc[UR8].tnspB, R152, gsb0 ;  /* 0x41e000081c987df0 */ /* 0x000fe20008000898 */
[----:B------:R-:W-:Y:S01]  /*9aa0*/  UMOV UR10, UR8 ;  /* 0x00000008000a7c82 */ /* 0x000fe20008000000 */
[----:B------:R-:W-:Y:S01]  /*9ab0*/  UMOV UR11, 0x40000040 ;  /* 0x40000040000b7882 */ /* 0x000fe20000000000 */
[----:B------:R-:W-:Y:S01]  /*9ac0*/  UIADD3 UR8, UR6, 0x180, URZ ;  /* 0x0000018006087890 */ /* 0x000fe2000fffe03f */
[----:B-1----:R-:W-:Y:S01]  /*9ad0*/  @!P4 FMUL R27, R27, R27 ;  /* 0x0000001b1b1bc220 */ /* 0x002fe20000400000 */
[----:B------:R-:W-:-:S13]  /*9ae0*/  FSETP.GEU.AND P4, PT, R45, -126, PT ;  /* 0xc2fc00002d00780b */ /* 0x000fda0003f8e000 */
[----:B------:R-:W-:Y:S01]  /*9af0*/  @!P4 FMUL R45, R45, 0.5 ;  /* 0x3f0000002d2dc820 */ /* 0x000fe20000400000 */
        /* <DEDUP_REMOVED lines=8> */
[----:B--2---:R-:W-:Y:S01]  /*9b80*/  @!P5 FMUL R29, R29, R29 ;  /* 0x0000001d1d1dd220 */ /* 0x004fe20000400000 */
[----:B------:R-:W-:Y:S02]  /*9b90*/  FSETP.GEU.AND P5, PT, R43, -126, PT ;  /* 0xc2fc00002b00780b */ /* 0x000fe40003fae000 */
[----:B------:R-:W-:-:S04]  /*9ba0*/  FADD R28, R27, R28 ;  /* 0x0000001c1b1c7221 */ /* 0x000fc80000000000 */
[----:B------:R-:W-:Y:S01]  /*9bb0*/  @!P6 FMUL R42, R42, 0.5 ;  /* 0x3f0000002a2ae820 */ /* 0x000fe20000400000 */
[----:B---3--:R-:W-:Y:S01]  /*9bc0*/  @!P4 FMUL R30, R30, R30 ;  /* 0x0000001e1e1ec220 */ /* 0x008fe20000400000 */
[----:B------:R-:W-:Y:S02]  /*9bd0*/  FSETP.GEU.AND P4, PT, R46, -126, PT ;  /* 0xc2fc00002e00780b */ /* 0x000fe40003f8e000 */
[----:B------:R-:W1:Y:S02]  /*9be0*/  MUFU.EX2 R31, R42 ;  /* 0x0000002a001f7308 */ /* 0x000e640000000800 */
[----:B------:R-:W-:Y:S01]  /*9bf0*/  F2FP.F16.F32.PACK_AB R34, R30, R29 ;  /* 0x0000001d1e22723e */ /* 0x000fe200000000ff */
[----:B------:R-:W-:Y:S01]  /*9c00*/  @!P5 FMUL R43, R43, 0.5 ;  /* 0x3f0000002b2bd820 */ /* 0x000fe20000400000 */
[----:B------:R-:W-:-:S04]  /*9c10*/  FADD R29, R28, R29 ;  /* 0x0000001d1c1d7221 */ /* 0x000fc80000000000 */
[----:B------:R-:W2:Y:S01]  /*9c20*/  MUFU.EX2 R219, R43 ;  /* 0x0000002b00db7308 */ /* 0x000ea20000000800 */
[----:B------:R-:W-:Y:S02]  /*9c30*/  FADD R29, R29, R30 ;  /* 0x0000001e1d1d7221 */ /* 0x000fe40000000000 */
[----:B------:R-:W-:-:S05]  /*9c40*/  @!P4 FMUL R46, R46, 0.5 ;  /* 0x3f0000002e2ec820 */ /* 0x000fca0000400000 */
[----:B------:R-:W3:Y:S01]  /*9c50*/  MUFU.EX2 R220, R46 ;  /* 0x0000002e00dc7308 */ /* 0x000ee20000000800 */
[----:B-1----:R-:W-:Y:S01]  /*9c60*/  @!P6 FMUL R31, R31, R31 ;  /* 0x0000001f1f1fe220 */ /* 0x002fe20000400000 */
[----:B------:R-:W-:-:S03]  /*9c70*/  FSETP.GEU.AND P6, PT, R47, -126, PT ;  /* 0xc2fc00002f00780b */ /* 0x000fc60003fce000 */
[----:B------:R-:W-:Y:S01]  /*9c80*/  FADD R26, R26, R31 ;  /* 0x0000001f1a1a7221 */ /* 0x000fe20000000000 */
[----:B--2---:R-:W-:Y:S01]  /*9c90*/  @!P5 FMUL R219, R219, R219 ;  /* 0x000000dbdbdbd220 */ /* 0x004fe20000400000 */
[----:B------:R-:W-:-:S04]  /*9ca0*/  FSETP.GEU.AND P5, PT, R48, -126, PT ;  /* 0xc2fc00003000780b */ /* 0x000fc80003fae000 */
[----:B------:R-:W-:-:S04]  /*9cb0*/  F2FP.F16.F32.PACK_AB R33, R219, R31 ;  /* 0x0000001fdb21723e */ /* 0x000fc800000000ff */
[----:B------:R-:W-:Y:S01]  /*9cc0*/  @!P6 FMUL R47, R47, 0.5 ;  /* 0x3f0000002f2fe820 */ /* 0x000fe20000400000 */
[----:B------:R-:W-:Y:S01]  /*9cd0*/  FADD R219, R26, R219 ;  /* 0x000000db1adb7221 */ /* 0x000fe20000000000 */
[----:B---3--:R-:W-:Y:S01]  /*9ce0*/  @!P4 FMUL R220, R220, R220 ;  /* 0x000000dcdcdcc220 */ /* 0x008fe20000400000 */
[----:B------:R-:W-:Y:S01]  /*9cf0*/  FSETP.GEU.AND P4, PT, R49, -126, PT ;  /* 0xc2fc00003100780b */ /* 0x000fe20003f8e000 */
[----:B------:R-:W1:Y:S01]  /*9d00*/  MUFU.EX2 R221, R47 ;  /* 0x0000002f00dd7308 */ /* 0x000e620000000800 */
[----:B------:R-:W-:-:S07]  /*9d10*/  @!P5 FMUL R48, R48, 0.5 ;  /* 0x3f0000003030d820 */ /* 0x000fce0000400000 */
[----:B------:R-:W2:Y:S04]  /*9d20*/  MUFU.EX2 R222, R48 ;  /* 0x0000003000de7308 */ /* 0x000ea80000000800 */
[----:B------:R-:W-:Y:S01]  /*9d30*/  @!P4 FMUL R49, R49, 0.5 ;  /* 0x3f0000003131c820 */ /* 0x000fe20000400000 */
[----:B-1----:R-:W-:Y:S01]  /*9d40*/  @!P6 FMUL R221, R221, R221 ;  /* 0x000000dddddde220 */ /* 0x002fe20000400000 */
[----:B------:R-:W-:-:S04]  /*9d50*/  FSETP.GEU.AND P6, PT, R52, -126, PT ;  /* 0xc2fc00003400780b */ /* 0x000fc80003fce000 */
[----:B------:R-:W-:Y:S01]  /*9d60*/  F2FP.F16.F32.PACK_AB R35, R221, R220 ;  /* 0x000000dcdd23723e */ /* 0x000fe200000000ff */
[----:B------:R-:W-:Y:S01]  /*9d70*/  FADD R220, R219, R220 ;  /* 0x000000dcdbdc7221 */ /* 0x000fe20000000000 */
[----:B--2---:R-:W-:Y:S02]  /*9d80*/  @!P5 FMUL R222, R222, R222 ;  /* 0x000000dededed220 */ /* 0x004fe40000400000 */
[----:B------:R-:W-:Y:S01]  /*9d90*/  WARPGROUP.ARRIVE ;  /* 0x00000000000079c5 */ /* 0x000fe20000000000 */
[----:B------:R-:W-:Y:S01]  /*9da0*/  FSETP.GEU.AND P5, PT, R53, -126, PT ;  /* 0xc2fc00003500780b */ /* 0x000fe20003fae000 */
[----:B------:R-:W-:Y:S01]  /*9db0*/  FADD R220, R220, R221 ;  /* 0x000000dddcdc7221 */ /* 0x000fe20000000000 */
[----:B------:R-:W-:Y:S02]  /*9dc0*/  FADD R29, R29, R222 ;  /* 0x000000de1d1d7221 */ /* 0x000fe40000000000 */
[----:B------:R-:W-:Y:S01]  /*9dd0*/  @!P6 FMUL R52, R52, 0.5 ;  /* 0x3f0000003434e820 */ /* 0x000fe20000400000 */
[----:B------:R-:W-:Y:S01]  /*9de0*/  HGMMA.64x128x16.F32 R152, R32, gdesc[UR8].tnspB, R152, gsb0 ;  /* 0x41e0000820987df0 */ /* 0x000fe20008000898 */
[----:B------:R-:W-:Y:S01]  /*9df0*/  UMOV UR10, UR8 ;  /* 0x00000008000a7c82 */ /* 0x000fe20008000000 */
[----:B------:R-:W-:Y:S01]  /*9e00*/  UMOV UR11, 0x40000040 ;  /* 0x40000040000b7882 */ /* 0x000fe20000000000 */
[----:B------:R-:W-:-:S05]  /*9e10*/  UIADD3 UR8, UR6, 0x200, URZ ;  /* 0x0000020006087890 */ /* 0x000fca000fffe03f */
[----:B------:R-:W-:Y:S01]  /*9e20*/  @!P5 FMUL R53, R53, 0.5 ;  /* 0x3f0000003535d820 */ /* 0x000fe20000400000 */
[----:B------:R-:W-:Y:S02]  /*9e30*/  WARPGROUP.DEPBAR.LE gsb0, 0x0 ;  /* 0x00008000000079c5 */ /* 0x000fe40000010000 */
[----:B------:R-:W1:Y:S08]  /*9e40*/  MUFU.EX2 R32, R49 ;  /* 0x0000003100207308 */ /* 0x000e700000000800 */
[----:B------:R2:W3:Y:S08]  /*9e50*/  MUFU.EX2 R33, R52 ;  /* 0x0000003400217308 */ /* 0x0004f00000000800 */
[----:B------:R-:W4:Y:S01]  /*9e60*/  MUFU.EX2 R34, R53 ;  /* 0x0000003500227308 */ /* 0x000f220000000800 */
[----:B-1----:R-:W-:Y:S01]  /*9e70*/  @!P4 FMUL R32, R32, R32 ;  /* 0x000000202020c220 */ /* 0x002fe20000400000 */
[----:B------:R-:W-:Y:S01]  /*9e80*/  FSETP.GEU.AND P4, PT, R50, -126, PT ;  /* 0xc2fc00003200780b */ /* 0x000fe20003f8e000 */
[----:B--2---:R-:W-:-:S03]  /*9e90*/  FFMA R52, R87, UR7, -R14 ;  /* 0x0000000757347c23 */ /* 0x004fc6000800080e */
[----:B------:R-:W-:Y:S01]  /*9ea0*/  F2FP.F16.F32.PACK_AB R36, R32, R222 ;  /* 0x000000de2024723e */ /* 0x000fe200000000ff */
[----:B------:R-:W-:Y:S01]  /*9eb0*/  FADD R32, R29, R32 ;  /* 0x000000201d207221 */ /* 0x000fe20000000000 */
[----:B---3--:R-:W-:Y:S01]  /*9ec0*/  @!P6 FMUL R33, R33, R33 ;  /* 0x000000212121e220 */ /* 0x008fe20000400000 */
[----:B------:R-:W-:-:S06]  /*9ed0*/  FSETP.GEU.AND P6, PT, R51, -126, PT ;  /* 0xc2fc00003300780b */ /* 0x000fcc0003fce000 */
[----:B------:R-:W-:Y:S01]  /*9ee0*/  @!P4 FMUL R50, R50, 0.5 ;  /* 0x3f0000003232c820 */ /* 0x000fe20000400000 */
[----:B----4-:R-:W-:Y:S01]  /*9ef0*/  @!P5 FMUL R34, R34, R34 ;  /* 0x000000222222d220 */ /* 0x010fe20000400000 */
        /* <DEDUP_REMOVED lines=21> */
[----:B------:R2:W3:Y:S04]  /*a050*/  MUFU.EX2 R230, R56 ;  /* 0x0000003800e67308 */ /* 0x0004e80000000800 */
[----:B------:R-:W-:Y:S01]  /*a060*/  @!P5 FMUL R57, R57, 0.5 ;  /* 0x3f0000003939d820 */ /* 0x000fe20000400000 */
[----:B-1----:R-:W-:Y:S01]  /*a070*/  @!P4 FMUL R229, R229, R229 ;  /* 0x000000e5e5e5c220 */ /* 0x002fe20000400000 */
[----:B------:R-:W-:Y:S01]  /*a080*/  FSETP.GEU.AND P4, PT, R60, -126, PT ;  /* 0xc2fc00003c00780b */ /* 0x000fe20003f8e000 */
[----:B--2---:R-:W-:-:S03]  /*a090*/  FFMA R56, R91, UR7, -R14 ;  /* 0x000000075b387c23 */ /* 0x004fc6000800080e */
[----:B------:R-:W-:Y:S01]  /*a0a0*/  F2FP.F16.F32.PACK_AB R39, R229, R228 ;  /* 0x000000e4e527723e */ /* 0x000fe200000000ff */
[----:B------:R-:W-:Y:S01]  /*a0b0*/  FADD R228, R227, R228 ;  /* 0x000000e4e3e47221 */ /* 0x000fe20000000000 */
[----:B---3--:R-:W-:Y:S02]  /*a0c0*/  @!P6 FMUL R230, R230, R230 ;  /* 0x000000e6e6e6e220 */ /* 0x008fe40000400000 */
        /* <DEDUP_REMOVED lines=12> */
[----:B------:R-:W2:Y:S08]  /*a190*/  MUFU.EX2 R38, R60 ;  /* 0x0000003c00267308 */ /* 0x000eb00000000800 */
[----:B------:R-:W3:Y:S01]  /*a1a0*/  MUFU.EX2 R37, R61 ;  /* 0x0000003d00257308 */ /* 0x000ee20000000800 */
[----:B-1----:R-:W-:Y:S01]  /*a1b0*/  @!P5 FMUL R36, R36, R36 ;  /* 0x000000242424d220 */ /* 0x002fe20000400000 */
[----:B------:R-:W-:-:S03]  /*a1c0*/  FSETP.GEU.AND P5, PT, R58, -126, PT ;  /* 0xc2fc00003a00780b */ /* 0x000fc60003fae000 */
[----:B------:R-:W-:Y:S01]  /*a1d0*/  FADD R33, R33, R36 ;  /* 0x0000002421217221 */ /* 0x000fe20000000000 */
[----:B------:R-:W-:Y:S01]  /*a1e0*/  F2FP.F16.F32.PACK_AB R40, R36, R230 ;  /* 0x000000e62428723e */ /* 0x000fe200000000ff */
[----:B--2---:R-:W-:Y:S01]  /*a1f0*/  @!P4 FMUL R38, R38, R38 ;  /* 0x000000262626c220 */ /* 0x004fe20000400000 */
[----:B------:R-:W-:-:S07]  /*a200*/  FSETP.GEU.AND P4, PT, R59, -126, PT ;  /* 0xc2fc00003b00780b */ /* 0x000fce0003f8e000 */
        /* <DEDUP_REMOVED lines=49> */
[----:B------:R-:W-:-:S06]  /*a520*/  FSETP.GEU.AND P5, PT, R67, -126, PT ;  /* 0xc2fc00004300780b */ /* 0x000fcc0003fae000 */
        /* <DEDUP_REMOVED lines=32> */
[----:B------:R-:W-:-:S03]  /*a730*/  FADD R236, R236, R237 ;  /* 0x000000edecec7221 */ /* 0x000fc60000000000 */
        /* <DEDUP_REMOVED lines=18> */
[----:B------:R-:W-:Y:S01]  /*a860*/  FADD R45, R45, R44 ;  /* 0x0000002c2d2d7221 */ /* 0x000fe20000000000 */
[----:B---3--:R-:W-:Y:S01]  /*a870*/  @!P5 FMUL R46, R46, R46 ;  /* 0x0000002e2e2ed220 */ /* 0x008fe20000400000 */
[----:B------:R-:W-:Y:S01]  /*a880*/  FSETP.GEU.AND P5, PT, R78, -126, PT ;  /* 0xc2fc00004e00780b */ /* 0x000fe20003fae000 */
[----:B------:R-:W1:Y:S02]  /*a890*/  MUFU.EX2 R47, R74 ;  /* 0x0000004a002f7308 */ /* 0x000e640000000800 */
[----:B------:R-:W-:Y:S01]  /*a8a0*/  FADD R45, R45, R46 ;  /* 0x0000002e2d2d7221 */ /* 0x000fe20000000000 */
[----:B------:R-:W-:Y:S01]  /*a8b0*/  F2FP.F16.F32.PACK_AB R50, R46, R44 ;  /* 0x0000002c2e32723e */ /* 0x000fe200000000ff */
[----:B------:R-:W-:-:S04]  /*a8c0*/  @!P6 FMUL R75, R75, 0.5 ;  /* 0x3f0000004b4be820 */ /* 0x000fc80000400000 */
[----:B------:R-:W2:Y:S04]  /*a8d0*/  MUFU.EX2 R239, R75 ;  /* 0x0000004b00ef7308 */ /* 0x000ea80000000800 */
[----:B------:R-:W-:-:S04]  /*a8e0*/  @!P5 FMUL R78, R78, 0.5 ;  /* 0x3f0000004e4ed820 */ /* 0x000fc80000400000 */
        /* <DEDUP_REMOVED lines=34> */
[----:B------:R-:W-:Y:S01]  /*ab10*/  FSETP.GEU.AND P5, PT, R82, -126, PT ;  /* 0xc2fc00005200780b */ /* 0x000fe20003fae000 */
[----:B--2---:R-:W-:Y:S01]  /*ab20*/  @!P4 FMUL R48, R48, R48 ;  /* 0x000000303030c220 */ /* 0x004fe20000400000 */
[----:B------:R-:W-:-:S11]  /*ab30*/  FSETP.GEU.AND P4, PT, R83, -126, PT ;  /* 0xc2fc00005300780b */ /* 0x000fd60003f8e000 */
[----:B------:R-:W-:Y:S01]  /*ab40*/  @!P5 FMUL R82, R82, 0.5 ;  /* 0x3f0000005252d820 */ /* 0x000fe20000400000 */
[----:B---3--:R-:W-:Y:S01]  /*ab50*/  @!P6 FMUL R51, R51, R51 ;  /* 0x000000333333e220 */ /* 0x008fe20000400000 */
[----:B------:R-:W-:Y:S02]  /*ab60*/  FSETP.GEU.AND P6, PT, R86, -126, PT ;  /* 0xc2fc00005600780b */ /* 0x000fe40003fce000 */
[----:B------:R-:W1:Y:S02]  /*ab70*/  MUFU.EX2 R50, R82 ;  /* 0x0000005200327308 */ /* 0x000e640000000800 */
[----:B------:R-:W-:Y:S01]  /*ab80*/  F2FP.F16.F32.PACK_AB R54, R51, R48 ;  /* 0x000000303336723e */ /* 0x000fe200000000ff */
[----:B------:R-:W-:-:S05]  /*ab90*/  @!P4 FMUL R83, R83, 0.5 ;  /* 0x3f0000005353c820 */ /* 0x000fca0000400000 */
[----:B------:R-:W2:Y:S03]  /*aba0*/  MUFU.EX2 R85, R83 ;  /* 0x0000005300557308 */ /* 0x000ea60000000800 */
[----:B------:R-:W-:-:S05]  /*abb0*/  @!P6 FMUL R86, R86, 0.5 ;  /* 0x3f0000005656e820 */ /* 0x000fca0000400000 */
[----:B------:R-:W3:Y:S01]  /*abc0*/  MUFU.EX2 R84, R86 ;  /* 0x0000005600547308 */ /* 0x000ee20000000800 */
[----:B-1----:R-:W-:Y:S01]  /*abd0*/  @!P5 FMUL R50, R50, R50 ;  /* 0x000000323232d220 */ /* 0x002fe20000400000 */
[----:B------:R-:W-:Y:S01]  /*abe0*/  FSETP.GEU.AND P5, PT, R52, -126, PT ;  /* 0xc2fc00003400780b */ /* 0x000fe20003fae000 */
[----:B--2---:R-:W-:Y:S01]  /*abf0*/  @!P4 FMUL R85, R85, R85 ;  /* 0x000000555555c220 */ /* 0x004fe20000400000 */
[----:B------:R-:W-:-:S04]  /*ac00*/  FSETP.GEU.AND P4, PT, R88, -126, PT ;  /* 0xc2fc00005800780b */ /* 0x000fc80003f8e000 */
[----:B------:R-:W-:-:S07]  /*ac10*/  F2FP.F16.F32.PACK_AB R53, R85, R50 ;  /* 0x000000325535723e */ /* 0x000fce00000000ff */
[----:B------:R-:W-:Y:S01]  /*ac20*/  @!P5 FMUL R52, R52, 0.5 ;  /* 0x3f0000003434d820 */ /* 0x000fe20000400000 */
[----:B------:R-:W-:Y:S01]  /*ac30*/  FADD R50, R241, R50 ;  /* 0x00000032f1327221 */ /* 0x000fe20000000000 */
[----:B---3--:R-:W-:Y:S01]  /*ac40*/  @!P6 FMUL R84, R84, R84 ;  /* 0x000000545454e220 */ /* 0x008fe20000400000 */
[----:B------:R-:W-:Y:S01]  /*ac50*/  FSETP.GEU.AND P6, PT, R89, -126, PT ;  /* 0xc2fc00005900780b */ /* 0x000fe20003fce000 */
[----:B------:R1:W2:Y:S01]  /*ac60*/  MUFU.EX2 R87, R52 ;  /* 0x0000003400577308 */ /* 0x0002a20000000800 */
[----:B------:R-:W-:Y:S01]  /*ac70*/  FADD R85, R50, R85 ;  /* 0x0000005532557221 */ /* 0x000fe20000000000 */
[----:B------:R-:W-:-:S06]  /*ac80*/  @!P4 FMUL R88, R88, 0.5 ;  /* 0x3f0000005858c820 */ /* 0x000fcc0000400000 */
[----:B------:R-:W3:Y:S01]  /*ac90*/  MUFU.EX2 R86, R88 ;  /* 0x0000005800567308 */ /* 0x000ee20000000800 */
[----:B-1----:R-:W-:Y:S01]  /*aca0*/  F2FP.F16.F32.PACK_AB R52, R49, R242 ;  /* 0x000000f23134723e */ /* 0x002fe200000000ff */
[----:B------:R-:W-:Y:S02]  /*acb0*/  FADD R242, R45, R242 ;  /* 0x000000f22df27221 */ /* 0x000fe40000000000 */
[----:B------:R-:W-:Y:S02]  /*acc0*/  @!P6 FMUL R89, R89, 0.5 ;  /* 0x3f0000005959e820 */ /* 0x000fe40000400000 */
[----:B------:R-:W-:Y:S01]  /*acd0*/  FADD R49, R242, R49 ;  /* 0x00000031f2317221 */ /* 0x000fe20000000000 */
[----:B--2---:R-:W-:Y:S01]  /*ace0*/  @!P5 FMUL R87, R87, R87 ;  /* 0x000000575757d220 */ /* 0x004fe20000400000 */
[----:B------:R-:W-:Y:S02]  /*acf0*/  FSETP.GEU.AND P5, PT, R92, -126, PT ;  /* 0xc2fc00005c00780b */ /* 0x000fe40003fae000 */
[----:B------:R-:W-:-:S02]  /*ad00*/  FADD R48, R49, R48 ;  /* 0x0000003031307221 */ /* 0x000fc40000000000 */
[----:B------:R-:W-:Y:S01]  /*ad10*/  F2FP.F16.F32.PACK_AB R55, R87, R84 ;  /* 0x000000545737723e */ /* 0x000fe200000000ff */
[----:B------:R-:W-:Y:S01]  /*ad20*/  FADD R84, R85, R84 ;  /* 0x0000005455547221 */ /* 0x000fe20000000000 */
[----:B------:R-:W-:Y:S01]  /*ad30*/  FADD R51, R48, R51 ;  /* 0x0000003330337221 */ /* 0x000fe20000000000 */
[----:B---3--:R-:W-:Y:S01]  /*ad40*/  @!P4 FMUL R86, R86, R86 ;  /* 0x000000565656c220 */ /* 0x008fe20000400000 */
        /* <DEDUP_REMOVED lines=23> */
[----:B------:R2:W3:Y:S03]  /*aec0*/  MUFU.EX2 R89, R56 ;  /* 0x0000003800597308 */ /* 0x0004e60000000800 */
[----:B------:R-:W-:-:S05]  /*aed0*/  @!P4 FMUL R94, R94, 0.5 ;  /* 0x3f0000005e5ec820 */ /* 0x000fca0000400000 */
[----:B------:R-:W4:Y:S01]  /*aee0*/  MUFU.EX2 R91, R94 ;  /* 0x0000005e005b7308 */ /* 0x000f220000000800 */
[----:B-1----:R-:W-:Y:S01]  /*aef0*/  @!P6 FMUL R54, R54, R54 ;  /* 0x000000363636e220 */ /* 0x002fe20000400000 */
[----:B------:R-:W-:Y:S02]  /*af00*/  FSETP.GEU.AND P6, PT, R95, -126, PT ;  /* 0xc2fc00005f00780b */ /* 0x000fe40003fce000 */
[----:B--2---:R-:W-:Y:S01]  /*af10*/  F2FP.F16.F32.PACK_AB R56, R53, R86 ;  /* 0x000000563538723e */ /* 0x004fe200000000ff */
[----:B------:R-:W-:Y:S01]  /*af20*/  FADD R86, R51, R86 ;  /* 0x0000005633567221 */ /* 0x000fe20000000000 */
[----:B---3--:R-:W-:Y:S01]  /*af30*/  @!P5 FMUL R89, R89, R89 ;  /* 0x000000595959d220 */ /* 0x008fe20000400000 */
[----:B------:R-:W-:Y:S02]  /*af40*/  FSETP.GEU.AND P5, PT, R96, -126, PT ;  /* 0xc2fc00006000780b */ /* 0x000fe40003fae000 */
[----:B------:R-:W-:Y:S02]  /*af50*/  FADD R53, R86, R53 ;  /* 0x0000003556357221 */ /* 0x000fe40000000000 */
[----:B------:R-:W-:-:S04]  /*af60*/  F2FP.F16.F32.PACK_AB R57, R89, R54 ;  /* 0x000000365939723e */ /* 0x000fc800000000ff */
[----:B------:R-:W-:Y:S01]  /*af70*/  @!P6 FMUL R95, R95, 0.5 ;  /* 0x3f0000005f5fe820 */ /* 0x000fe20000400000 */
[----:B------:R-:W-:Y:S01]  /*af80*/  FADD R54, R87, R54 ;  /* 0x0000003657367221 */ /* 0x000fe20000000000 */
[----:B----4-:R-:W-:Y:S01]  /*af90*/  @!P4 FMUL R91, R91, R91 ;  /* 0x0000005b5b5bc220 */ /* 0x010fe20000400000 */
[----:B------:R-:W-:Y:S01]  /*afa0*/  FSETP.GEU.AND P4, PT, R97, -126, PT ;  /* 0xc2fc00006100780b */ /* 0x000fe20003f8e000 */
[----:B------:R-:W1:Y:S01]  /*afb0*/  MUFU.EX2 R88, R95 ;  /* 0x0000005f00587308 */ /* 0x000e620000000800 */
[----:B------:R-:W-:Y:S01]  /*afc0*/  FADD R54, R54, R89 ;  /* 0x0000005936367221 */ /* 0x000fe20000000000 */
[----:B------:R-:W-:Y:S01]  /*afd0*/  FADD R52, R53, R52 ;  /* 0x0000003435347221 */ /* 0x000fe20000000000 */
[----:B------:R-:W-:-:S03]  /*afe0*/  @!P5 FMUL R96, R96, 0.5 ;  /* 0x3f0000006060d820 */ /* 0x000fc60000400000 */
[----:B------:R-:W-:Y:S02]  /*aff0*/  FADD R55, R52, R55 ;  /* 0x0000003734377221 */ /* 0x000fe40000000000 */
        /* <DEDUP_REMOVED lines=37> */
[----:B------:R3:W4:Y:S01]  /*b250*/  MUFU.EX2 R92, R102 ;  /* 0x00000066005c7308 */ /* 0x0007220000000800 */
[----:B-1----:R-:W-:Y:S01]  /*b260*/  @!P4 FMUL R58, R58, R58 ;  /* 0x0000003a3a3ac220 */ /* 0x002fe20000400000 */
[----:B------:R-:W-:Y:S01]  /*b270*/  FSETP.GEU.AND P4, PT, R103, -126, PT ;  /* 0xc2fc00006700780b */ /* 0x000fe20003f8e000 */
[----:B--2---:R-:W-:Y:S01]  /*b280*/  @!P6 FMUL R93, R93, R93 ;  /* 0x0000005d5d5de220 */ /* 0x004fe20000400000 */
[----:B------:R-:W-:Y:S01]  /*b290*/  FSETP.GEU.AND P6, PT, R104, -126, PT ;  /* 0xc2fc00006800780b */ /* 0x000fe20003fce000 */
[--C-:B---3--:R-:W-:Y:S01]  /*b2a0*/  FFMA R102, R120, UR7, -R11.reuse ;  /* 0x0000000778667c23 */ /* 0x108fe2000800080b */
[----:B------:R-:W-:Y:S02]  /*b2b0*/  FFMA R11, R148, UR7, -R11 ;  /* 0x00000007940b7c23 */ /* 0x000fe4000800080b */
[----:B------:R-:W-:-:S07]  /*b2c0*/  F2FP.F16.F32.PACK_AB R61, R93, R58 ;  /* 0x0000003a5d3d723e */ /* 0x000fce00000000ff */
[----:B------:R-:W-:Y:S01]  /*b2d0*/  @!P4 FMUL R103, R103, 0.5 ;  /* 0x3f0000006767c820 */ /* 0x000fe20000400000 */
[----:B------:R-:W-:Y:S01]  /*b2e0*/  FADD R58, R91, R58 ;  /* 0x0000003a5b3a7221 */ /* 0x000fe20000000000 */
[----:B----4-:R-:W-:Y:S01]  /*b2f0*/  @!P5 FMUL R92, R92, R92 ;  /* 0x0000005c5c5cd220 */ /* 0x010fe20000400000 */
[----:B------:R-:W-:Y:S01]  /*b300*/  FSETP.GEU.AND P5, PT, R105, -126, PT ;  /* 0xc2fc00006900780b */ /* 0x000fe20003fae000 */
[----:B------:R-:W1:Y:S01]  /*b310*/  MUFU.EX2 R95, R103 ;  /* 0x00000067005f7308 */ /* 0x000e620000000800 */
[----:B------:R-:W-:Y:S01]  /*b320*/  FADD R93, R58, R93 ;  /* 0x0000005d3a5d7221 */ /* 0x000fe20000000000 */
[----:B------:R-:W-:-:S06]  /*b330*/  @!P6 FMUL R104, R104, 0.5 ;  /* 0x3f0000006868e820 */ /* 0x000fcc0000400000 */
        /* <DEDUP_REMOVED lines=51> */
[--C-:B-1----:R-:W-:Y:S01]  /*b670*/  FFMA R111, R135, UR7, -R14.reuse ;  /* 0x00000007876f7c23 */ /* 0x102fe2000800080e */
[----:B------:R-:W-:Y:S01]  /*b680*/  FFMA R14, R150, UR7, -R14 ;  /* 0x00000007960e7c23 */ /* 0x000fe2000800080e */
[----:B------:R-:W-:Y:S01]  /*b690*/  UMOV UR7, 0x40000040 ;  /* 0x4000004000077882 */ /* 0x000fe20000000000 */
[----:B------:R-:W-:Y:S01]  /*b6a0*/  @!P6 FMUL R113, R113, 0.5 ;  /* 0x3f0000007171e820 */ /* 0x000fe20000400000 */
[----:B--2---:R-:W-:Y:S01]  /*b6b0*/  @!P5 FMUL R97, R97, R97 ;  /* 0x000000616161d220 */ /* 0x004fe20000400000 */
[----:B------:R-:W-:-:S04]  /*b6c0*/  FSETP.GEU.AND P5, PT, R116, -126, PT ;  /* 0xc2fc00007400780b */ /* 0x000fc80003fae000 */
[----:B------:R-:W-:Y:S01]  /*b6d0*/  F2FP.F16.F32.PACK_AB R67, R97, R96 ;  /* 0x000000606143723e */ /* 0x000fe200000000ff */
[----:B------:R-:W-:Y:S01]  /*b6e0*/  FADD R96, R99, R96 ;  /* 0x0000006063607221 */ /* 0x000fe20000000000 */
[----:B---3--:R-:W-:Y:S02]  /*b6f0*/  @!P4 FMUL R98, R98, R98 ;  /* 0x000000626262c220 */ /* 0x008fe40000400000 */
        /* <DEDUP_REMOVED lines=48> */
[----:B------:R-:W-:-:S03]  /*ba00*/  FADD R100, R101, R100 ;  /* 0x0000006465647221 */ /* 0x000fc60000000000 */
[----:B------:R-:W-:Y:S01]  /*ba10*/  WARPGROUP.ARRIVE ;  /* 0x00000000000079c5 */ /* 0x000fe20000000000 */
[----:B--2---:R-:W-:Y:S01]  /*ba20*/  @!P5 FMUL R102, R102, R102 ;  /* 0x000000666666d220 */ /* 0x004fe20000400000 */
[----:B------:R-:W-:Y:S01]  /*ba30*/  FSETP.GEU.AND P5, PT, R125, -126, PT ;  /* 0xc2fc00007d00780b */ /* 0x000fe20003fae000 */
[----:B------:R-:W-:Y:S02]  /*ba40*/  FADD R103, R100, R103 ;  /* 0x0000006764677221 */ /* 0x000fe40000000000 */
[----:B------:R-:W-:Y:S01]  /*ba50*/  @!P6 FMUL R124, R124, 0.5 ;  /* 0x3f0000007c7ce820 */ /* 0x000fe20000400000 */
[----:B------:R-:W-:Y:S01]  /*ba60*/  HGMMA.64x128x16.F32 R152, R68, gdesc[UR8].tnspB, R152, gsb0 ;  /* 0x41e0000844987df0 */ /* 0x000fe20008000898 */
[----:B------:R-:W-:Y:S01]  /*ba70*/  UMOV UR10, UR8 ;  /* 0x00000008000a7c82 */ /* 0x000fe20008000000 */
[----:B------:R-:W-:Y:S01]  /*ba80*/  UMOV UR11, 0x40000040 ;  /* 0x40000040000b7882 */ /* 0x000fe20000000000 */
[----:B------:R-:W-:-:S06]  /*ba90*/  UIADD3 UR8, UR6, 0x680, URZ ;  /* 0x0000068006087890 */ /* 0x000fcc000fffe03f */
        /* <DEDUP_REMOVED lines=49> */
[----:B------:R-:W-:Y:S02]  /*bdb0*/  UIADD3 UR8, UR6, 0x700, URZ ;  /* 0x0000070006087890 */ /* 0x000fe4000fffe03f */
[----:B------:R-:W-:-:S03]  /*bdc0*/  UIADD3 UR6, UR6, 0x780, URZ ;  /* 0x0000078006067890 */ /* 0x000fc6000fffe03f */
        /* <DEDUP_REMOVED lines=31> */
[----:B------:R-:W-:Y:S02]  /*bfc0*/  FSETP.GEU.AND P6, PT, R137, -126, PT ;  /* 0xc2fc00008900780b */ /* 0x000fe40003fce000 */
[----:B------:R-:W-:Y:S01]  /*bfd0*/  FADD R109, R74, R109 ;  /* 0x0000006d4a6d7221 */ /* 0x000fe20000000000 */
[----:B------:R-:W1:Y:S01]  /*bfe0*/  MUFU.EX2 R111, R111 ;  /* 0x0000006f006f7308 */ /* 0x000e620000000800 */
[----:B------:R-:W-:-:S07]  /*bff0*/  @!P4 FMUL R136, R136, 0.5 ;  /* 0x3f0000008888c820 */ /* 0x000fce0000400000 */
[----:B------:R-:W2:Y:S02]  /*c000*/  MUFU.EX2 R7, R136 ;  /* 0x0000008800077308 */ /* 0x000ea40000000800 */
[----:B------:R-:W-:-:S06]  /*c010*/  @!P6 FMUL R137, R137, 0.5 ;  /* 0x3f0000008989e820 */ /* 0x000fcc0000400000 */
[----:B------:R-:W3:Y:S01]  /*c020*/  MUFU.EX2 R10, R137 ;  /* 0x00000089000a7308 */ /* 0x000ee20000000800 */
        /* <DEDUP_REMOVED lines=10> */
[----:B---3--:R-:W-:Y:S01]  /*c0d0*/  @!P6 FMUL R10, R10, R10 ;  /* 0x0000000a0a0ae220 */ /* 0x008fe20000400000 */
[----:B------:R-:W-:Y:S01]  /*c0e0*/  FSETP.GEU.AND P6, PT, R15, -126, PT ;  /* 0xc2fc00000f00780b */ /* 0x000fe20003fce000 */
[----:B------:R-:W1:Y:S01]  /*c0f0*/  MUFU.EX2 R12, R140 ;  /* 0x0000008c000c7308 */ /* 0x000e620000000800 */
[----:B------:R-:W-:Y:S01]  /*c100*/  UMOV UR10, UR8 ;  /* 0x00000008000a7c82 */ /* 0x000fe20008000000 */
[----:B------:R-:W-:Y:S01]  /*c110*/  UMOV UR11, 0x40000040 ;  /* 0x40000040000b7882 */ /* 0x000fe20000000000 */
[----:B------:R-:W-:Y:S01]  /*c120*/  F2FP.F16.F32.PACK_AB R80, R10, R7 ;  /* 0x000000070a50723e */ /* 0x000fe200000000ff */
[----:B------:R-:W-:Y:S01]  /*c130*/  FADD R7, R72, R7 ;  /* 0x0000000748077221 */ /* 0x000fe20000000000 */
[----:B------:R-:W-:-:S03]  /*c140*/  @!P4 FMUL R13, R13, 0.5 ;  /* 0x3f0000000d0dc820 */ /* 0x000fc60000400000 */
[----:B------:R-:W-:Y:S01]  /*c150*/  FADD R7, R7, R10 ;  /* 0x0000000a07077221 */ /* 0x000fe20000000000 */
[C---:B------:R-:W-:Y:S01]  /*c160*/  IMAD R10, R225.reuse, 0x8, R243 ;  /* 0x00000008e10a7824 */ /* 0x040fe200078e02f3 */
[----:B------:R-:W-:Y:S01]  /*c170*/  IADD3 R225, R225, 0x1, RZ ;  /* 0x00000001e1e17810 */ /* 0x000fe20007ffe0ff */
[----:B------:R-:W2:Y:S01]  /*c180*/  MUFU.EX2 R13, R13 ;  /* 0x0000000d000d7308 */ /* 0x000ea20000000800 */
[----:B------:R-:W-:Y:S02]  /*c190*/  @!P6 FMUL R15, R15, 0.5 ;  /* 0x3f0000000f0fe820 */ /* 0x000fe40000400000 */
[----:B------:R-:W-:Y:S02]  /*c1a0*/  PRMT R10, RZ, 0x654, R10 ;  /* 0x00000654ff0a7816 */ /* 0x000fe4000000000a */
[----:B------:R-:W-:Y:S01]  /*c1b0*/  ISETP.NE.AND P3, PT, R225, 0x4, PT ;  /* 0x00000004e100780c */ /* 0x000fe20003f65270 */
[----:B-1----:R-:W-:Y:S01]  /*c1c0*/  @!P5 FMUL R12, R12, R12 ;  /* 0x0000000c0c0cd220 */ /* 0x002fe20000400000 */
[----:B------:R-:W-:Y:S01]  /*c1d0*/  FSETP.GEU.AND P5, PT, R16, -126, PT ;  /* 0xc2fc00001000780b */ /* 0x000fe20003fae000 */
[----:B------:R-:W1:Y:S01]  /*c1e0*/  MUFU.EX2 R15, R15 ;  /* 0x0000000f000f7308 */ /* 0x000e620000000800 */
[----:B--2---:R-:W-:Y:S01]  /*c1f0*/  @!P4 FMUL R13, R13, R13 ;  /* 0x0000000d0d0dc220 */ /* 0x004fe20000400000 */
[----:B------:R-:W-:-:S10]  /*c200*/  FSETP.GEU.AND P4, PT, R17, -126, PT ;  /* 0xc2fc00001100780b */ /* 0x000fd40003f8e000 */
[----:B------:R-:W-:Y:S01]  /*c210*/  @!P5 FMUL R16, R16, 0.5 ;  /* 0x3f0000001010d820 */ /* 0x000fe20000400000 */
[----:B------:R-:W-:Y:S01]  /*c220*/  F2FP.F16.F32.PACK_AB R82, R13, R12 ;  /* 0x0000000c0d52723e */ /* 0x000fe200000000ff */
[----:B------:R-:W-:Y:S01]  /*c230*/  FADD R12, R7, R12 ;  /* 0x0000000c070c7221 */ /* 0x000fe20000000000 */
[----:B------:R-:W-:Y:S01]  /*c240*/  IADD3 R7, R223, 0x1, RZ ;  /* 0x00000001df077810 */ /* 0x000fe20007ffe0ff */
[----:B-1----:R-:W-:Y:S01]  /*c250*/  @!P6 FMUL R15, R15, R15 ;  /* 0x0000000f0f0fe220 */ /* 0x002fe20000400000 */
[----:B------:R-:W-:Y:S01]  /*c260*/  FSETP.GEU.AND P6, PT, R18, -126, PT ;  /* 0xc2fc00001200780b */ /* 0x000fe20003fce000 */
[----:B------:R-:W1:Y:S01]  /*c270*/  MUFU.EX2 R16, R16 ;  /* 0x0000001000107308 */ /* 0x000e620000000800 */
[----:B------:R-:W-:Y:S01]  /*c280*/  FADD R12, R12, R13 ;  /* 0x0000000d0c0c7221 */ /* 0x000fe20000000000 */
[----:B------:R-:W-:-:S06]  /*c290*/  @!P4 FMUL R17, R17, 0.5 ;  /* 0x3f0000001111c820 */ /* 0x000fcc0000400000 */
[----:B------:R-:W2:Y:S04]  /*c2a0*/  MUFU.EX2 R17, R17 ;  /* 0x0000001100117308 */ /* 0x000ea80000000800 */
[----:B------:R-:W-:Y:S01]  /*c2b0*/  @!P6 FMUL R18, R18, 0.5 ;  /* 0x3f0000001212e820 */ /* 0x000fe20000400000 */
[----:B-1----:R-:W-:-:S05]  /*c2c0*/  @!P5 FMUL R16, R16, R16 ;  /* 0x000000101010d220 */ /* 0x002fca0000400000 */
[----:B------:R-:W1:Y:S01]  /*c2d0*/  MUFU.EX2 R18, R18 ;  /* 0x0000001200127308 */ /* 0x000e620000000800 */
[----:B------:R-:W-:Y:S02]  /*c2e0*/  FSETP.GEU.AND P5, PT, R19, -126, PT ;  /* 0xc2fc00001300780b */ /* 0x000fe40003fae000 */
[----:B------:R-:W-:Y:S01]  /*c2f0*/  F2FP.F16.F32.PACK_AB R81, R16, R15 ;  /* 0x0000000f1051723e */ /* 0x000fe200000000ff */
[----:B------:R-:W-:Y:S01]  /*c300*/  FADD R15, R108, R15 ;  /* 0x0000000f6c0f7221 */ /* 0x000fe20000000000 */
[----:B--2---:R-:W-:Y:S01]  /*c310*/  @!P4 FMUL R17, R17, R17 ;  /* 0x000000111111c220 */ /* 0x004fe20000400000 */
[----:B------:R-:W-:Y:S02]  /*c320*/  FSETP.GEU.AND P4, PT, R20, -126, PT ;  /* 0xc2fc00001400780b */ /* 0x000fe40003f8e000 */
[----:B------:R-:W-:-:S06]  /*c330*/  FADD R16, R15, R16 ;  /* 0x000000100f107221 */ /* 0x000fcc0000000000 */
[----:B------:R-:W-:Y:S01]  /*c340*/  @!P5 FMUL R19, R19, 0.5 ;  /* 0x3f0000001313d820 */ /* 0x000fe20000400000 */
[----:B-1----:R-:W-:Y:S01]  /*c350*/  @!P6 FMUL R18, R18, R18 ;  /* 0x000000121212e220 */ /* 0x002fe20000400000 */
[----:B------:R-:W-:-:S04]  /*c360*/  FSETP.GEU.AND P6, PT, R149, -126, PT ;  /* 0xc2fc00009500780b */ /* 0x000fc80003fce000 */
[----:B------:R-:W1:Y:S01]  /*c370*/  MUFU.EX2 R19, R19 ;  /* 0x0000001300137308 */ /* 0x000e620000000800 */
[----:B------:R-:W-:Y:S01]  /*c380*/  F2FP.F16.F32.PACK_AB R83, R18, R17 ;  /* 0x000000111253723e */ /* 0x000fe200000000ff */
[----:B------:R-:W-:Y:S01]  /*c390*/  @!P4 FMUL R20, R20, 0.5 ;  /* 0x3f0000001414c820 */ /* 0x000fe20000400000 */
[----:B------:R-:W-:-:S04]  /*c3a0*/  FADD R17, R16, R17 ;  /* 0x0000001110117221 */ /* 0x000fc80000000000 */
[----:B------:R-:W-:Y:S01]  /*c3b0*/  FADD R17, R17, R18 ;  /* 0x0000001211117221 */ /* 0x000fe20000000000 */
[----:B------:R-:W2:Y:S01]  /*c3c0*/  MUFU.EX2 R20, R20 ;  /* 0x0000001400147308 */ /* 0x000ea20000000800 */
[----:B------:R-:W-:Y:S01]  /*c3d0*/  @!P6 FMUL R149, R149, 0.5 ;  /* 0x3f0000009595e820 */ /* 0x000fe20000400000 */
[----:B-1----:R-:W-:Y:S01]  /*c3e0*/  @!P5 FMUL R19, R19, R19 ;  /* 0x000000131313d220 */ /* 0x002fe20000400000 */
[----:B------:R-:W-:-:S05]  /*c3f0*/  FSETP.GEU.AND P5, PT, R11, -126, PT ;  /* 0xc2fc00000b00780b */ /* 0x000fca0003fae000 */
[----:B------:R-:W1:Y:S01]  /*c400*/  MUFU.EX2 R248, R149 ;  /* 0x0000009500f87308 */ /* 0x000e620000000800 */
[----:B--2---:R-:W-:Y:S01]  /*c410*/  @!P4 FMUL R20, R20, R20 ;  /* 0x000000141414c220 */ /* 0x004fe20000400000 */
[----:B------:R-:W-:-:S06]  /*c420*/  FSETP.GEU.AND P4, PT, R146, -126, PT ;  /* 0xc2fc00009200780b */ /* 0x000fcc0003f8e000 */
[----:B------:R-:W-:Y:S01]  /*c430*/  @!P5 FMUL R11, R11, 0.5 ;  /* 0x3f0000000b0bd820 */ /* 0x000fe20000400000 */
[----:B------:R-:W-:Y:S01]  /*c440*/  F2FP.F16.F32.PACK_AB R84, R20, R19 ;  /* 0x000000131454723e */ /* 0x000fe200000000ff */
[----:B------:R-:W-:Y:S01]  /*c450*/  FADD R19, R12, R19 ;  /* 0x000000130c137221 */ /* 0x000fe20000000000 */
[----:B-1----:R-:W-:-:S03]  /*c460*/  @!P6 FMUL R248, R248, R248 ;  /* 0x000000f8f8f8e220 */ /* 0x002fc60000400000 */
[----:B------:R-:W1:Y:S01]  /*c470*/  MUFU.EX2 R11, R11 ;  /* 0x0000000b000b7308 */ /* 0x000e620000000800 */
[----:B------:R-:W-:Y:S01]  /*c480*/  FSETP.GEU.AND P6, PT, R147, -126, PT ;  /* 0xc2fc00009300780b */ /* 0x000fe20003fce000 */
[----:B------:R-:W-:Y:S01]  /*c490*/  FADD R19, R19, R20 ;  /* 0x0000001413137221 */ /* 0x000fe20000000000 */
[----:B------:R-:W-:-:S06]  /*c4a0*/  @!P4 FMUL R146, R146, 0.5 ;  /* 0x3f0000009292c820 */ /* 0x000fcc0000400000 */
[----:B------:R-:W2:Y:S05]  /*c4b0*/  MUFU.EX2 R146, R146 ;  /* 0x0000009200927308 */ /* 0x000eaa0000000800 */
[----:B------:R-:W-:Y:S01]  /*c4c0*/  @!P6 FMUL R147, R147, 0.5 ;  /* 0x3f0000009393e820 */ /* 0x000fe20000400000 */
[----:B-1----:R-:W-:Y:S01]  /*c4d0*/  @!P5 FMUL R11, R11, R11 ;  /* 0x0000000b0b0bd220 */ /* 0x002fe20000400000 */
[----:B------:R-:W-:-:S04]  /*c4e0*/  FSETP.GEU.AND P5, PT, R151, -126, PT ;  /* 0xc2fc00009700780b */ /* 0x000fc80003fae000 */
[----:B------:R-:W1:Y:S01]  /*c4f0*/  MUFU.EX2 R147, R147 ;  /* 0x0000009300937308 */ /* 0x000e620000000800 */
[----:B------:R-:W-:Y:S01]  /*c500*/  FADD R19, R19, R11 ;  /* 0x0000000b13137221 */ /* 0x000fe20000000000 */
[----:B------:R-:W-:-:S03]  /*c510*/  F2FP.F16.F32.PACK_AB R86, R248, R11 ;  /* 0x0000000bf856723e */ /* 0x000fc600000000ff */
[----:B------:R-:W-:Y:S01]  /*c520*/  FADD R248, R19, R248 ;  /* 0x000000f813f87221 */ /* 0x000fe20000000000 */
[----:B------:R-:W-:Y:S02]  /*c530*/  WARPGROUP.DEPBAR.LE gsb0, 0x0 ;  /* 0x00008000000079c5 */ /* 0x000fe40000010000 */
[----:B------:R-:W-:Y:S01]  /*c540*/  WARPGROUP.ARRIVE ;  /* 0x00000000000079c5 */ /* 0x000fe20000000000 */
[----:B--2---:R-:W-:Y:S01]  /*c550*/  @!P4 FMUL R146, R146, R146 ;  /* 0x000000929292c220 */ /* 0x004fe20000400000 */
[----:B------:R-:W-:Y:S01]  /*c560*/  FSETP.GEU.AND P4, PT, R14, -126, PT ;  /* 0xc2fc00000e00780b */ /* 0x000fe20003f8e000 */
[----:B------:R-:W-:Y:S02]  /*c570*/  @!P5 FMUL R151, R151, 0.5 ;  /* 0x3f0000009797d820 */ /* 0x000fe40000400000 */
[----:B------:R-:W-:Y:S01]  /*c580*/  FADD R17, R17, R146 ;  /* 0x0000009211117221 */ /* 0x000fe20000000000 */
[----:B------:R-:W-:Y:S03]  /*c590*/  HGMMA.64x128x16.F32 R152, R80, gdesc[UR8].tnspB, R152, gsb0 ;  /* 0x41e0000850987df0 */ /* 0x000fe60008000898 */
[----:B------:R-:W2:Y:S01]  /*c5a0*/  MUFU.EX2 R151, R151 ;  /* 0x0000009700977308 */ /* 0x000ea20000000800 */
[----:B-1----:R-:W-:-:S04]  /*c5b0*/  @!P6 FMUL R147, R147, R147 ;  /* 0x000000939393e220 */ /* 0x002fc80000400000 */
[----:B------:R-:W-:Y:S01]  /*c5c0*/  FADD R17, R17, R147 ;  /* 0x0000009311117221 */ /* 0x000fe20000000000 */
[----:B------:R-:W-:Y:S01]  /*c5d0*/  @!P4 FMUL R14, R14, 0.5 ;  /* 0x3f0000000e0ec820 */ /* 0x000fe20000400000 */
[----:B------:R-:W-:-:S05]  /*c5e0*/  F2FP.F16.F32.PACK_AB R85, R147, R146 ;  /* 0x000000929355723e */ /* 0x000fca00000000ff */
[----:B------:R-:W1:Y:S01]  /*c5f0*/  MUFU.EX2 R14, R14 ;  /* 0x0000000e000e7308 */ /* 0x000e620000000800 */
[----:B--2---:R-:W-:Y:S01]  /*c600*/  @!P5 FMUL R151, R151, R151 ;  /* 0x000000979797d220 */ /* 0x004fe20000400000 */
[----:B-1----:R-:W-:Y:S01]  /*c610*/  @!P4 FMUL R14, R14, R14 ;  /* 0x0000000e0e0ec220 */ /* 0x002fe20000400000 */
[----:B------:R-:W-:-:S03]  /*c620*/  ISETP.NE.AND P4, PT, R7, 0x4, PT ;  /* 0x000000040700780c */ /* 0x000fc60003f85270 */
[----:B------:R-:W-:Y:S01]  /*c630*/  FADD R17, R17, R14 ;  /* 0x0000000e11117221 */ /* 0x000fe20000000000 */
[----:B------:R-:W-:Y:S02]  /*c640*/  F2FP.F16.F32.PACK_AB R87, R151, R14 ;  /* 0x0000000e9757723e */ /* 0x000fe400000000ff */
[----:B------:R-:W-:Y:S01]  /*c650*/  SEL R11, RZ, 0x1, P4 ;  /* 0x00000001ff0b7807 */ /* 0x000fe20002000000 */
[----:B------:R-:W-:Y:S01]  /*c660*/  FADD R247, R17, R151 ;  /* 0x0000009711f77221 */ /* 0x000fe20000000000 */
[----:B------:R-:W-:Y:S01]  /*c670*/  SEL R7, R7, RZ, P4 ;  /* 0x000000ff07077207 */ /* 0x000fe20002000000 */
[----:B------:R-:W-:Y:S02]  /*c680*/  WARPGROUP.DEPBAR.LE gsb0, 0x0 ;  /* 0x00008000000079c5 */ /* 0x000fe40000010000 */
[----:B------:R-:W-:-:S06]  /*c690*/  WARPGROUP.ARRIVE ;  /* 0x00000000000079c5 */ /* 0x000fcc0000000000 */
[----:B------:R-:W-:Y:S03]  /*c6a0*/  HGMMA.64x128x16.F32 R152, R84, gdesc[UR4].tnspB, R152, gsb0 ;  /* 0x41e0000454987df0 */ /* 0x000fe60008000898 */
[----:B------:R-:W-:Y:S02]  /*c6b0*/  WARPGROUP.DEPBAR.LE gsb0, 0x0 ;  /* 0x00008000000079c5 */ /* 0x000fe40000010000 */
[----:B------:R1:W-:Y:S02]  /*c6c0*/  SYNCS.ARRIVE.TRANS64.RED.A1T0 RZ, [R10+URZ], RZ ;  /* 0x000000ff0aff79a7 */ /* 0x0003e4000810043f */
[----:B-1----:R-:W-:Y:S02]  /*c6d0*/  LOP3.LUT R10, R226, R11, RZ, 0x3c, !PT ;  /* 0x0000000be20a7212 */ /* 0x002fe400078e3cff */
[----:B------:R-:W-:Y:S01]  /*c6e0*/  SEL R11, R225, RZ, P3 ;  /* 0x000000ffe10b7207 */ /* 0x000fe20001800000 */
[----:B------:R-:W-:Y:S06]  /*c6f0*/  @P2 BRA `(.L_x_31) ;  /* 0x0000000000c02947 */ /* 0x000fec0003800000 */
[----:B------:R-:W-:Y:S01]  /*c700*/  ISETP.LT.OR P2, PT, R5, 0x1, !P0 ;  /* 0x000000010500780c */ /* 0x000fe20004741670 */
[----:B------:R-:W-:-:S12]  /*c710*/  BSSY B0, `(.L_x_32) ;  /* 0x000002d000007945 */ /* 0x000fd80003800000 */
[----:B------:R-:W-:Y:S05]  /*c720*/  @P2 BRA `(.L_x_33) ;  /* 0x0000000000ac2947 */ /* 0x000fea0003800000 */
[----:B------:R-:W-:Y:S01]  /*c730*/  ISETP.NE.AND P3, PT, R245, RZ, PT ;  /* 0x000000fff500720c */ /* 0x000fe20003f65270 */
[----:B------:R-:W-:Y:S01]  /*c740*/  IMAD R12, R4, 0x8, R252 ;  /* 0x00000008040c7824 */ /* 0x000fe200078e02fc */
[----:B------:R-:W-:-:S11]  /*c750*/  SHF.L.U32 R13, R6, 0x1f, RZ ;  /* 0x0000001f060d7819 */ /* 0x000fd600000006ff */
.L_x_34:
[----:B-1----:R1:W2:Y:S02]  /*c760*/  SYNCS.PHASECHK.TRANS64.TRYWAIT P2, [R12+URZ+0x44020], R13 ;  /* 0x0440200d0c0075a7 */ /* 0x0022a4000804017f */
[----:B--2---:R-:W-:Y:S05]  /*c770*/  @!P2 NANOSLEEP.SYNCS 0x989680 ;  /* 0x009896800000a95d */ /* 0x004fea0003900000 */
[----:B------:R-:W2:Y:S02]  /*c780*/  @!P2 SYNCS.PHASECHK.TRANS64 P2, [R12+URZ+0x44020], R13 ;  /* 0x0440200d0c00a5a7 */ /* 0x000ea4000804007f */
[----:B--2---:R-:W-:Y:S05]  /*c790*/  @!P2 BRA `(.L_x_34) ;  /* 0xfffffffc00f0a947 */ /* 0x004fea000383ffff */
[----:B------:R-:W-:Y:S05]  /*c7a0*/  @P3 BRA `(.L_x_35) ;  /* 0x0000000000183947 */ /* 0x000fea0003800000 */
[----:B------:R-:W2:Y:S01]  /*c7b0*/  S2R R14, SR_TID.X ;  /* 0x00000000000e7919 */ /* 0x000ea20000002100 */
[----:B-1----:R-:W-:-:S04]  /*c7c0*/  MOV R13, 0x10000 ;  /* 0x00010000000d7802 */ /* 0x002fc80000000f00 */
[----:B------:R3:W-:Y:S01]  /*c7d0*/  SYNCS.ARRIVE.TRANS64 RZ, [R12+URZ+0x44000], R13 ;  /* 0x0440000d0cff79a7 */ /* 0x0007e2000800003f */
[----:B--2---:R-:W-:-:S13]  /*c7e0*/  LOP3.LUT P2, RZ, R14, 0x1f, RZ, 0xc0, !PT ;  /* 0x0000001f0eff7812 */ /* 0x004fda000784c0ff */
[----:B---3--:R-:W-:Y:S05]  /*c7f0*/  @!P2 BRA `(.L_x_35) ;  /* 0x000000000004a947 */ /* 0x008fea0003800000 */
[----:B------:R-:W-:Y:S01]  /*c800*/  BPT.TRAP 0x1 ;  /* 0x000000040000795c */ /* 0x000fe20000300000 */
.L_x_35:
[----:B-1----:R-:W-:Y:S01]  /*c810*/  LEA R13, R4, R252, 0x10 ;  /* 0x000000fc040d7211 */ /* 0x002fe200078e80ff */
[----:B------:R-:W-:Y:S01]  /*c820*/  UIADD3 UR6, UP0, UR22, 0x2f0, URZ ;  /* 0x000002f016067890 */ /* 0x000fe2000ff1e03f */
[----:B------:R-:W-:Y:S01]  /*c830*/  R2UR UR19, R218 ;  /* 0x00000000da1372ca */ /* 0x000fe200000e0000 */
[----:B------:R-:W-:Y:S01]  /*c840*/  UMOV UR26, 0x0 ;  /* 0x00000000001a7882 */ /* 0x000fe20000000000 */
[----:B------:R-:W-:Y:S01]  /*c850*/  R2UR UR17, R12 ;  /* 0x000000000c1172ca */ /* 0x000fe200000e0000 */
[----:B------:R-:W-:Y:S01]  /*c860*/  UIADD3.X UR7, URZ, UR23, URZ, UP0, !UPT ;  /* 0x000000173f077290 */ /* 0x000fe200087fe43f */
[----:B------:R-:W-:Y:S01]  /*c870*/  R2UR UR8, R13 ;  /* 0x000000000d0872ca */ /* 0x000fe200000e0000 */
[----:B------:R-:W-:Y:S01]  /*c880*/  UMOV UR27, 0x10000000 ;  /* 0x10000000001b7882 */ /* 0x000fe20000000000 */
[----:B------:R-:W-:Y:S01]  /*c890*/  UMOV UR18, URZ ;  /* 0x0000003f00127c82 */ /* 0x000fe20008000000 */
[----:B------:R-:W-:Y:S01]  /*c8a0*/  UMOV UR20, UR36 ;  /* 0x0000002400147c82 */ /* 0x000fe20008000000 */
[----:B------:R-:W-:Y:S01]  /*c8b0*/  UMOV UR21, UR37 ;  /* 0x0000002500157c82 */ /* 0x000fe20008000000 */
[----:B------:R-:W-:Y:S01]  /*c8c0*/  UMOV UR10, 0x40 ;  /* 0x00000040000a7882 */ /* 0x000fe20000000000 */
[----:B------:R-:W-:Y:S01]  /*c8d0*/  UMOV UR12, UR36 ;  /* 0x00000024000c7c82 */ /* 0x000fe20008000000 */
[----:B------:R-:W-:Y:S01]  /*c8e0*/  UMOV UR13, UR37 ;  /* 0x00000025000d7c82 */ /* 0x000fe20008000000 */
[----:B------:R-:W-:Y:S01]  /*c8f0*/  VIADD R4, R4, 0x1 ;  /* 0x0000000104047836 */ /* 0x000fe20000000000 */
[----:B------:R-:W-:Y:S01]  /*c900*/  USHF.L.U32 UR19, UR19, 0x8, URZ ;  /* 0x0000000813137899 */ /* 0x000fe2000800063f */
[----:B------:R-:W-:Y:S01]  /*c910*/  IADD3 R218, R218, 0x1, RZ ;  /* 0x00000001dada7810 */ /* 0x000fe20007ffe0ff */
[----:B------:R-:W-:-:S02]  /*c920*/  UIADD3 UR17, UR17, 0x44000, URZ ;  /* 0x0004400011117890 */ /* 0x000fc4000fffe03f */
[----:B------:R-:W-:Y:S01]  /*c930*/  UIADD3 UR16, UR8, 0x4000, URZ ;  /* 0x0000400008107890 */ /* 0x000fe2000fffe03f */
[C---:B------:R-:W-:Y:S01]  /*c940*/  ISETP.NE.AND P2, PT, R4.reuse, 0x4, PT ;  /* 0x000000040400780c */ /* 0x040fe20003f45270 */
[----:B------:R-:W-:Y:S01]  /*c950*/  UIADD3 UR8, UR8, 0xc000, URZ ;  /* 0x0000c00008087890 */ /* 0x000fe2000fffe03f */
[----:B------:R-:W-:Y:S02]  /*c960*/  UMOV UR11, UR19 ;  /* 0x00000013000b7c82 */ /* 0x000fe40008000000 */
[----:B------:R-:W-:Y:S01]  /*c970*/  UMOV UR9, UR17 ;  /* 0x0000001100097c82 */ /* 0x000fe20008000000 */
[----:B------:R-:W-:Y:S02]  /*c980*/  SEL R13, RZ, 0x1, P2 ;  /* 0x00000001ff0d7807 */ /* 0x000fe40001000000 */
[----:B------:R-:W-:Y:S01]  /*c990*/  SEL R4, R4, RZ, P2 ;  /* 0x000000ff04047207 */ /* 0x000fe20001000000 */
[----:B------:R1:W-:Y:S01]  /*c9a0*/  UTMALDG.4D [UR16], [UR6], desc[UR26] ;  /* 0x00001a10060075b4 */ /* 0x0003e20008019000 */
[----:B------:R-:W-:Y:S01]  /*c9b0*/  LOP3.LUT R6, R6, R13, RZ, 0x3c, !PT ;  /* 0x0000000d06067212 */ /* 0x000fe200078e3cff */
[----:B------:R1:W-:Y:S02]  /*c9c0*/  UTMALDG.4D [UR8], [UR6], desc[UR26] ;  /* 0x00001a08060075b4 */ /* 0x0003e40008019000 */
[----:B-1----:R-:W-:-:S04]  /*c9d0*/  NOP ;  /* 0x0000000000007918 */ /* 0x002fc80000000000 */
.L_x_33:
[----:B------:R-:W-:Y:S05]  /*c9e0*/  BSYNC B0 ;  /* 0x0000000000007941 */ /* 0x000fea0003800000 */
.L_x_32:
[----:B------:R-:W-:-:S07]  /*c9f0*/  IADD3 R5, R5, -0x1, RZ ;  /* 0xffffffff05057810 */ /* 0x000fce0007ffe0ff */
.L_x_31:
[----:B------:R-:W-:Y:S01]  /*ca00*/  VIADD R0, R0, 0x100 ;  /* 0x0000010000007836 */ /* 0x000fe20000000000 */
[----:B------:R-:W-:Y:S02]  /*ca10*/  MOV R15, R8 ;  /* 0x00000008000f7202 */ /* 0x000fe40000000f00 */
[----:B------:R-:W-:Y:S01]  /*ca20*/  MOV R13, R9 ;  /* 0x00000009000d7202 */ /* 0x000fe20000000f00 */
[----:B------:R-:W-:Y:S06]  /*ca30*/  @P1 BRA `(.L_x_36) ;  /* 0xffffffac001c1947 */ /* 0x000fec000383ffff */
[----:B------:R-:W-:-:S07]  /*ca40*/  IMAD.MOV.U32 R246, RZ, RZ, R224 ;  /* 0x000000fffff67224 */ /* 0x000fce00078e00e0 */
.L_x_24:
[----:B------:R-:W-:-:S13]  /*ca50*/  ISETP.GE.AND P1, PT, R246, 0x1, PT ;  /* 0x00000001f600780c */ /* 0x000fda0003f26270 */
[----:B------:R-:W-:Y:S05]  /*ca60*/  @!P1 BRA `(.L_x_37) ;  /* 0x0000006800889947 */ /* 0x000fea0003800000 */
[----:B-1----:R-:W-:Y:S02]  /*ca70*/  MOV R13, R8 ;  /* 0x00000008000d7202 */ /* 0x002fe40000000f00 */
[----:B--2---:R-:W-:-:S07]  /*ca80*/  MOV R12, R9 ;  /* 0x00000009000c7202 */ /* 0x004fce0000000f00 */
.L_x_51:
[----:B------:R-:W-:Y:S01]  /*ca90*/  IMAD R9, R7, 0x8, R252 ;  /* 0x0000000807097824 */ /* 0x000fe200078e02fc */
[----:B------:R-:W-:-:S07]  /*caa0*/  SHF.L.U32 R8, R10, 0x1f, RZ ;  /* 0x0000001f0a087819 */ /* 0x000fce00000006ff */
.L_x_38:
[----:B-1----:R1:W2:Y:S02]  /*cab0*/  SYNCS.PHASECHK.TRANS64.TRYWAIT P1, [R9+URZ+0x44000], R8 ;  /* 0x04400008090075a7 */ /* 0x0022a4000802017f */
[----:B--2---:R-:W-:Y:S05]  /*cac0*/  @!P1 NANOSLEEP.SYNCS 0x989680 ;  /* 0x009896800000995d */ /* 0x004fea0003900000 */
[----:B------:R-:W2:Y:S02]  /*cad0*/  @!P1 SYNCS.PHASECHK.TRANS64 P1, [R9+URZ+0x44000], R8 ;  /* 0x04400008090095a7 */ /* 0x000ea4000802007f */
[----:B--2---:R-:W-:Y:S05]  /*cae0*/  @!P1 BRA `(.L_x_38) ;  /* 0xfffffffc00f09947 */ /* 0x004fea000383ffff */
[----:B------:R-:W-:Y:S05]  /*caf0*/  WARPSYNC.ALL ;  /* 0x0000000000007948 */ /* 0x000fea0003800000 */
[----:B-1----:R-:W-:Y:S01]  /*cb00*/  LEA R8, R7, UR14, 0xc ;  /* 0x0000000e07087c11 */ /* 0x002fe2000f8e60ff */
[----:B------:R-:W-:Y:S01]  /*cb10*/  WARPGROUP.ARRIVE ;  /* 0x00000000000079c5 */ /* 0x000fe20000000000 */
[----:B------:R-:W-:Y:S01]  /*cb20*/  MOV R9, 0x40000040 ;  /* 0x4000004000097802 */ /* 0x000fe20000000f00 */
[----:B------:R-:W-:Y:S01]  /*cb30*/  IMAD.MOV.U32 R15, RZ, RZ, 0x40000040 ;  /* 0x40000040ff0f7424 */ /* 0x000fe200078e00ff */
[----:B------:R-:W-:Y:S02]  /*cb40*/  R2UR UR10, R8 ;  /* 0x00000000080a72ca */ /* 0x000fe400000e0000 */
[----:B------:R-:W-:Y:S01]  /*cb50*/  R2UR UR11, R9 ;  /* 0x00000000090b72ca */ /* 0x000fe200000e0000 */
[----:B------:R-:W-:Y:S01]  /*cb60*/  IMAD.MOV.U32 R9, RZ, RZ, 0x40000040 ;  /* 0x40000040ff097424 */ /* 0x000fe200078e00ff */
[----:B------:R-:W-:-:S02]  /*cb70*/  R2UR UR8, R250 ;  /* 0x00000000fa0872ca */ /* 0x000fc400000e0000 */
[----:B------:R-:W-:Y:S02]  /*cb80*/  R2UR UR9, R251 ;  /* 0x00000000fb0972ca */ /* 0x000fe400000e0000 */
[----:B------:R-:W-:Y:S02]  /*cb90*/  IADD3 R14, R8, 0x2, RZ ;  /* 0x00000002080e7810 */ /* 0x000fe40007ffe0ff */
[----:B------:R-:W-:Y:S02]  /*cba0*/  R2UR UR59, R15 ;  /* 0x000000000f3b72ca */ /* 0x000fe400000e0000 */
[----:B------:R-:W-:Y:S02]  /*cbb0*/  R2UR UR58, R14 ;  /* 0x000000000e3a72ca */ /* 0x000fe400000e0000 */
[----:B------:R-:W-:Y:S02]  /*cbc0*/  IADD3 R14, R8, 0x4, RZ ;  /* 0x00000004080e7810 */ /* 0x000fe40007ffe0ff */
[----:B------:R-:W-:-:S02]  /*cbd0*/  MOV R15, 0x40000040 ;  /* 0x40000040000f7802 */ /* 0x000fc40000000f00 */
[----:B------:R-:W-:Y:S01]  /*cbe0*/  R2UR UR54, R14 ;  /* 0x000000000e3672ca */ /* 0x000fe200000e0000 */
[----:B------:R-:W-:Y:S01]  /*cbf0*/  HGMMA.64x256x16.F32 R24, gdesc[UR8], RZ, !UPT, gsb0 ;  /* 0x03e00000081879f0 */ /* 0x000fe2000c0008ff */
[----:B------:R-:W-:Y:S01]  /*cc00*/  R2UR UR55, R15 ;  /* 0x000000000f3772ca */ /* 0x000fe200000e0000 */
[----:B------:R-:W-:Y:S01]  /*cc10*/  VIADD R14, R8, 0x6 ;  /* 0x00000006080e7836 */ /* 0x000fe20000000000 */
[----:B------:R-:W-:Y:S02]  /*cc20*/  MOV R15, 0x40000040 ;  /* 0x40000040000f7802 */ /* 0x000fe40000000f00 */
[----:B------:R-:W-:Y:S02]  /*cc30*/  R2UR UR7, R9 ;  /* 0x00000000090772ca */ /* 0x000fe400000e0000 */
[----:B------:R-:W-:Y:S02]  /*cc40*/  R2UR UR50, R14 ;  /* 0x000000000e3272ca */ /* 0x000fe400000e0000 */
[----:B------:R-:W-:Y:S01]  /*cc50*/  R2UR UR51, R15 ;  /* 0x000000000f3372ca */ /* 0x000fe200000e0000 */
[----:B------:R-:W-:Y:S01]  /*cc60*/  IMAD.MOV.U32 R15, RZ, RZ, 0x40000040 ;  /* 0x40000040ff0f7424 */ /* 0x000fe200078e00ff */
[----:B------:R-:W-:-:S02]  /*cc70*/  IADD3 R14, R8, 0x800, RZ ;  /* 0x00000800080e7810 */ /* 0x000fc40007ffe0ff */
[----:B------:R-:W-:Y:S02]  /*cc80*/  ISETP.NE.AND P1, PT, R249, RZ, PT ;  /* 0x000000fff900720c */ /* 0x000fe40003f25270 */
[----:B------:R-:W-:Y:S02]  /*cc90*/  R2UR UR46, R14 ;  /* 0x000000000e2e72ca */ /* 0x000fe400000e0000 */
[----:B------:R-:W-:Y:S02]  /*cca0*/  R2UR UR47, R15 ;  /* 0x000000000f2f72ca */ /* 0x000fe400000e0000 */
[----:B------:R-:W-:Y:S02]  /*ccb0*/  IADD3 R14, R8, 0x802, RZ ;  /* 0x00000802080e7810 */ /* 0x000fe40007ffe0ff */
[----:B------:R-:W-:Y:S02]  /*ccc0*/  MOV R15, 0x40000040 ;  /* 0x40000040000f7802 */ /* 0x000fe40000000f00 */
[----:B------:R-:W-:Y:S01]  /*ccd0*/  R2UR UR30, R14 ;  /* 0x000000000e1e72ca */ /* 0x000fe200000e0000 */
[----:B------:R-:W-:Y:S01]  /*cce0*/  VIADD R14, R8, 0x804 ;  /* 0x00000804080e7836 */ /* 0x000fe20000000000 */
[----:B------:R-:W-:-:S02]  /*ccf0*/  R2UR UR31, R15 ;  /* 0x000000000f1f72ca */ /* 0x000fc400000e0000 */
[----:B------:R-:W-:Y:S02]  /*cd00*/  MOV R15, 0x40000040 ;  /* 0x40000040000f7802 */ /* 0x000fe40000000f00 */
[----:B------:R-:W-:Y:S02]  /*cd10*/  R2UR UR26, R14 ;  /* 0x000000000e1a72ca */ /* 0x000fe400000e0000 */
[----:B------:R-:W-:Y:S02]  /*cd20*/  R2UR UR27, R15 ;  /* 0x000000000f1b72ca */ /* 0x000fe400000e0000 */
[----:B------:R-:W-:-:S04]  /*cd30*/  IADD3 R8, R8, 0x806, RZ ;  /* 0x0000080608087810 */ /* 0x000fc80007ffe0ff */
[----:B------:R-:W-:Y:S01]  /*cd40*/  R2UR UR6, R8 ;  /* 0x00000000080672ca */ /* 0x000fe200000e0000 */
[----:B------:R-:W-:Y:S02]  /*cd50*/  WARPGROUP.DEPBAR.LE gsb0, 0x0 ;  /* 0x00008000000079c5 */ /* 0x000fe40000010000 */
        /* <DEDUP_REMOVED lines=28> */
[----:B------:R-:W-:Y:S01]  /*cf20*/  ISETP.LT.OR P2, PT, R5, 0x1, !P0 ;  /* 0x000000010500780c */ /* 0x000fe20004741670 */
[----:B------:R-:W-:-:S12]  /*cf30*/  BSSY B0, `(.L_x_40) ;  /* 0x000002e000007945 */ /* 0x000fd80003800000 */
[----:B------:R-:W-:Y:S05]  /*cf40*/  @P2 BRA `(.L_x_41) ;  /* 0x0000000000b02947 */ /* 0x000fea0003800000 */
[----:B------:R-:W-:Y:S02]  /*cf50*/  ISETP.NE.AND P3, PT, R245, RZ, PT ;  /* 0x000000fff500720c */ /* 0x000fe40003f65270 */
[----:B------:R-:W-:Y:S02]  /*cf60*/  LEA R8, R4, R252, 0x3 ;  /* 0x000000fc04087211 */ /* 0x000fe400078e18ff */
[----:B------:R-:W-:-:S09]  /*cf70*/  SHF.L.U32 R9, R6, 0x1f, RZ ;  /* 0x0000001f06097819 */ /* 0x000fd200000006ff */
.L_x_42:
        /* <DEDUP_REMOVED lines=8> */
[----:B--2---:R-:W-:-:S04]  /*d000*/  LOP3.LUT R14, R14, 0x1f, RZ, 0xc0, !PT ;  /* 0x0000001f0e0e7812 */ /* 0x004fc800078ec0ff */
[----:B------:R-:W-:-:S13]  /*d010*/  ISETP.NE.AND P2, PT, R14, RZ, PT ;  /* 0x000000ff0e00720c */ /* 0x000fda0003f45270 */
[----:B---3--:R-:W-:Y:S05]  /*d020*/  @!P2 BRA `(.L_x_43) ;  /* 0x000000000004a947 */ /* 0x008fea0003800000 */
[----:B------:R-:W-:Y:S01]  /*d030*/  BPT.TRAP 0x1 ;  /* 0x000000040000795c */ /* 0x000fe20000300000 */
.L_x_43:
[----:B-1----:R-:W-:Y:S01]  /*d040*/  IMAD R9, R4, 0x10000, R252 ;  /* 0x0001000004097824 */ /* 0x002fe200078e02fc */
        /* <DEDUP_REMOVED lines=15> */
[----:B------:R-:W-:-:S02]  /*d140*/  UIADD3 UR17, UR17, 0x44000, URZ ;  /* 0x0004400011117890 */ /* 0x000fc4000fffe03f */
[----:B------:R-:W-:Y:S01]  /*d150*/  UIADD3 UR16, UR8, 0x4000, URZ ;  /* 0x0000400008107890 */ /* 0x000fe2000fffe03f */
[----:B------:R-:W-:Y:S01]  /*d160*/  SEL R9, RZ, 0x1, P2 ;  /* 0x00000001ff097807 */ /* 0x000fe20001000000 */
[----:B------:R-:W-:Y:S01]  /*d170*/  UIADD3 UR8, UR8, 0xc000, URZ ;  /* 0x0000c00008087890 */ /* 0x000fe2000fffe03f */
[----:B------:R-:W-:Y:S01]  /*d180*/  SEL R4, R4, RZ, P2 ;  /* 0x000000ff04047207 */ /* 0x000fe20001000000 */
[----:B------:R-:W-:Y:S01]  /*d190*/  UMOV UR12, UR36 ;  /* 0x00000024000c7c82 */ /* 0x000fe20008000000 */
[----:B------:R-:W-:Y:S01]  /*d1a0*/  UMOV UR13, UR37 ;  /* 0x00000025000d7c82 */ /* 0x000fe20008000000 */
[----:B------:R-:W-:Y:S01]  /*d1b0*/  UMOV UR9, UR17 ;  /* 0x0000001100097c82 */ /* 0x000fe20008000000 */
[----:B------:R-:W-:Y:S01]  /*d1c0*/  UMOV UR11, UR19 ;  /* 0x00000013000b7c82 */ /* 0x000fe20008000000 */
[----:B------:R-:W-:Y:S01]  /*d1d0*/  LOP3.LUT R6, R6, R9, RZ, 0x3c, !PT ;  /* 0x0000000906067212 */ /* 0x000fe200078e3cff */
[----:B------:R1:W-:Y:S02]  /*d1e0*/  UTMALDG.4D [UR16], [UR6], desc[UR26] ;  /* 0x00001a10060075b4 */ /* 0x0003e40008019000 */
[----:B------:R1:W-:Y:S02]  /*d1f0*/  UTMALDG.4D [UR8], [UR6], desc[UR26] ;  /* 0x00001a08060075b4 */ /* 0x0003e40008019000 */
[----:B-1----:R-:W-:-:S02]  /*d200*/  NOP ;  /* 0x0000000000007918 */ /* 0x002fc40000000000 */
.L_x_41:
[----:B------:R-:W-:Y:S05]  /*d210*/  BSYNC B0 ;  /* 0x0000000000007941 */ /* 0x000fea0003800000 */
.L_x_40:
[----:B------:R-:W-:-:S07]  /*d220*/  IADD3 R5, R5, -0x1, RZ ;  /* 0xffffffff05057810 */ /* 0x000fce0007ffe0ff */
.L_x_39:
[C---:B------:R-:W-:Y:S01]  /*d230*/  VIADD R8, R0.reuse, 0x1 ;  /* 0x0000000100087836 */ /* 0x040fe20000000000 */
[----:B------:R-:W-:Y:S01]  /*d240*/  IADD3 R9, R0, 0x8, RZ ;  /* 0x0000000800097810 */ /* 0x000fe20007ffe0ff */
[----:B------:R-:W-:Y:S05]  /*d250*/  WARPSYNC.ALL ;  /* 0x0000000000007948 */ /* 0x000fea0003800000 */
[CC--:B------:R-:W-:Y:S01]  /*d260*/  ISETP.GE.AND P3, PT, R3.reuse, R9.reuse, PT ;  /* 0x000000090300720c */ /* 0x0c0fe20003f66270 */
[----:B------:R-:W-:Y:S01]  /*d270*/  ULDC UR6, c[0x0][0x604] ;  /* 0x0001810000067ab9 */ /* 0x000fe20000000800 */
[----:B------:R-:W-:Y:S01]  /*d280*/  ISETP.GE.AND P4, PT, R2, R9, PT ;  /* 0x000000090200720c */ /* 0x000fe20003f86270 */
[----:B------:R-:W-:Y:S01]  /*d290*/  VIADD R9, R0, 0x10 ;  /* 0x0000001000097836 */ /* 0x000fe20000000000 */
[-C--:B------:R-:W-:Y:S01]  /*d2a0*/  ISETP.GE.AND P6, PT, R3, R8.reuse, PT ;  /* 0x000000080300720c */ /* 0x080fe20003fc6270 */
[----:B------:R-:W-:Y:S01]  /*d2b0*/  VIADD R22, R252, 0x44020 ;  /* 0x00044020fc167836 */ /* 0x000fe20000000000 */
[----:B------:R-:W-:Y:S01]  /*d2c0*/  ISETP.GE.AND P5, PT, R2, R8, PT ;  /* 0x000000080200720c */ /* 0x000fe20003fa6270 */
[----:B------:R-:W-:Y:S01]  /*d2d0*/  BSSY B0, `(.L_x_44) ;  /* 0x0000221000007945 */ /* 0x000fe20003800000 */
[----:B------:R-:W-:-:S02]  /*d2e0*/  IADD3 R8, R0, 0x9, RZ ;  /* 0x0000000900087810 */ /* 0x000fc40007ffe0ff */
[----:B------:R-:W-:Y:S02]  /*d2f0*/  FSEL R25, R25, -INF , P6 ;  /* 0xff80000019197808 */ /* 0x000fe40003000000 */
[----:B------:R-:W-:Y:S02]  /*d300*/  FSEL R27, R27, -INF , P5 ;  /* 0xff8000001b1b7808 */ /* 0x000fe40002800000 */
[----:B------:R-:W-:Y:S02]  /*d310*/  FSEL R28, R28, -INF , P3 ;  /* 0xff8000001c1c7808 */ /* 0x000fe40001800000 */
[CC--:B------:R-:W-:Y:S02]  /*d320*/  ISETP.GE.AND P2, PT, R3.reuse, R8.reuse, PT ;  /* 0x000000080300720c */ /* 0x0c0fe40003f46270 */
[----:B------:R-:W-:Y:S02]  /*d330*/  ISETP.GE.AND P6, PT, R2, R8, PT ;  /* 0x000000080200720c */ /* 0x000fe40003fc6270 */
[----:B------:R-:W-:-:S02]  /*d340*/  ISETP.GE.AND P5, PT, R3, R9, PT ;  /* 0x000000090300720c */ /* 0x000fc40003fa6270 */
[----:B------:R-:W-:Y:S02]  /*d350*/  ISETP.GE.AND P3, PT, R2, R9, PT ;  /* 0x000000090200720c */ /* 0x000fe40003f66270 */
[C---:B------:R-:W-:Y:S02]  /*d360*/  IADD3 R8, R0.reuse, 0x11, RZ ;  /* 0x0000001100087810 */ /* 0x040fe40007ffe0ff */
[----:B------:R-:W-:Y:S02]  /*d370*/  IADD3 R9, R0, 0x18, RZ ;  /* 0x0000001800097810 */ /* 0x000fe40007ffe0ff */
[----:B------:R-:W-:Y:S02]  /*d380*/  FSEL R30, R30, -INF , P4 ;  /* 0xff8000001e1e7808 */ /* 0x000fe40002000000 */
[----:B------:R-:W-:Y:S02]  /*d390*/  FSEL R29, R29, -INF , P2 ;  /* 0xff8000001d1d7808 */ /* 0x000fe40001000000 */
[----:B------:R-:W-:-:S02]  /*d3a0*/  FSEL R31, R31, -INF , P6 ;  /* 0xff8000001f1f7808 */ /* 0x000fc40003000000 */
[----:B------:R-:W-:Y:S02]  /*d3b0*/  FSEL R32, R32, -INF , P5 ;  /* 0xff80000020207808 */ /* 0x000fe40002800000 */
[CC--:B------:R-:W-:Y:S02]  /*d3c0*/  ISETP.GE.AND P4, PT, R3.reuse, R8.reuse, PT ;  /* 0x000000080300720c */ /* 0x0c0fe40003f86270 */
[----:B------:R-:W-:Y:S01]  /*d3d0*/  ISETP.GE.AND P2, PT, R2, R8, PT ;  /* 0x000000080200720c */ /* 0x000fe20003f46270 */
[----:B------:R-:W-:Y:S01]  /*d3e0*/  VIADD R8, R0, 0x19 ;  /* 0x0000001900087836 */ /* 0x000fe20000000000 */
[-C--:B------:R-:W-:Y:S02]  /*d3f0*/  ISETP.GE.AND P6, PT, R3, R9.reuse, PT ;  /* 0x000000090300720c */ /* 0x080fe40003fc6270 */
[----:B------:R-:W-:Y:S02]  /*d400*/  ISETP.GE.AND P5, PT, R2, R9, PT ;  /* 0x000000090200720c */ /* 0x000fe40003fa6270 */
[----:B------:R-:W-:-:S02]  /*d410*/  IADD3 R9, R0, 0x20, RZ ;  /* 0x0000002000097810 */ /* 0x000fc40007ffe0ff */
[----:B------:R-:W-:Y:S02]  /*d420*/  FSEL R35, R35, -INF , P2 ;  /* 0xff80000023237808 */ /* 0x000fe40001000000 */
[----:B------:R-:W-:Y:S02]  /*d430*/  FSEL R36, R36, -INF , P6 ;  /* 0xff80000024247808 */ /* 0x000fe40003000000 */
[----:B------:R-:W-:Y:S02]  /*d440*/  FSEL R34, R34, -INF , P3 ;  /* 0xff80000022227808 */ /* 0x000fe40001800000 */
[----:B------:R-:W-:Y:S02]  /*d450*/  FSEL R33, R33, -INF , P4 ;  /* 0xff80000021217808 */ /* 0x000fe40002000000 */
[CC--:B------:R-:W-:Y:S02]  /*d460*/  ISETP.GE.AND P2, PT, R3.reuse, R9.reuse, PT ;  /* 0x000000090300720c */ /* 0x0c0fe40003f46270 */
[----:B------:R-:W-:Y:S01]  /*d470*/  ISETP.GE.AND P6, PT, R2, R9, PT ;  /* 0x000000090200720c */ /* 0x000fe20003fc6270 */
[----:B------:R-:W-:Y:S01]  /*d480*/  VIADD R9, R0, 0x28 ;  /* 0x0000002800097836 */ /* 0x000fe20000000000 */
[----:B------:R-:W-:-:S02]  /*d490*/  ISETP.GE.AND P3, PT, R3, R8, PT ;  /* 0x000000080300720c */ /* 0x000fc40003f66270 */
[----:B------:R-:W-:Y:S02]  /*d4a0*/  ISETP.GE.AND P4, PT, R2, R8, PT ;  /* 0x000000080200720c */ /* 0x000fe40003f86270 */
[----:B------:R-:W-:Y:S02]  /*d4b0*/  IADD3 R8, R0, 0x21, RZ ;  /* 0x0000002100087810 */ /* 0x000fe40007ffe0ff */
[----:B------:R-:W-:Y:S02]  /*d4c0*/  FSEL R38, R38, -INF , P5 ;  /* 0xff80000026267808 */ /* 0x000fe40002800000 */
[----:B------:R-:W-:Y:S02]  /*d4d0*/  FSEL R37, R37, -INF , P3 ;  /* 0xff80000025257808 */ /* 0x000fe40001800000 */
[----:B------:R-:W-:Y:S02]  /*d4e0*/  FSEL R39, R39, -INF , P4 ;  /* 0xff80000027277808 */ /* 0x000fe40002000000 */
[----:B------:R-:W-:-:S02]  /*d4f0*/  FSEL R40, R40, -INF , P2 ;  /* 0xff80000028287808 */ /* 0x000fc40001000000 */
[CC--:B------:R-:W-:Y:S02]  /*d500*/  ISETP.GE.AND P5, PT, R3.reuse, R8.reuse, PT ;  /* 0x000000080300720c */ /* 0x0c0fe40003fa6270 */
[C---:B------:R-:W-:Y:S02]  /*d510*/  ISETP.GE.AND P3, PT, R2.reuse, R8, PT ;  /* 0x000000080200720c */ /* 0x040fe40003f66270 */
[-C--:B------:R-:W-:Y:S02]  /*d520*/  ISETP.GE.AND P4, PT, R3, R9.reuse, PT ;  /* 0x000000090300720c */ /* 0x080fe40003f86270 */
[----:B------:R-:W-:Y:S02]  /*d530*/  ISETP.GE.AND P2, PT, R2, R9, PT ;  /* 0x000000090200720c */ /* 0x000fe40003f46270 */
[C---:B------:R-:W-:Y:S02]  /*d540*/  IADD3 R8, R0.reuse, 0x29, RZ ;  /* 0x0000002900087810 */ /* 0x040fe40007ffe0ff */
        /* <DEDUP_REMOVED lines=16> */
[----:B------:R-:W-:Y:S01]  /*d650*/  ISETP.GE.AND P3, PT, R2, R9, PT ;  /* 0x000000090200720c */ /* 0x000fe20003f66270 */
[----:B------:R-:W-:Y:S01]  /*d660*/  VIADD R9, R0, 0x40 ;  /* 0x0000004000097836 */ /* 0x000fe20000000000 */
[-C--:B------:R-:W-:Y:S02]  /*d670*/  ISETP.GE.AND P2, PT, R3, R8.reuse, PT ;  /* 0x000000080300720c */ /* 0x080fe40003f46270 */
[----:B------:R-:W-:Y:S02]  /*d680*/  ISETP.GE.AND P6, PT, R2, R8, PT ;  /* 0x000000080200720c */ /* 0x000fe40003fc6270 */
[----:B------:R-:W-:Y:S02]  /*d690*/  IADD3 R8, R0, 0x39, RZ ;  /* 0x0000003900087810 */ /* 0x000fe40007ffe0ff */
[----:B------:R-:W-:-:S02]  /*d6a0*/  FSEL R50, R50, -INF , P4 ;  /* 0xff80000032327808 */ /* 0x000fc40002000000 */
        /* <DEDUP_REMOVED lines=101> */
[----:B------:R-:W-:Y:S02]  /*dd00*/  ISETP.GE.AND P2, PT, R2, R8, PT ;  /* 0x000000080200720c */ /* 0x000fe40003f46270 */
[----:B------:R-:W-:Y:S02]  /*dd10*/  ISETP.GE.AND P6, PT, R3, R9, PT ;  /* 0x000000090300720c */ /* 0x000fe40003fc6270 */
[----:B------:R-:W-:Y:S02]  /*dd20*/  FSEL R244, R90, -INF , P4 ;  /* 0xff8000005af47808 */ /* 0x000fe40002000000 */
[----:B------:R-:W-:-:S02]  /*dd30*/  FSEL R95, R95, -INF , P2 ;  /* 0xff8000005f5f7808 */ /* 0x000fc40001000000 */
[----:B------:R-:W-:Y:S02]  /*dd40*/  FSEL R96, R96, -INF , P6 ;  /* 0xff80000060607808 */ /* 0x000fe40003000000 */
[C---:B------:R-:W-:Y:S01]  /*dd50*/  ISETP.GE.AND P4, PT, R3.reuse, R8, PT ;  /* 0x000000080300720c */ /* 0x040fe20003f86270 */
[----:B------:R-:W-:Y:S01]  /*dd60*/  VIADD R8, R0, 0x91 ;  /* 0x0000009100087836 */ /* 0x000fe20000000000 */
[-C--:B------:R-:W-:Y:S02]  /*dd70*/  ISETP.GE.AND P2, PT, R3, R0.reuse, PT ;  /* 0x000000000300720c */ /* 0x080fe40003f46270 */
[----:B------:R-:W-:Y:S02]  /*dd80*/  ISETP.GE.AND P6, PT, R2, R0, PT ;  /* 0x000000000200720c */ /* 0x000fe40003fc6270 */
[----:B------:R-:W-:Y:S02]  /*dd90*/  FSEL R24, R24, -INF , P2 ;  /* 0xff80000018187808 */ /* 0x000fe40001000000 */
[----:B------:R-:W-:-:S02]  /*dda0*/  FSEL R26, R26, -INF , P6 ;  /* 0xff8000001a1a7808 */ /* 0x000fc40003000000 */
[----:B------:R-:W-:Y:S02]  /*ddb0*/  FSEL R240, R92, -INF , P5 ;  /* 0xff8000005cf07808 */ /* 0x000fe40002800000 */
[----:B------:R-:W-:Y:S02]  /*ddc0*/  FSEL R94, R94, -INF , P3 ;  /* 0xff8000005e5e7808 */ /* 0x000fe40001800000 */
[----:B------:R-:W-:Y:S02]  /*ddd0*/  ISETP.GE.AND P5, PT, R2, R9, PT ;  /* 0x000000090200720c */ /* 0x000fe40003fa6270 */
[----:B------:R-:W-:Y:S02]  /*dde0*/  ISETP.GE.AND P3, PT, R3, R8, PT ;  /* 0x000000080300720c */ /* 0x000fe40003f66270 */
[----:B------:R-:W-:Y:S02]  /*ddf0*/  IADD3 R9, R0, 0x99, RZ ;  /* 0x0000009900097810 */ /* 0x000fe40007ffe0ff */
[----:B------:R-:W-:-:S02]  /*de00*/  FMNMX R14, R24, R13, !PT ;  /* 0x0000000d180e7209 */ /* 0x000fc40007800000 */
[----:B------:R-:W-:Y:S02]  /*de10*/  FMNMX R16, R26, R12, !PT ;  /* 0x0000000c1a107209 */ /* 0x000fe40007800000 */
[----:B------:R-:W-:Y:S02]  /*de20*/  FSEL R97, R97, -INF , P3 ;  /* 0xff80000061617808 */ /* 0x000fe40001800000 */
[-C--:B------:R-:W-:Y:S02]  /*de30*/  ISETP.GE.AND P6, PT, R3, R9.reuse, PT ;  /* 0x000000090300720c */ /* 0x080fe40003fc6270 */
[----:B------:R-:W-:Y:S02]  /*de40*/  ISETP.GE.AND P3, PT, R2, R9, PT ;  /* 0x000000090200720c */ /* 0x000fe40003f66270 */
        /* <DEDUP_REMOVED lines=52> */
[----:B------:R-:W-:Y:S02]  /*e190*/  FSEL R93, R93, -INF , P4 ;  /* 0xff8000005d5d7808 */ /* 0x000fe40002000000 */
[----:B------:R-:W-:Y:S02]  /*e1a0*/  ISETP.GE.AND P4, PT, R2, R8, PT ;  /* 0x000000080200720c */ /* 0x000fe40003f86270 */
[----:B------:R-:W-:Y:S02]  /*e1b0*/  IADD3 R8, R0, 0x98, RZ ;  /* 0x0000009800087810 */ /* 0x000fe40007ffe0ff */
[----:B------:R-:W-:-:S02]  /*e1c0*/  FMNMX R9, R77, R14, !PT ;  /* 0x0000000e4d097209 */ /* 0x000fc40007800000 */
[----:B------:R-:W-:Y:S02]  /*e1d0*/  FMNMX R16, R79, R16, !PT ;  /* 0x000000104f107209 */ /* 0x000fe40007800000 */
[----:B------:R-:W-:Y:S02]  /*e1e0*/  FSEL R98, R98, -INF , P5 ;  /* 0xff80000062627808 */ /* 0x000fe40002800000 */
[-C--:B------:R-:W-:Y:S02]  /*e1f0*/  ISETP.GE.AND P5, PT, R3, R8.reuse, PT ;  /* 0x000000080300720c */ /* 0x080fe40003fa6270 */
[----:B------:R-:W-:Y:S01]  /*e200*/  ISETP.GE.AND P2, PT, R2, R8, PT ;  /* 0x000000080200720c */ /* 0x000fe20003f46270 */
[----:B------:R-:W-:Y:S01]  /*e210*/  VIADD R8, R0, 0xa0 ;  /* 0x000000a000087836 */ /* 0x000fe20000000000 */
[----:B------:R-:W-:Y:S02]  /*e220*/  FMNMX R9, R236, R9, !PT ;  /* 0x00000009ec097209 */ /* 0x000fe40007800000 */
[----:B------:R-:W-:-:S02]  /*e230*/  FMNMX R16, R239, R16, !PT ;  /* 0x00000010ef107209 */ /* 0x000fc40007800000 */
[----:B------:R-:W-:Y:S02]  /*e240*/  FSEL R99, R99, -INF , P4 ;  /* 0xff80000063637808 */ /* 0x000fe40002000000 */
[----:B------:R-:W-:Y:S02]  /*e250*/  FSEL R100, R100, -INF , P5 ;  /* 0xff80000064647808 */ /* 0x000fe40002800000 */
[----:B------:R-:W-:Y:S02]  /*e260*/  FMNMX R9, R238, R9, !PT ;  /* 0x00000009ee097209 */ /* 0x000fe40007800000 */
[----:B------:R-:W-:Y:S02]  /*e270*/  FMNMX R15, R237, R16, !PT ;  /* 0x00000010ed0f7209 */ /* 0x000fe40007800000 */
[-C--:B------:R-:W-:Y:S02]  /*e280*/  ISETP.GE.AND P4, PT, R3, R8.reuse, PT ;  /* 0x000000080300720c */ /* 0x080fe40003f86270 */
[----:B------:R-:W-:-:S02]  /*e290*/  ISETP.GE.AND P5, PT, R2, R8, PT ;  /* 0x000000080200720c */ /* 0x000fc40003fa6270 */
[----:B------:R-:W-:Y:S02]  /*e2a0*/  IADD3 R8, R0, 0xa1, RZ ;  /* 0x000000a100087810 */ /* 0x000fe40007ffe0ff */
[----:B------:R-:W-:Y:S02]  /*e2b0*/  FMNMX R14, R84, R9, !PT ;  /* 0x00000009540e7209 */ /* 0x000fe40007800000 */
[----:B------:R-:W-:Y:S02]  /*e2c0*/  FMNMX R16, R86, R15, !PT ;  /* 0x0000000f56107209 */ /* 0x000fe40007800000 */
[----:B------:R-:W-:Y:S02]  /*e2d0*/  FSEL R102, R102, -INF , P2 ;  /* 0xff80000066667808 */ /* 0x000fe40001000000 */
[----:B------:R-:W-:Y:S02]  /*e2e0*/  FSEL R101, R101, -INF , P6 ;  /* 0xff80000065657808 */ /* 0x000fe40003000000 */
[----:B------:R-:W-:-:S02]  /*e2f0*/  ISETP.GE.AND P2, PT, R3, R8, PT ;  /* 0x000000080300720c */ /* 0x000fc40003f46270 */
[----:B------:R-:W-:Y:S02]  /*e300*/  ISETP.GE.AND P6, PT, R2, R8, PT ;  /* 0x000000080200720c */ /* 0x000fe40003fc6270 */
[----:B------:R-:W-:Y:S02]  /*e310*/  IADD3 R8, R0, 0xa8, RZ ;  /* 0x000000a800087810 */ /* 0x000fe40007ffe0ff */
[----:B------:R-:W-:Y:S02]  /*e320*/  FMNMX R14, R85, R14, !PT ;  /* 0x0000000e550e7209 */ /* 0x000fe40007800000 */
[----:B------:R-:W-:Y:S02]  /*e330*/  FMNMX R9, R87, R16, !PT ;  /* 0x0000001057097209 */ /* 0x000fe40007800000 */
[----:B------:R-:W-:Y:S02]  /*e340*/  FSEL R103, R103, -INF , P3 ;  /* 0xff80000067677808 */ /* 0x000fe40001800000 */
[----:B------:R-:W-:-:S02]  /*e350*/  FSEL R104, R104, -INF , P4 ;  /* 0xff80000068687808 */ /* 0x000fc40002000000 */
[-C--:B------:R-:W-:Y:S02]  /*e360*/  ISETP.GE.AND P3, PT, R3, R8.reuse, PT ;  /* 0x000000080300720c */ /* 0x080fe40003f66270 */
[----:B------:R-:W-:Y:S01]  /*e370*/  ISETP.GE.AND P4, PT, R2, R8, PT ;  /* 0x000000080200720c */ /* 0x000fe20003f86270 */
[----:B------:R-:W-:Y:S01]  /*e380*/  VIADD R8, R0, 0xa9 ;  /* 0x000000a900087836 */ /* 0x000fe20000000000 */
[----:B------:R-:W-:Y:S02]  /*e390*/  FMNMX R14, R241, R14, !PT ;  /* 0x0000000ef10e7209 */ /* 0x000fe40007800000 */
[----:B------:R-:W-:Y:S02]  /*e3a0*/  FMNMX R15, R244, R9, !PT ;  /* 0x00000009f40f7209 */ /* 0x000fe40007800000 */
[----:B------:R-:W-:Y:S02]  /*e3b0*/  FSEL R106, R106, -INF , P5 ;  /* 0xff8000006a6a7808 */ /* 0x000fe40002800000 */
[----:B------:R-:W-:-:S02]  /*e3c0*/  FSEL R105, R105, -INF , P2 ;  /* 0xff80000069697808 */ /* 0x000fc40001000000 */
[----:B------:R-:W-:Y:S02]  /*e3d0*/  FMNMX R9, R243, R14, !PT ;  /* 0x0000000ef3097209 */ /* 0x000fe40007800000 */
[----:B------:R-:W-:Y:S02]  /*e3e0*/  FMNMX R15, R242, R15, !PT ;  /* 0x0000000ff20f7209 */ /* 0x000fe40007800000 */
[-C--:B------:R-:W-:Y:S02]  /*e3f0*/  ISETP.GE.AND P5, PT, R3, R8.reuse, PT ;  /* 0x000000080300720c */ /* 0x080fe40003fa6270 */
[----:B------:R-:W-:Y:S02]  /*e400*/  ISETP.GE.AND P2, PT, R2, R8, PT ;  /* 0x000000080200720c */ /* 0x000fe40003f46270 */
[----:B------:R-:W-:Y:S02]  /*e410*/  IADD3 R8, R0, 0xb0, RZ ;  /* 0x000000b000087810 */ /* 0x000fe40007ffe0ff */
[----:B------:R-:W-:-:S02]  /*e420*/  FMNMX R14, R240, R9, !PT ;  /* 0x00000009f00e7209 */ /* 0x000fc40007800000 */
[----:B------:R-:W-:Y:S02]  /*e430*/  FMNMX R16, R94, R15, !PT ;  /* 0x0000000f5e107209 */ /* 0x000fe40007800000 */
[----:B------:R-:W-:Y:S02]  /*e440*/  FSEL R107, R107, -INF , P6 ;  /* 0xff8000006b6b7808 */ /* 0x000fe40003000000 */
[----:B------:R-:W-:Y:S02]  /*e450*/  FSEL R108, R108, -INF , P3 ;  /* 0xff8000006c6c7808 */ /* 0x000fe40001800000 */
[-C--:B------:R-:W-:Y:S02]  /*e460*/  ISETP.GE.AND P6, PT, R3, R8.reuse, PT ;  /* 0x000000080300720c */ /* 0x080fe40003fc6270 */
[----:B------:R-:W-:Y:S02]  /*e470*/  ISETP.GE.AND P3, PT, R2, R8, PT ;  /* 0x000000080200720c */ /* 0x000fe40003f66270 */
[----:B------:R-:W-:-:S02]  /*e480*/  IADD3 R8, R0, 0xb1, RZ ;  /* 0x000000b100087810 */ /* 0x000fc40007ffe0ff */
[----:B------:R-:W-:Y:S02]  /*e490*/  FMNMX R9, R93, R14, !PT ;  /* 0x0000000e5d097209 */ /* 0x000fe40007800000 */
[----:B------:R-:W-:Y:S02]  /*e4a0*/  FMNMX R15, R95, R16, !PT ;  /* 0x000000105f0f7209 */ /* 0x000fe40007800000 */
[----:B------:R-:W-:Y:S02]  /*e4b0*/  FSEL R110, R110, -INF , P4 ;  /* 0xff8000006e6e7808 */ /* 0x000fe40002000000 */
[----:B------:R-:W-:Y:S02]  /*e4c0*/  FSEL R109, R109, -INF , P5 ;  /* 0xff8000006d6d7808 */ /* 0x000fe40002800000 */
[-C--:B------:R-:W-:Y:S02]  /*e4d0*/  ISETP.GE.AND P4, PT, R3, R8.reuse, PT ;  /* 0x000000080300720c */ /* 0x080fe40003f86270 */
[----:B------:R-:W-:Y:S01]  /*e4e0*/  ISETP.GE.AND P5, PT, R2, R8, PT ;  /* 0x000000080200720c */ /* 0x000fe20003fa6270 */
[----:B------:R-:W-:Y:S01]  /*e4f0*/  VIADD R8, R0, 0xb8 ;  /* 0x000000b800087836 */ /* 0x000fe20000000000 */
[----:B------:R-:W-:-:S02]  /*e500*/  FMNMX R14, R96, R9, !PT ;  /* 0x00000009600e7209 */ /* 0x000fc40007800000 */
[----:B------:R-:W-:Y:S02]  /*e510*/  FMNMX R16, R98, R15, !PT ;  /* 0x0000000f62107209 */ /* 0x000fe40007800000 */
[----:B------:R-:W-:Y:S02]  /*e520*/  FSEL R111, R111, -INF , P2 ;  /* 0xff8000006f6f7808 */ /* 0x000fe40001000000 */
[----:B------:R-:W-:Y:S02]  /*e530*/  FSEL R112, R112, -INF , P6 ;  /* 0xff80000070707808 */ /* 0x000fe40003000000 */
[----:B------:R-:W-:Y:S02]  /*e540*/  FMNMX R9, R97, R14, !PT ;  /* 0x0000000e61097209 */ /* 0x000fe40007800000 */
[----:B------:R-:W-:Y:S02]  /*e550*/  FMNMX R15, R99, R16, !PT ;  /* 0x00000010630f7209 */ /* 0x000fe40007800000 */
        /* <DEDUP_REMOVED lines=8> */
[----:B------:R-:W-:Y:S02]  /*e5e0*/  ISETP.GE.AND P4, PT, R2, R8, PT ;  /* 0x000000080200720c */ /* 0x000fe40003f86270 */
[----:B------:R-:W-:Y:S02]  /*e5f0*/  IADD3 R8, R0, 0xc0, RZ ;  /* 0x000000c000087810 */ /* 0x000fe40007ffe0ff */
[----:B------:R-:W-:Y:S02]  /*e600*/  FMNMX R9, R101, R14, !PT ;  /* 0x0000000e65097209 */ /* 0x000fe40007800000 */
[----:B------:R-:W-:Y:S02]  /*e610*/  FMNMX R15, R103, R16, !PT ;  /* 0x00000010670f7209 */ /* 0x000fe40007800000 */
[----:B------:R-:W-:-:S02]  /*e620*/  FSEL R115, R115, -INF , P5 ;  /* 0xff80000073737808 */ /* 0x000fc40002800000 */
[----:B------:R-:W-:Y:S02]  /*e630*/  FSEL R116, R116, -INF , P2 ;  /* 0xff80000074747808 */ /* 0x000fe40001000000 */
[-C--:B------:R-:W-:Y:S02]  /*e640*/  ISETP.GE.AND P5, PT, R3, R8.reuse, PT ;  /* 0x000000080300720c */ /* 0x080fe40003fa6270 */
[----:B------:R-:W-:Y:S01]  /*e650*/  ISETP.GE.AND P2, PT, R2, R8, PT ;  /* 0x000000080200720c */ /* 0x000fe20003f46270 */
[----:B------:R-:W-:Y:S01]  /*e660*/  VIADD R8, R0, 0xc1 ;  /* 0x000000c100087836 */ /* 0x000fe20000000000 */
[----:B------:R-:W-:Y:S02]  /*e670*/  FMNMX R14, R104, R9, !PT ;  /* 0x00000009680e7209 */ /* 0x000fe40007800000 */
[----:B------:R-:W-:Y:S02]  /*e680*/  FMNMX R16, R106, R15, !PT ;  /* 0x0000000f6a107209 */ /* 0x000fe40007800000 */
[----:B------:R-:W-:-:S02]  /*e690*/  FSEL R118, R118, -INF , P6 ;  /* 0xff80000076767808 */ /* 0x000fc40003000000 */
[----:B------:R-:W-:Y:S02]  /*e6a0*/  FSEL R117, R117, -INF , P3 ;  /* 0xff80000075757808 */ /* 0x000fe40001800000 */
[----:B------:R-:W-:Y:S02]  /*e6b0*/  FMNMX R9, R105, R14, !PT ;  /* 0x0000000e69097209 */ /* 0x000fe40007800000 */
[----:B------:R-:W-:Y:S02]  /*e6c0*/  FMNMX R15, R107, R16, !PT ;  /* 0x000000106b0f7209 */ /* 0x000fe40007800000 */
        /* <DEDUP_REMOVED lines=15> */
[----:B------:R-:W-:Y:S01]  /*e7c0*/  ISETP.GE.AND P6, PT, R2, R8, PT ;  /* 0x000000080200720c */ /* 0x000fe20003fc6270 */
[----:B------:R-:W-:Y:S01]  /*e7d0*/  VIADD R8, R0, 0xd0 ;  /* 0x000000d000087836 */ /* 0x000fe20000000000 */
[----:B------:R-:W-:Y:S02]  /*e7e0*/  FMNMX R14, R112, R9, !PT ;  /* 0x00000009700e7209 */ /* 0x000fe40007800000 */
[----:B------:R-:W-:Y:S02]  /*e7f0*/  FMNMX R16, R114, R15, !PT ;  /* 0x0000000f72107209 */ /* 0x000fe40007800000 */
[----:B------:R-:W-:Y:S02]  /*e800*/  FSEL R123, R123, -INF , P3 ;  /* 0xff8000007b7b7808 */ /* 0x000fe40001800000 */
[----:B------:R-:W-:Y:S02]  /*e810*/  FSEL R124, R124, -INF , P4 ;  /* 0xff8000007c7c7808 */ /* 0x000fe40002000000 */
[----:B------:R-:W-:-:S02]  /*e820*/  FMNMX R9, R113, R14, !PT ;  /* 0x0000000e71097209 */ /* 0x000fc40007800000 */
[----:B------:R-:W-:Y:S02]  /*e830*/  FMNMX R15, R115, R16, !PT ;  /* 0x00000010730f7209 */ /* 0x000fe40007800000 */
[-C--:B------:R-:W-:Y:S02]  /*e840*/  ISETP.GE.AND P3, PT, R3, R8.reuse, PT ;  /* 0x000000080300720c */ /* 0x080fe40003f66270 */
[----:B------:R-:W-:Y:S02]  /*e850*/  ISETP.GE.AND P4, PT, R2, R8, PT ;  /* 0x000000080200720c */ /* 0x000fe40003f86270 */
[----:B------:R-:W-:Y:S02]  /*e860*/  IADD3 R8, R0, 0xd1, RZ ;  /* 0x000000d100087810 */ /* 0x000fe40007ffe0ff */
[----:B------:R-:W-:Y:S02]  /*e870*/  FMNMX R14, R116, R9, !PT ;  /* 0x00000009740e7209 */ /* 0x000fe40007800000 */
[----:B------:R-:W-:-:S02]  /*e880*/  FMNMX R16, R118, R15, !PT ;  /* 0x0000000f76107209 */ /* 0x000fc40007800000 */
[----:B------:R-:W-:Y:S02]  /*e890*/  FSEL R126, R126, -INF , P5 ;  /* 0xff8000007e7e7808 */ /* 0x000fe40002800000 */
[----:B------:R-:W-:Y:S02]  /*e8a0*/  FSEL R125, R125, -INF , P2 ;  /* 0xff8000007d7d7808 */ /* 0x000fe40001000000 */
        /* <DEDUP_REMOVED lines=65> */
[----:B------:R-:W-:Y:S02]  /*ecc0*/  FSEL R143, R143, -INF , P3 ;  /* 0xff8000008f8f7808 */ /* 0x000fe40001800000 */
[----:B------:R-:W-:-:S02]  /*ecd0*/  FMNMX R14, R140, R9, !PT ;  /* 0x000000098c0e7209 */ /* 0x000fc40007800000 */
[----:B------:R-:W-:Y:S02]  /*ece0*/  FMNMX R16, R142, R15, !PT ;  /* 0x0000000f8e107209 */ /* 0x000fe40007800000 */
[----:B------:R-:W-:Y:S02]  /*ecf0*/  FSEL R144, R144, -INF , P4 ;  /* 0xff80000090907808 */ /* 0x000fe40002000000 */
[-C--:B------:R-:W-:Y:S02]  /*ed00*/  ISETP.GE.AND P3, PT, R3, R8.reuse, PT ;  /* 0x000000080300720c */ /* 0x080fe40003f66270 */
[----:B------:R-:W-:Y:S02]  /*ed10*/  ISETP.GE.AND P4, PT, R2, R8, PT ;  /* 0x000000080200720c */ /* 0x000fe40003f86270 */
[----:B------:R-:W-:Y:S02]  /*ed20*/  IADD3 R8, R0, 0xf9, RZ ;  /* 0x000000f900087810 */ /* 0x000fe40007ffe0ff */
[----:B------:R-:W-:-:S02]  /*ed30*/  FSEL R146, R146, -INF , P5 ;  /* 0xff80000092927808 */ /* 0x000fc40002800000 */
[----:B------:R-:W-:Y:S02]  /*ed40*/  FMNMX R9, R141, R14, !PT ;  /* 0x0000000e8d097209 */ /* 0x000fe40007800000 */
[----:B------:R-:W-:Y:S02]  /*ed50*/  FMNMX R15, R143, R16, !PT ;  /* 0x000000108f0f7209 */ /* 0x000fe40007800000 */
[----:B------:R-:W-:Y:S02]  /*ed60*/  FSEL R145, R145, -INF , P2 ;  /* 0xff80000091917808 */ /* 0x000fe40001000000 */
[-C--:B------:R-:W-:Y:S02]  /*ed70*/  ISETP.GE.AND P5, PT, R3, R8.reuse, PT ;  /* 0x000000080300720c */ /* 0x080fe40003fa6270 */
[----:B------:R-:W-:Y:S02]  /*ed80*/  ISETP.GE.AND P2, PT, R2, R8, PT ;  /* 0x000000080200720c */ /* 0x000fe40003f46270 */
[----:B------:R-:W-:-:S02]  /*ed90*/  FSEL R147, R147, -INF , P6 ;  /* 0xff80000093937808 */ /* 0x000fc40003000000 */
[----:B------:R-:W-:Y:S02]  /*eda0*/  FMNMX R8, R144, R9, !PT ;  /* 0x0000000990087209 */ /* 0x000fe40007800000 */
[----:B------:R-:W-:Y:S02]  /*edb0*/  FMNMX R14, R146, R15, !PT ;  /* 0x0000000f920e7209 */ /* 0x000fe40007800000 */
[----:B------:R-:W-:Y:S02]  /*edc0*/  FSEL R148, R148, -INF , P3 ;  /* 0xff80000094947808 */ /* 0x000fe40001800000 */
[----:B------:R-:W-:Y:S02]  /*edd0*/  FSEL R150, R150, -INF , P4 ;  /* 0xff80000096967808 */ /* 0x000fe40002000000 */
[----:B------:R-:W-:Y:S02]  /*ede0*/  FMNMX R9, R145, R8, !PT ;  /* 0x0000000891097209 */ /* 0x000fe40007800000 */
[----:B------:R-:W-:-:S02]  /*edf0*/  FMNMX R15, R147, R14, !PT ;  /* 0x0000000e930f7209 */ /* 0x000fc40007800000 */
[----:B------:R-:W-:Y:S02]  /*ee00*/  FSEL R149, R149, -INF , P5 ;  /* 0xff80000095957808 */ /* 0x000fe40002800000 */
[----:B------:R-:W-:Y:S02]  /*ee10*/  FSEL R151, R151, -INF , P2 ;  /* 0xff80000097977808 */ /* 0x000fe40001000000 */
[----:B------:R-:W-:Y:S02]  /*ee20*/  FMNMX R8, R148, R9, !PT ;  /* 0x0000000994087209 */ /* 0x000fe40007800000 */
[----:B------:R-:W-:Y:S02]  /*ee30*/  FMNMX R16, R150, R15, !PT ;  /* 0x0000000f96107209 */ /* 0x000fe40007800000 */
[----:B------:R-:W-:Y:S02]  /*ee40*/  FMNMX R14, R149, R8, !PT ;  /* 0x00000008950e7209 */ /* 0x000fe40007800000 */
[----:B------:R-:W-:-:S03]  /*ee50*/  FMNMX R16, R151, R16, !PT ;  /* 0x0000001097107209 */ /* 0x000fc60007800000 */
[----:B------:R-:W1:Y:S04]  /*ee60*/  SHFL.BFLY PT, R9, R14, 0x1, 0x1f ;  /* 0x0c201f000e097f89 */ /* 0x000e6800000e0000 */
[----:B------:R-:W2:Y:S01]  /*ee70*/  SHFL.BFLY PT, R17, R16, 0x1, 0x1f ;  /* 0x0c201f0010117f89 */ /* 0x000ea200000e0000 */
[----:B-1----:R-:W-:Y:S02]  /*ee80*/  FMNMX R15, R14, R9, !PT ;  /* 0x000000090e0f7209 */ /* 0x002fe40007800000 */
[----:B------:R-:W-:Y:S02]  /*ee90*/  IADD3 R14, R7, 0x1, RZ ;  /* 0x00000001070e7810 */ /* 0x000fe40007ffe0ff */
[----:B--2---:R-:W-:Y:S01]  /*eea0*/  FMNMX R17, R16, R17, !PT ;  /* 0x0000001110117209 */ /* 0x004fe20007800000 */
[----:B------:R-:W1:Y:S01]  /*eeb0*/  SHFL.BFLY PT, R8, R15, 0x2, 0x1f ;  /* 0x0c401f000f087f89 */ /* 0x000e6200000e0000 */
[----:B------:R-:W-:-:S03]  /*eec0*/  LEA R7, R11, R22, 0x3 ;  /* 0x000000160b077211 */ /* 0x000fc600078e18ff */
[----:B------:R-:W2:Y:S01]  /*eed0*/  SHFL.BFLY PT, R18, R17, 0x2, 0x1f ;  /* 0x0c401f0011127f89 */ /* 0x000ea200000e0000 */
[----:B------:R-:W-:Y:S01]  /*eee0*/  PRMT R16, RZ, 0x654, R7 ;  /* 0x00000654ff107816 */ /* 0x000fe20000000007 */
[----:B------:R-:W-:-:S03]  /*eef0*/  VIADD R7, R11, 0x1 ;  /* 0x000000010b077836 */ /* 0x000fc60000000000 */
[----:B------:R3:W-:Y:S01]  /*ef00*/  SYNCS.ARRIVE.TRANS64.RED.A1T0 RZ, [R16+URZ], RZ ;  /* 0x000000ff10ff79a7 */ /* 0x0007e2000810043f */
[----:B-1----:R-:W-:Y:S02]  /*ef10*/  FMNMX R8, R15, R8, !PT ;  /* 0x000000080f087209 */ /* 0x002fe40007800000 */
[----:B--2---:R-:W-:Y:S02]  /*ef20*/  FMNMX R9, R17, R18, !PT ;  /* 0x0000001211097209 */ /* 0x004fe40007800000 */
[C---:B------:R-:W-:Y:S02]  /*ef30*/  FSETP.NEU.AND P2, PT, R8.reuse, -INF , PT ;  /* 0xff8000000800780b */ /* 0x040fe40003f4d000 */
[C---:B------:R-:W-:Y:S02]  /*ef40*/  FSETP.NEU.AND P3, PT, R9.reuse, -INF , PT ;  /* 0xff8000000900780b */ /* 0x040fe40003f6d000 */
[----:B------:R-:W-:Y:S02]  /*ef50*/  FSEL R18, R8, RZ, P2 ;  /* 0x000000ff08127208 */ /* 0x000fe40001000000 */
[----:B------:R-:W-:-:S02]  /*ef60*/  FSEL R21, R9, RZ, P3 ;  /* 0x000000ff09157208 */ /* 0x000fc40001800000 */
[----:B------:R-:W-:Y:S01]  /*ef70*/  ISETP.NE.AND P2, PT, R14, 0x4, PT ;  /* 0x000000040e00780c */ /* 0x000fe20003f45270 */
[----:B------:R-:W-:Y:S02]  /*ef80*/  FADD R13, -R18, R13 ;  /* 0x0000000d120d7221 */ /* 0x000fe40000000100 */
[----:B------:R-:W-:Y:S01]  /*ef90*/  FADD R12, -R21, R12 ;  /* 0x0000000c150c7221 */ /* 0x000fe20000000100 */
[----:B------:R-:W-:Y:S01]  /*efa0*/  SEL R15, RZ, 0x1, P2 ;  /* 0x00000001ff0f7807 */ /* 0x000fe20001000000 */
[----:B------:R-:W-:Y:S01]  /*efb0*/  FMUL R13, R13, UR6 ;  /* 0x000000060d0d7c20 */ /* 0x000fe20008400000 */
[----:B------:R-:W-:Y:S01]  /*efc0*/  SEL R14, R14, RZ, P2 ;  /* 0x000000ff0e0e7207 */ /* 0x000fe20001000000 */
[----:B------:R-:W-:Y:S01]  /*efd0*/  FMUL R12, R12, UR6 ;  /* 0x000000060c0c7c20 */ /* 0x000fe20008400000 */
[----:B------:R-:W-:Y:S02]  /*efe0*/  LOP3.LUT R15, R10, R15, RZ, 0x3c, !PT ;  /* 0x0000000f0a0f7212 */ /* 0x000fe400078e3cff */
[----:B------:R-:W-:-:S02]  /*eff0*/  FSETP.GEU.AND P3, PT, R13, -126, PT ;  /* 0xc2fc00000d00780b */ /* 0x000fc40003f6e000 */
[----:B------:R-:W-:Y:S02]  /*f000*/  FSETP.GEU.AND P4, PT, R12, -126, PT ;  /* 0xc2fc00000c00780b */ /* 0x000fe40003f8e000 */
[----:B------:R-:W-:Y:S02]  /*f010*/  ISETP.NE.AND P2, PT, R7, 0x4, PT ;  /* 0x000000040700780c */ /* 0x000fe40003f45270 */
[----:B------:R-:W-:Y:S02]  /*f020*/  LEA R11, R14, R252, 0x3 ;  /* 0x000000fc0e0b7211 */ /* 0x000fe400078e18ff */
[----:B------:R-:W-:-:S05]  /*f030*/  SHF.L.U32 R10, R15, 0x1f, RZ ;  /* 0x0000001f0f0a7819 */ /* 0x000fca00000006ff */
[----:B------:R-:W-:Y:S02]  /*f040*/  @!P3 FMUL R13, R13, 0.5 ;  /* 0x3f0000000d0db820 */ /* 0x000fe40000400000 */
[----:B------:R-:W-:Y:S02]  /*f050*/  @!P4 FMUL R12, R12, 0.5 ;  /* 0x3f0000000c0cc820 */ /* 0x000fe40000400000 */
[----:B------:R-:W1:Y:S08]  /*f060*/  MUFU.EX2 R19, R13 ;  /* 0x0000000d00137308 */ /* 0x000e700000000800 */
[----:B------:R-:W2:Y:S01]  /*f070*/  MUFU.EX2 R20, R12 ;  /* 0x0000000c00147308 */ /* 0x000ea20000000800 */
[----:B-1----:R-:W-:-:S04]  /*f080*/  @!P3 FMUL R19, R19, R19 ;  /* 0x000000131313b220 */ /* 0x002fc80000400000 */
        /* <DEDUP_REMOVED lines=64> */
[----:B---3--:R-:W-:-:S07]  /*f490*/  FMUL R215, R215, R20 ;  /* 0x00000014d7d77220 */ /* 0x008fce0000400000 */
.L_x_45:
[----:B-1----:R1:W2:Y:S02]  /*f4a0*/  SYNCS.PHASECHK.TRANS64.TRYWAIT P3, [R11+URZ+0x44000], R10 ;  /* 0x0440000a0b0075a7 */ /* 0x0022a4000806017f */
[----:B--2---:R-:W-:Y:S05]  /*f4b0*/  @!P3 NANOSLEEP.SYNCS 0x989680 ;  /* 0x009896800000b95d */ /* 0x004fea0003900000 */
[----:B------:R-:W2:Y:S02]  /*f4c0*/  @!P3 SYNCS.PHASECHK.TRANS64 P3, [R11+URZ+0x44000], R10 ;  /* 0x0440000a0b00b5a7 */ /* 0x000ea4000806007f */
[----:B--2---:R-:W-:Y:S05]  /*f4d0*/  @!P3 BRA `(.L_x_45) ;  /* 0xfffffffc00f0b947 */ /* 0x004fea000383ffff */
[----:B------:R-:W-:Y:S05]  /*f4e0*/  BSYNC B0 ;  /* 0x0000000000007941 */ /* 0x000fea0003800000 */
.L_x_44:
[----:B------:R-:W2:Y:S01]  /*f4f0*/  LDC R17, c[0x0][0x604] ;  /* 0x00018100ff117b82 */ /* 0x000ea20000000800 */
[----:B-1----:R-:W-:Y:S01]  /*f500*/  LEA R10, R14, UR15, 0xc ;  /* 0x0000000f0e0a7c11 */ /* 0x002fe2000f8e60ff */
[----:B------:R-:W-:Y:S05]  /*f510*/  WARPSYNC.ALL ;  /* 0x0000000000007948 */ /* 0x000fea0003800000 */
[----:B------:R-:W-:Y:S01]  /*f520*/  MOV R11, 0x40000040 ;  /* 0x40000040000b7802 */ /* 0x000fe20000000f00 */
[C---:B------:R-:W-:Y:S01]  /*f530*/  VIADD R12, R10.reuse, 0x80 ;  /* 0x000000800a0c7836 */ /* 0x040fe20000000000 */
[----:B------:R-:W-:Y:S02]  /*f540*/  R2UR UR6, R10 ;  /* 0x000000000a0672ca */ /* 0x000fe400000e0000 */
[----:B------:R-:W-:-:S02]  /*f550*/  R2UR UR7, R11 ;  /* 0x000000000b0772ca */ /* 0x000fc400000e0000 */
[----:B------:R-:W-:Y:S01]  /*f560*/  MOV R13, 0x40000040 ;  /* 0x40000040000d7802 */ /* 0x000fe20000000f00 */
[-C--:B--2---:R-:W-:Y:S01]  /*f570*/  FMUL R18, R18, R17.reuse ;  /* 0x0000001112127220 */ /* 0x084fe20000400000 */
[----:B------:R-:W-:-:S03]  /*f580*/  FMUL R16, R21, R17 ;  /* 0x0000001115107220 */ /* 0x000fc60000400000 */
[-CC-:B------:R-:W-:Y:S01]  /*f590*/  FFMA R24, R24, R17.reuse, -R18.reuse ;  /* 0x0000001118187223 */ /* 0x180fe20000000812 */
[-C--:B------:R-:W-:Y:S01]  /*f5a0*/  FFMA R25, R25, R17.reuse, -R18 ;  /* 0x0000001119197223 */ /* 0x080fe20000000812 */
[-CC-:B------:R-:W-:Y:S01]  /*f5b0*/  FFMA R26, R26, R17.reuse, -R16.reuse ;  /* 0x000000111a1a7223 */ /* 0x180fe20000000810 */
[-C--:B------:R-:W-:Y:S01]  /*f5c0*/  FFMA R27, R27, R17.reuse, -R16 ;  /* 0x000000111b1b7223 */ /* 0x080fe20000000810 */
[-CC-:B------:R-:W-:Y:S01]  /*f5d0*/  FFMA R28, R28, R17.reuse, -R18.reuse ;  /* 0x000000111c1c7223 */ /* 0x180fe20000000812 */
[----:B------:R-:W-:Y:S01]  /*f5e0*/  FSETP.GEU.AND P5, PT, R24, -126, PT ;  /* 0xc2fc00001800780b */ /* 0x000fe20003fae000 */
[-C--:B------:R-:W-:Y:S01]  /*f5f0*/  FFMA R29, R29, R17.reuse, -R18 ;  /* 0x000000111d1d7223 */ /* 0x080fe20000000812 */
[----:B------:R-:W-:Y:S01]  /*f600*/  FSETP.GEU.AND P6, PT, R25, -126, PT ;  /* 0xc2fc00001900780b */ /* 0x000fe20003fce000 */
[-CC-:B------:R-:W-:Y:S01]  /*f610*/  FFMA R30, R30, R17.reuse, -R16.reuse ;  /* 0x000000111e1e7223 */ /* 0x180fe20000000810 */
[----:B------:R-:W-:Y:S01]  /*f620*/  FSETP.GEU.AND P3, PT, R26, -126, PT ;  /* 0xc2fc00001a00780b */ /* 0x000fe20003f6e000 */
[-C--:B------:R-:W-:Y:S01]  /*f630*/  FFMA R31, R31, R17.reuse, -R16 ;  /* 0x000000111f1f7223 */ /* 0x080fe20000000810 */
[----:B------:R-:W-:Y:S01]  /*f640*/  FSETP.GEU.AND P4, PT, R27, -126, PT ;  /* 0xc2fc00001b00780b */ /* 0x000fe20003f8e000 */
[-CC-:B------:R-:W-:Y:S01]  /*f650*/  FFMA R32, R32, R17.reuse, -R18.reuse ;  /* 0x0000001120207223 */ /* 0x180fe20000000812 */
[-C--:B------:R-:W-:Y:S01]  /*f660*/  FFMA R33, R33, R17.reuse, -R18 ;  /* 0x0000001121217223 */ /* 0x080fe20000000812 */
[-C--:B------:R-:W-:Y:S01]  /*f670*/  FFMA R35, R35, R17.reuse, -R16 ;  /* 0x0000001123237223 */ /* 0x080fe20000000810 */
[-C--:B------:R-:W-:Y:S01]  /*f680*/  FFMA R37, R37, R17.reuse, -R18 ;  /* 0x0000001125257223 */ /* 0x080fe20000000812 */
[-CC-:B------:R-:W-:Y:S01]  /*f690*/  FFMA R38, R38, R17.reuse, -R16.reuse ;  /* 0x0000001126267223 */ /* 0x180fe20000000810 */
[-C--:B------:R-:W-:Y:S01]  /*f6a0*/  FFMA R39, R39, R17.reuse, -R16 ;  /* 0x0000001127277223 */ /* 0x080fe20000000810 */
[----:B------:R-:W-:Y:S01]  /*f6b0*/  @!P5 FMUL R24, R24, 0.5 ;  /* 0x3f0000001818d820 */ /* 0x000fe20000400000 */
[-CC-:B------:R-:W-:Y:S01]  /*f6c0*/  FFMA R40, R40, R17.reuse, -R18.reuse ;  /* 0x0000001128287223 */ /* 0x180fe20000000812 */
[----:B------:R-:W-:Y:S01]  /*f6d0*/  @!P6 FMUL R25, R25, 0.5 ;  /* 0x3f0000001919e820 */ /* 0x000fe20000400000 */
[-C--:B------:R-:W-:Y:S01]  /*f6e0*/  FFMA R41, R41, R17.reuse, -R18 ;  /* 0x0000001129297223 */ /* 0x080fe20000000812 */
[----:B------:R-:W-:Y:S01]  /*f6f0*/  @!P3 FMUL R26, R26, 0.5 ;  /* 0x3f0000001a1ab820 */ /* 0x000fe20000400000 */
[----:B------:R-:W1:Y:S01]  /*f700*/  MUFU.EX2 R21, R24 ;  /* 0x0000001800157308 */ /* 0x000e620000000800 */
[----:B------:R-:W-:Y:S01]  /*f710*/  @!P4 FMUL R27, R27, 0.5 ;  /* 0x3f0000001b1bc820 */ /* 0x000fe20000400000 */
[-C--:B------:R-:W-:Y:S01]  /*f720*/  FFMA R43, R43, R17.reuse, -R16 ;  /* 0x000000112b2b7223 */ /* 0x080fe20000000810 */
[-CC-:B------:R-:W-:Y:S01]  /*f730*/  FFMA R44, R44, R17.reuse, -R18.reuse ;  /* 0x000000112c2c7223 */ /* 0x180fe20000000812 */
[-C--:B------:R-:W-:Y:S01]  /*f740*/  FFMA R45, R45, R17.reuse, -R18 ;  /* 0x000000112d2d7223 */ /* 0x080fe20000000812 */
[-CC-:B------:R-:W-:Y:S01]  /*f750*/  FFMA R46, R46, R17.reuse, -R16.reuse ;  /* 0x000000112e2e7223 */ /* 0x180fe20000000810 */
[-C--:B------:R-:W-:Y:S01]  /*f760*/  FFMA R47, R47, R17.reuse, -R16 ;  /* 0x000000112f2f7223 */ /* 0x080fe20000000810 */
[-CC-:B------:R-:W-:Y:S01]  /*f770*/  FFMA R48, R48, R17.reuse, -R18.reuse ;  /* 0x0000001130307223 */ /* 0x180fe20000000812 */
[----:B------:R-:W2:Y:S01]  /*f780*/  MUFU.EX2 R23, R25 ;  /* 0x0000001900177308 */ /* 0x000ea20000000800 */
[-C--:B------:R-:W-:Y:S01]  /*f790*/  FFMA R49, R49, R17.reuse, -R18 ;  /* 0x0000001131317223 */ /* 0x080fe20000000812 */
[-C--:B------:R-:W-:Y:S01]  /*f7a0*/  FFMA R51, R51, R17.reuse, -R16 ;  /* 0x0000001133337223 */ /* 0x080fe20000000810 */
[-CC-:B------:R-:W-:Y:S01]  /*f7b0*/  FFMA R52, R52, R17.reuse, -R18.reuse ;  /* 0x0000001134347223 */ /* 0x180fe20000000812 */
[-C--:B------:R-:W-:Y:S01]  /*f7c0*/  FFMA R53, R53, R17.reuse, -R18 ;  /* 0x0000001135357223 */ /* 0x080fe20000000812 */
[-CC-:B------:R-:W-:Y:S01]  /*f7d0*/  FFMA R54, R54, R17.reuse, -R16.reuse ;  /* 0x0000001136367223 */ /* 0x180fe20000000810 */
[-C--:B------:R-:W-:Y:S01]  /*f7e0*/  FFMA R55, R55, R17.reuse, -R16 ;  /* 0x0000001137377223 */ /* 0x080fe20000000810 */
[--C-:B------:R-:W-:Y:S01]  /*f7f0*/  FFMA R56, R56, R17, -R18.reuse ;  /* 0x0000001138387223 */ /* 0x100fe20000000812 */
[----:B------:R-:W3:Y:S01]  /*f800*/  MUFU.EX2 R81, R26 ;  /* 0x0000001a00517308 */ /* 0x000ee20000000800 */
[----:B-1----:R-:W-:Y:S01]  /*f810*/  @!P5 FMUL R21, R21, R21 ;  /* 0x000000151515d220 */ /* 0x002fe20000400000 */
[----:B------:R-:W-:Y:S01]  /*f820*/  FSETP.GEU.AND P5, PT, R28, -126, PT ;  /* 0xc2fc00001c00780b */ /* 0x000fe20003fae000 */
[-C--:B------:R-:W-:Y:S01]  /*f830*/  FFMA R57, R57, R17.reuse, -R18 ;  /* 0x0000001139397223 */ /* 0x080fe20000000812 */
[-C--:B------:R-:W-:Y:S01]  /*f840*/  FFMA R59, R59, R17.reuse, -R16 ;  /* 0x000000113b3b7223 */ /* 0x080fe20000000810 */
[-CC-:B------:R-:W-:Y:S01]  /*f850*/  FFMA R60, R60, R17.reuse, -R18.reuse ;  /* 0x000000113c3c7223 */ /* 0x180fe20000000812 */
[-C--:B------:R-:W-:Y:S01]  /*f860*/  FFMA R61, R61, R17.reuse, -R18 ;  /* 0x000000113d3d7223 */ /* 0x080fe20000000812 */
[--C-:B------:R-:W-:Y:S01]  /*f870*/  FFMA R62, R62, R17, -R16.reuse ;  /* 0x000000113e3e7223 */ /* 0x100fe20000000810 */
[----:B------:R-:W1:Y:S01]  /*f880*/  MUFU.EX2 R82, R27 ;  /* 0x0000001b00527308 */ /* 0x000e620000000800 */
[----:B--2---:R-:W-:Y:S01]  /*f890*/  @!P6 FMUL R23, R23, R23 ;  /* 0x000000171717e220 */ /* 0x004fe20000400000 */
[----:B------:R-:W-:Y:S01]  /*f8a0*/  FSETP.GEU.AND P6, PT, R29, -126, PT ;  /* 0xc2fc00001d00780b */ /* 0x000fe20003fce000 */
[-C--:B------:R-:W-:Y:S01]  /*f8b0*/  FFMA R63, R63, R17.reuse, -R16 ;  /* 0x000000113f3f7223 */ /* 0x080fe20000000810 */
[-CC-:B------:R-:W-:Y:S01]  /*f8c0*/  FFMA R64, R64, R17.reuse, -R18.reuse ;  /* 0x0000001140407223 */ /* 0x180fe20000000812 */
[----:B------:R-:W-:Y:S01]  /*f8d0*/  FFMA R65, R65, R17, -R18 ;  /* 0x0000001141417223 */ /* 0x000fe20000000812 */
[----:B------:R-:W-:Y:S01]  /*f8e0*/  F2FP.F16.F32.PACK_AB R24, R23, R21 ;  /* 0x000000151718723e */ /* 0x000fe200000000ff */
[----:B------:R-:W-:Y:S01]  /*f8f0*/  @!P5 FMUL R28, R28, 0.5 ;  /* 0x3f0000001c1cd820 */ /* 0x000fe20000400000 */
[----:B------:R-:W-:Y:S01]  /*f900*/  FFMA R67, R67, R17, -R16 ;  /* 0x0000001143437223 */ /* 0x000fe20000000810 */
[----:B---3--:R-:W-:Y:S01]  /*f910*/  @!P3 FMUL R81, R81, R81 ;  /* 0x000000515151b220 */ /* 0x008fe20000400000 */
[----:B------:R-:W-:Y:S01]  /*f920*/  FSETP.GEU.AND P3, PT, R30, -126, PT ;  /* 0xc2fc00001e00780b */ /* 0x000fe20003f6e000 */
[----:B------:R-:W2:Y:S01]  /*f930*/  MUFU.EX2 R88, R28 ;  /* 0x0000001c00587308 */ /* 0x000ea20000000800 */
[-CC-:B------:R-:W-:Y:S01]  /*f940*/  FFMA R68, R68, R17.reuse, -R18.reuse ;  /* 0x0000001144447223 */ /* 0x180fe20000000812 */
[-C--:B------:R-:W-:Y:S01]  /*f950*/  FFMA R69, R69, R17.reuse, -R18 ;  /* 0x0000001145457223 */ /* 0x080fe20000000812 */
[-CC-:B------:R-:W-:Y:S01]  /*f960*/  FFMA R70, R70, R17.reuse, -R16.reuse ;  /* 0x0000001146467223 */ /* 0x180fe20000000810 */
[----:B------:R-:W-:Y:S01]  /*f970*/  @!P6 FMUL R29, R29, 0.5 ;  /* 0x3f0000001d1de820 */ /* 0x000fe20000400000 */
[-C--:B------:R-:W-:Y:S01]  /*f980*/  FFMA R71, R71, R17.reuse, -R16 ;  /* 0x0000001147477223 */ /* 0x080fe20000000810 */
[----:B-1----:R-:W-:Y:S01]  /*f990*/  @!P4 FMUL R82, R82, R82 ;  /* 0x000000525252c220 */ /* 0x002fe20000400000 */
[----:B------:R-:W-:Y:S01]  /*f9a0*/  FSETP.GEU.AND P4, PT, R31, -126, PT ;  /* 0xc2fc00001f00780b */ /* 0x000fe20003f8e000 */
[----:B------:R-:W1:Y:S01]  /*f9b0*/  MUFU.EX2 R22, R29 ;  /* 0x0000001d00167308 */ /* 0x000e620000000800 */
[-CC-:B------:R-:W-:Y:S01]  /*f9c0*/  FFMA R72, R72, R17.reuse, -R18.reuse ;  /* 0x0000001148487223 */ /* 0x180fe20000000812 */
[----:B------:R-:W-:Y:S01]  /*f9d0*/  FFMA R73, R73, R17, -R18 ;  /* 0x0000001149497223 */ /* 0x000fe20000000812 */
[----:B------:R-:W-:Y:S01]  /*f9e0*/  F2FP.F16.F32.PACK_AB R25, R82, R81 ;  /* 0x000000515219723e */ /* 0x000fe200000000ff */
[----:B------:R-:W-:Y:S01]  /*f9f0*/  @!P3 FMUL R30, R30, 0.5 ;  /* 0x3f0000001e1eb820 */ /* 0x000fe20000400000 */
[-C--:B------:R-:W-:Y:S01]  /*fa00*/  FFMA R75, R75, R17.reuse, -R16 ;  /* 0x000000114b4b7223 */ /* 0x080fe20000000810 */
[-CC-:B------:R-:W-:Y:S01]  /*fa10*/  FFMA R76, R76, R17.reuse, -R18.reuse ;  /* 0x000000114c4c7223 */ /* 0x180fe20000000812 */
[-C--:B------:R-:W-:Y:S01]  /*fa20*/  FFMA R77, R77, R17.reuse, -R18 ;  /* 0x000000114d4d7223 */ /* 0x080fe20000000812 */
[----:B------:R-:W3:Y:S01]  /*fa30*/  MUFU.EX2 R83, R30 ;  /* 0x0000001e00537308 */ /* 0x000ee20000000800 */
[----:B--2---:R-:W-:Y:S01]  /*fa40*/  @!P5 FMUL R88, R88, R88 ;  /* 0x000000585858d220 */ /* 0x004fe20000400000 */
[----:B------:R-:W-:Y:S01]  /*fa50*/  FSETP.GEU.AND P5, PT, R32, -126, PT ;  /* 0xc2fc00002000780b */ /* 0x000fe20003fae000 */
[-CC-:B------:R-:W-:Y:S01]  /*fa60*/  FFMA R78, R78, R17.reuse, -R16.reuse ;  /* 0x000000114e4e7223 */ /* 0x180fe20000000810 */
[----:B------:R-:W-:Y:S01]  /*fa70*/  @!P4 FMUL R31, R31, 0.5 ;  /* 0x3f0000001f1fc820 */ /* 0x000fe20000400000 */
[-C--:B------:R-:W-:Y:S01]  /*fa80*/  FFMA R79, R79, R17.reuse, -R16 ;  /* 0x000000114f4f7223 */ /* 0x080fe20000000810 */
[-CC-:B------:R-:W-:Y:S01]  /*fa90*/  FFMA R236, R236, R17.reuse, -R18.reuse ;  /* 0x00000011ecec7223 */ /* 0x180fe20000000812 */
[-C--:B------:R-:W-:Y:S01]  /*faa0*/  FFMA R238, R238, R17.reuse, -R18 ;  /* 0x00000011eeee7223 */ /* 0x080fe20000000812 */
[----:B------:R-:W2:Y:S01]  /*fab0*/  MUFU.EX2 R80, R31 ;  /* 0x0000001f00507308 */ /* 0x000ea20000000800 */
[----:B-1----:R-:W-:Y:S01]  /*fac0*/  @!P6 FMUL R22, R22, R22 ;  /* 0x000000161616e220 */ /* 0x002fe20000400000 */
[----:B------:R-:W-:Y:S01]  /*fad0*/  FSETP.GEU.AND P6, PT, R33, -126, PT ;  /* 0xc2fc00002100780b */ /* 0x000fe20003fce000 */
[-C--:B------:R-:W-:Y:S01]  /*fae0*/  FFMA R237, R237, R17.reuse, -R16 ;  /* 0x00000011eded7223 */ /* 0x080fe20000000810 */
[-CC-:B------:R-:W-:Y:S01]  /*faf0*/  FFMA R84, R84, R17.reuse, -R18.reuse ;  /* 0x0000001154547223 */ /* 0x180fe20000000812 */
[-CC-:B------:R-:W-:Y:S01]  /*fb00*/  FFMA R241, R241, R17.reuse, -R18.reuse ;  /* 0x00000011f1f17223 */ /* 0x180fe20000000812 */
[----:B------:R-:W-:Y:S01]  /*fb10*/  F2FP.F16.F32.PACK_AB R26, R22, R88 ;  /* 0x00000058161a723e */ /* 0x000fe200000000ff */
[----:B------:R-:W-:Y:S01]  /*fb20*/  @!P5 FMUL R32, R32, 0.5 ;  /* 0x3f0000002020d820 */ /* 0x000fe20000400000 */
[----:B------:R-:W-:Y:S01]  /*fb30*/  FFMA R243, R243, R17, -R18 ;  /* 0x00000011f3f37223 */ /* 0x000fe20000000812 */
[----:B---3--:R-:W-:Y:S01]  /*fb40*/  @!P3 FMUL R83, R83, R83 ;  /* 0x000000535353b220 */ /* 0x008fe20000400000 */
[-C--:B------:R-:W-:Y:S01]  /*fb50*/  FFMA R242, R242, R17.reuse, -R16 ;  /* 0x00000011f2f27223 */ /* 0x080fe20000000810 */
[----:B------:R-:W1:Y:S01]  /*fb60*/  MUFU.EX2 R11, R32 ;  /* 0x00000020000b7308 */ /* 0x000e620000000800 */
[-CC-:B------:R-:W-:Y:S01]  /*fb70*/  FFMA R240, R240, R17.reuse, -R18.reuse ;  /* 0x00000011f0f07223 */ /* 0x180fe20000000812 */
[-CC-:B------:R-:W-:Y:S01]  /*fb80*/  FFMA R96, R96, R17.reuse, -R18.reuse ;  /* 0x0000001160607223 */ /* 0x180fe20000000812 */
[-C--:B------:R-:W-:Y:S01]  /*fb90*/  FFMA R97, R97, R17.reuse, -R18 ;  /* 0x0000001161617223 */ /* 0x080fe20000000812 */
[----:B------:R-:W-:Y:S01]  /*fba0*/  @!P6 FMUL R33, R33, 0.5 ;  /* 0x3f0000002121e820 */ /* 0x000fe20000400000 */
[-C--:B------:R-:W-:Y:S01]  /*fbb0*/  FFMA R99, R99, R17.reuse, -R16 ;  /* 0x0000001163637223 */ /* 0x080fe20000000810 */
[----:B--2---:R-:W-:Y:S01]  /*fbc0*/  @!P4 FMUL R80, R80, R80 ;  /* 0x000000505050c220 */ /* 0x004fe20000400000 */
[----:B------:R-:W-:Y:S01]  /*fbd0*/  FSETP.GEU.AND P4, PT, R35, -126, PT ;  /* 0xc2fc00002300780b */ /* 0x000fe20003f8e000 */
[-CC-:B------:R-:W-:Y:S01]  /*fbe0*/  FFMA R100, R100, R17.reuse, -R18.reuse ;  /* 0x0000001164647223 */ /* 0x180fe20000000812 */
[-C--:B------:R-:W-:Y:S01]  /*fbf0*/  FFMA R101, R101, R17.reuse, -R18 ;  /* 0x0000001165657223 */ /* 0x080fe20000000812 */
[--C-:B------:R-:W-:Y:S01]  /*fc00*/  FFMA R102, R102, R17, -R16.reuse ;  /* 0x0000001166667223 */ /* 0x100fe20000000810 */
[----:B------:R-:W-:Y:S01]  /*fc10*/  F2FP.F16.F32.PACK_AB R27, R80, R83 ;  /* 0x00000053501b723e */ /* 0x000fe200000000ff */
[-C--:B------:R-:W-:Y:S01]  /*fc20*/  FFMA R103, R103, R17.reuse, -R16 ;  /* 0x0000001167677223 */ /* 0x080fe20000000810 */
[-CC-:B------:R-:W-:Y:S01]  /*fc30*/  FFMA R104, R104, R17.reuse, -R18.reuse ;  /* 0x0000001168687223 */ /* 0x180fe20000000812 */
[-C--:B------:R-:W-:Y:S01]  /*fc40*/  FFMA R105, R105, R17.reuse, -R18 ;  /* 0x0000001169697223 */ /* 0x080fe20000000812 */
[----:B------:R-:W-:Y:S01]  /*fc50*/  WARPGROUP.ARRIVE ;  /* 0x00000000000079c5 */ /* 0x000fe20000000000 */
[----:B------:R-:W-:Y:S01]  /*fc60*/  FFMA R107, R107, R17, -R16 ;  /* 0x000000116b6b7223 */ /* 0x000fe20000000810 */
[----:B-1----:R-:W-:Y:S01]  /*fc70*/  @!P5 FMUL R11, R11, R11 ;  /* 0x0000000b0b0bd220 */ /* 0x002fe20000400000 */
[-C--:B------:R-:W-:Y:S01]  /*fc80*/  FFMA R109, R109, R17.reuse, -R18 ;  /* 0x000000116d6d7223 */ /* 0x080fe20000000812 */
[-CC-:B------:R-:W-:Y:S01]  /*fc90*/  FFMA R110, R110, R17.reuse, -R16.reuse ;  /* 0x000000116e6e7223 */ /* 0x180fe20000000810 */
[----:B------:R-:W-:Y:S01]  /*fca0*/  @!P4 FMUL R35, R35, 0.5 ;  /* 0x3f0000002323c820 */ /* 0x000fe20000400000 */
[----:B------:R-:W-:Y:S01]  /*fcb0*/  HGMMA.64x128x16.F32 R152, R24, gdesc[UR4].tnspB, R152, gsb0 ;  /* 0x41e0000418987df0 */ /* 0x000fe20008000898 */
[----:B------:R-:W-:Y:S01]  /*fcc0*/  R2UR UR6, R12 ;  /* 0x000000000c0672ca */ /* 0x000fe200000e0000 */
[-C--:B------:R-:W-:Y:S01]  /*fcd0*/  FFMA R111, R111, R17.reuse, -R16 ;  /* 0x000000116f6f7223 */ /* 0x080fe20000000810 */
[----:B------:R-:W-:Y:S01]  /*fce0*/  R2UR UR7, R13 ;  /* 0x000000000d0772ca */ /* 0x000fe200000e0000 */
[----:B------:R-:W-:Y:S01]  /*fcf0*/  IMAD.MOV.U32 R13, RZ, RZ, 0x40000040 ;  /* 0x40000040ff0d7424 */ /* 0x000fe200078e00ff */
[----:B------:R-:W-:Y:S01]  /*fd00*/  IADD3 R12, R10, 0x100, RZ ;  /* 0x000001000a0c7810 */ /* 0x000fe20007ffe0ff */
[-CC-:B------:R-:W-:Y:S01]  /*fd10*/  FFMA R112, R112, R17.reuse, -R18.reuse ;  /* 0x0000001170707223 */ /* 0x180fe20000000812 */
[-C--:B------:R-:W-:Y:S01]  /*fd20*/  FFMA R113, R113, R17.reuse, -R18 ;  /* 0x0000001171717223 */ /* 0x080fe20000000812 */
[-C--:B------:R-:W-:Y:S01]  /*fd30*/  FFMA R115, R115, R17.reuse, -R16 ;  /* 0x0000001173737223 */ /* 0x080fe20000000810 */
[-C--:B------:R-:W-:Y:S01]  /*fd40*/  FFMA R117, R117, R17.reuse, -R18 ;  /* 0x0000001175757223 */ /* 0x080fe20000000812 */
[-CC-:B------:R-:W-:Y:S01]  /*fd50*/  FFMA R118, R118, R17.reuse, -R16.reuse ;  /* 0x0000001176767223 */ /* 0x180fe20000000810 */
[-C--:B------:R-:W-:Y:S01]  /*fd60*/  FFMA R119, R119, R17.reuse, -R16 ;  /* 0x0000001177777223 */ /* 0x080fe20000000810 */
        /* <DEDUP_REMOVED lines=8> */
[----:B------:R-:W-:Y:S01]  /*fdf0*/  FFMA R131, R131, R17, -R16 ;  /* 0x0000001183837223 */ /* 0x000fe20000000810 */
[----:B------:R-:W-:Y:S01]  /*fe00*/  FFMA R248, R19, R248, R21 ;  /* 0x000000f813f87223 */ /* 0x000fe20000000015 */
[----:B------:R-:W-:Y:S01]  /*fe10*/  FFMA R81, R20, R247, R81 ;  /* 0x000000f714517223 */ /* 0x000fe20000000051 */
[-C--:B------:R-:W-:Y:S01]  /*fe20*/  FFMA R20, R137, R17.reuse, -R18 ;  /* 0x0000001189147223 */ /* 0x080fe20000000812 */
[-C--:B------:R-:W-:Y:S01]  /*fe30*/  FFMA R19, R138, R17.reuse, -R16 ;  /* 0x000000118a137223 */ /* 0x080fe20000000810 */
[----:B------:R-:W-:Y:S01]  /*fe40*/  FADD R23, R248, R23 ;  /* 0x00000017f8177221 */ /* 0x000fe20000000000 */
[-C--:B------:R-:W-:Y:S01]  /*fe50*/  FFMA R136, R136, R17.reuse, -R18 ;  /* 0x0000001188887223 */ /* 0x080fe20000000812 */
[-C--:B------:R-:W-:Y:S01]  /*fe60*/  FFMA R139, R139, R17.reuse, -R16 ;  /* 0x000000118b8b7223 */ /* 0x080fe20000000810 */
[----:B------:R-:W-:Y:S01]  /*fe70*/  FADD R82, R81, R82 ;  /* 0x0000005251527221 */ /* 0x000fe20000000000 */
[----:B------:R-:W-:Y:S01]  /*fe80*/  FADD R23, R23, R88 ;  /* 0x0000005817177221 */ /* 0x000fe20000000000 */
[-C--:B------:R-:W-:Y:S01]  /*fe90*/  FFMA R21, R140, R17.reuse, -R18 ;  /* 0x000000118c157223 */ /* 0x080fe20000000812 */
[-C--:B------:R-:W-:Y:S01]  /*fea0*/  FFMA R146, R146, R17.reuse, -R16 ;  /* 0x0000001192927223 */ /* 0x080fe20000000810 */
[----:B------:R-:W-:Y:S01]  /*feb0*/  FADD R83, R82, R83 ;  /* 0x0000005352537221 */ /* 0x000fe20000000000 */
[----:B------:R-:W-:Y:S01]  /*fec0*/  FADD R22, R23, R22 ;  /* 0x0000001617167221 */ /* 0x000fe20000000000 */
[-CC-:B------:R-:W-:Y:S01]  /*fed0*/  FFMA R23, R142, R17.reuse, -R16.reuse ;  /* 0x000000118e177223 */ /* 0x180fe20000000810 */
[-C--:B------:R-:W-:Y:S01]  /*fee0*/  FFMA R147, R147, R17.reuse, -R16 ;  /* 0x0000001193937223 */ /* 0x080fe20000000810 */
[----:B------:R-:W-:Y:S01]  /*fef0*/  FADD R83, R83, R80 ;  /* 0x0000005053537221 */ /* 0x000fe20000000000 */
[----:B------:R-:W-:Y:S01]  /*ff00*/  FADD R22, R22, R11 ;  /* 0x0000000b16167221 */ /* 0x000fe20000000000 */
[-C--:B------:R-:W-:Y:S01]  /*ff10*/  FFMA R148, R148, R17.reuse, -R18 ;  /* 0x0000001194947223 */ /* 0x080fe20000000812 */
[-CC-:B------:R-:W-:Y:S01]  /*ff20*/  FFMA R150, R150, R17.reuse, -R16.reuse ;  /* 0x0000001196967223 */ /* 0x180fe20000000810 */
[----:B------:R-:W-:Y:S01]  /*ff30*/  FFMA R151, R151, R17, -R16 ;  /* 0x0000001197977223 */ /* 0x000fe20000000810 */
[----:B------:R-:W-:-:S02]  /*ff40*/  WARPGROUP.DEPBAR.LE gsb0, 0x0 ;  /* 0x00008000000079c5 */ /* 0x000fc40000010000 */
[-C--:B------:R-:W-:Y:S01]  /*ff50*/  FFMA R24, R34, R17.reuse, -R16 ;  /* 0x0000001122187223 */ /* 0x080fe20000000810 */
[----:B------:R-:W1:Y:S01]  /*ff60*/  MUFU.EX2 R25, R33 ;  /* 0x0000002100197308 */ /* 0x000e620000000800 */
[----:B------:R-:W-:-:S03]  /*ff70*/  FFMA R27, R36, R17, -R18 ;  /* 0x00000011241b7223 */ /* 0x000fc60000000812 */
[C---:B------:R-:W-:Y:S02]  /*ff80*/  FSETP.GEU.AND P3, PT, R24.reuse, -126, PT ;  /* 0xc2fc00001800780b */ /* 0x040fe40003f6e000 */
[----:B------:R-:W-:Y:S02]  /*ff90*/  FSETP.GEU.AND P5, PT, R27, -126, PT ;  /* 0xc2fc00001b00780b */ /* 0x000fe40003fae000 */
[----:B------:R-:W2:Y:S09]  /*ffa0*/  MUFU.EX2 R26, R35 ;  /* 0x00000023001a7308 */ /* 0x000eb20000000800 */
[----:B------:R-:W-:Y:S01]  /*ffb0*/  @!P3 FMUL R24, R24, 0.5 ;  /* 0x3f0000001818b820 */ /* 0x000fe20000400000 */
[----:B-1----:R-:W-:Y:S01]  /*ffc0*/  @!P6 FMUL R25, R25, R25 ;  /* 0x000000191919e220 */ /* 0x002fe20000400000 */
[----:B------:R-:W-:Y:S01]  /*ffd0*/  FSETP.GEU.AND P6, PT, R37, -126, PT ;  /* 0xc2fc00002500780b */ /* 0x000fe20003fce000 */
[----:B------:R-:W-:-:S02]  /*ffe0*/  @!P5 FMUL R27, R27, 0.5 ;  /* 0x3f0000001b1bd820 */ /* 0x000fc40000400000 */
[----:B------:R-:W-:Y:S01]  /*fff0*/  FADD R22, R22, R25 ;  /* 0x0000001916167221 */ /* 0x000fe20000000000 */
[----:B------:R-:W1:Y:S01]  /*10000*/  MUFU.EX2 R24, R24 ;  /* 0x0000001800187308 */ /* 0x000e620000000800 */
[----:B------:R-:W-:Y:S01]  /*10010*/  F2FP.F16.F32.PACK_AB R28, R25, R11 ;  /* 0x0000000b191c723e */ /* 0x000fe200000000ff */
[----:B--2---:R-:W-:Y:S01]  /*10020*/  @!P4 FMUL R26, R26, R26 ;  /* 0x0000001a1a1ac220 */ /* 0x004fe20000400000 */
[----:B------:R-:W-:-:S05]  /*10030*/  FSETP.GEU.AND P4, PT, R39, -126, PT ;  /* 0xc2fc00002700780b */ /* 0x000fca0003f8e000 */
[----:B------:R-:W2:Y:S01]  /*10040*/  MUFU.EX2 R27, R27 ;  /* 0x0000001b001b7308 */ /* 0x000ea20000000800 */
[----:B------:R-:W-:-:S07]  /*10050*/  @!P6 FMUL R37, R37, 0.5 ;  /* 0x3f0000002525e820 */ /* 0x000fce0000400000 */
[----:B------:R-:W-:Y:S01]  /*10060*/  @!P4 FMUL R39, R39, 0.5 ;  /* 0x3f0000002727c820 */ /* 0x000fe20000400000 */
[----:B-1----:R-:W-:Y:S01]  /*10070*/  @!P3 FMUL R24, R24, R24 ;  /* 0x000000181818b220 */ /* 0x002fe20000400000 */
[----:B------:R-:W-:Y:S01]  /*10080*/  FSETP.GEU.AND P3, PT, R38, -126, PT ;  /* 0xc2fc00002600780b */ /* 0x000fe20003f6e000 */
[----:B------:R-:W1:Y:S02]  /*10090*/  MUFU.EX2 R89, R37 ;  /* 0x0000002500597308 */ /* 0x000e640000000800 */
[----:B------:R-:W-:Y:S01]  /*100a0*/  FADD R83, R83, R24 ;  /* 0x0000001853537221 */ /* 0x000fe20000000000 */
[----:B------:R-:W-:Y:S01]  /*100b0*/  F2FP.F16.F32.PACK_AB R29, R26, R24 ;  /* 0x000000181a1d723e */ /* 0x000fe200000000ff */
[----:B------:R-:W-:Y:S01]  /*100c0*/  FFMA R24, R141, R17, -R18 ;  /* 0x000000118d187223 */ /* 0x000fe20000000812 */
[----:B--2---:R-:W-:Y:S01]  /*100d0*/  @!P5 FMUL R27, R27, R27 ;  /* 0x0000001b1b1bd220 */ /* 0x004fe20000400000 */
[----:B------:R-:W-:Y:S02]  /*100e0*/  FSETP.GEU.AND P5, PT, R40, -126, PT ;  /* 0xc2fc00002800780b */ /* 0x000fe40003fae000 */
[----:B------:R-:W2:Y:S01]  /*100f0*/  MUFU.EX2 R91, R39 ;  /* 0x00000027005b7308 */ /* 0x000ea20000000800 */
[----:B------:R-:W-:Y:S01]  /*10100*/  FADD R83, R83, R26 ;  /* 0x0000001a53537221 */ /* 0x000fe20000000000 */
[----:B------:R-:W-:Y:S01]  /*10110*/  FADD R22, R22, R27 ;  /* 0x0000001b16167221 */ /* 0x000fe20000000000 */
[----:B------:R-:W-:Y:S01]  /*10120*/  FFMA R26, R143, R17, -R16 ;  /* 0x000000118f1a7223 */ /* 0x000fe20000000810 */
[----:B------:R-:W-:-:S04]  /*10130*/  @!P3 FMUL R38, R38, 0.5 ;  /* 0x3f0000002626b820 */ /* 0x000fc80000400000 */
[----:B------:R-:W3:Y:S01]  /*10140*/  MUFU.EX2 R90, R38 ;  /* 0x00000026005a7308 */ /* 0x000ee20000000800 */
[----:B-1----:R-:W-:Y:S01]  /*10150*/  @!P6 FMUL R89, R89, R89 ;  /* 0x000000595959e220 */ /* 0x002fe20000400000 */
[----:B------:R-:W-:Y:S01]  /*10160*/  FSETP.GEU.AND P6, PT, R41, -126, PT ;  /* 0xc2fc00002900780b */ /* 0x000fe20003fce000 */
[----:B------:R-:W-:-:S03]  /*10170*/  @!P5 FMUL R40, R40, 0.5 ;  /* 0x3f0000002828d820 */ /* 0x000fc60000400000 */
[----:B------:R-:W-:Y:S01]  /*10180*/  F2FP.F16.F32.PACK_AB R30, R89, R27 ;  /* 0x0000001b591e723e */ /* 0x000fe200000000ff */
[----:B------:R-:W-:Y:S01]  /*10190*/  FADD R89, R22, R89 ;  /* 0x0000005916597221 */ /* 0x000fe20000000000 */
[----:B--2---:R-:W-:Y:S01]  /*101a0*/  @!P4 FMUL R91, R91, R91 ;  /* 0x0000005b5b5bc220 */ /* 0x004fe20000400000 */
[----:B------:R-:W-:-:S06]  /*101b0*/  FSETP.GEU.AND P4, PT, R43, -126, PT ;  /* 0xc2fc00002b00780b */ /* 0x000fcc0003f8e000 */
[----:B------:R-:W-:Y:S01]  /*101c0*/  @!P6 FMUL R41, R41, 0.5 ;  /* 0x3f0000002929e820 */ /* 0x000fe20000400000 */
[----:B---3--:R-:W-:-:S05]  /*101d0*/  @!P3 FMUL R90, R90, R90 ;  /* 0x0000005a5a5ab220 */ /* 0x008fca0000400000 */
[----:B------:R-:W-:Y:S01]  /*101e0*/  F2FP.F16.F32.PACK_AB R31, R91, R90 ;  /* 0x0000005a5b1f723e */ /* 0x000fe200000000ff */
[----:B------:R-:W-:Y:S01]  /*101f0*/  @!P4 FMUL R43, R43, 0.5 ;  /* 0x3f0000002b2bc820 */ /* 0x000fe20000400000 */
[----:B------:R-:W-:Y:S02]  /*10200*/  FADD R90, R83, R90 ;  /* 0x0000005a535a7221 */ /* 0x000fe40000000000 */
[----:B------:R-:W-:Y:S02]  /*10210*/  WARPGROUP.ARRIVE ;  /* 0x00000000000079c5 */ /* 0x000fe40000000000 */
[----:B------:R-:W-:-:S04]  /*10220*/  FADD R90, R90, R91 ;  /* 0x0000005b5a5a7221 */ /* 0x000fc80000000000 */
[----:B------:R-:W-:Y:S01]  /*10230*/  HGMMA.64x128x16.F32 R152, R28, gdesc[UR4].tnspB, R152, gsb0 ;  /* 0x41e000041c987df0 */ /* 0x000fe20008000898 */
[----:B------:R-:W-:Y:S02]  /*10240*/  R2UR UR6, R12 ;  /* 0x000000000c0672ca */ /* 0x000fe400000e0000 */
[----:B------:R-:W-:Y:S02]  /*10250*/  R2UR UR7, R13 ;  /* 0x000000000d0772ca */ /* 0x000fe400000e0000 */
[----:B------:R-:W-:Y:S02]  /*10260*/  IADD3 R12, R10, 0x180, RZ ;  /* 0x000001800a0c7810 */ /* 0x000fe40007ffe0ff */
[----:B------:R-:W-:Y:S01]  /*10270*/  MOV R13, 0x40000040 ;  /* 0x40000040000d7802 */ /* 0x000fe20000000f00 */
[----:B------:R-:W-:Y:S02]  /*10280*/  WARPGROUP.DEPBAR.LE gsb0, 0x0 ;  /* 0x00008000000079c5 */ /* 0x000fe40000010000 */
[----:B------:R-:W-:Y:S01]  /*10290*/  FFMA R29, R42, R17, -R16 ;  /* 0x000000112a1d7223 */ /* 0x000fe20000000810 */
[----:B------:R-:W1:Y:S04]  /*102a0*/  MUFU.EX2 R28, R40 ;  /* 0x00000028001c7308 */ /* 0x000e680000000800 */
[----:B------:R-:W-:-:S04]  /*102b0*/  FSETP.GEU.AND P3, PT, R29, -126, PT ;  /* 0xc2fc00001d00780b */ /* 0x000fc80003f6e000 */
[----:B------:R-:W2:Y:S08]  /*102c0*/  MUFU.EX2 R30, R41 ;  /* 0x00000029001e7308 */ /* 0x000eb00000000800 */
[----:B------:R-:W3:Y:S01]  /*102d0*/  MUFU.EX2 R31, R43 ;  /* 0x0000002b001f7308 */ /* 0x000ee20000000800 */
[----:B------:R-:W-:Y:S01]  /*102e0*/  @!P3 FMUL R29, R29, 0.5 ;  /* 0x3f0000001d1db820 */ /* 0x000fe20000400000 */
[----:B-1----:R-:W-:Y:S01]  /*102f0*/  @!P5 FMUL R28, R28, R28 ;  /* 0x0000001c1c1cd220 */ /* 0x002fe20000400000 */
[----:B------:R-:W-:-:S03]  /*10300*/  FSETP.GEU.AND P5, PT, R44, -126, PT ;  /* 0xc2fc00002c00780b */ /* 0x000fc60003fae000 */
[----:B------:R-:W-:Y:S02]  /*10310*/  FADD R89, R89, R28 ;  /* 0x0000001c59597221 */ /* 0x000fe40000000000 */
[----:B------:R-:W1:Y:S01]  /*10320*/  MUFU.EX2 R29, R29 ;  /* 0x0000001d001d7308 */ /* 0x000e620000000800 */
[----:B--2---:R-:W-:Y:S01]  /*10330*/  @!P6 FMUL R30, R30, R30 ;  /* 0x0000001e1e1ee220 */ /* 0x004fe20000400000 */
[----:B------:R-:W-:-:S03]  /*10340*/  FSETP.GEU.AND P6, PT, R45, -126, PT ;  /* 0xc2fc00002d00780b */ /* 0x000fc60003fce000 */
[----:B------:R-:W-:Y:S01]  /*10350*/  FADD R89, R89, R30 ;  /* 0x0000001e59597221 */ /* 0x000fe20000000000 */
[----:B------:R-:W-:Y:S02]  /*10360*/  F2FP.F16.F32.PACK_AB R32, R30, R28 ;  /* 0x0000001c1e20723e */ /* 0x000fe400000000ff */
[----:B------:R-:W-:Y:S01]  /*10370*/  @!P5 FMUL R44, R44, 0.5 ;  /* 0x3f0000002c2cd820 */ /* 0x000fe20000400000 */
[----:B---3--:R-:W-:Y:S01]  /*10380*/  @!P4 FMUL R31, R31, R31 ;  /* 0x0000001f1f1fc220 */ /* 0x008fe20000400000 */
[----:B------:R-:W-:Y:S02]  /*10390*/  FSETP.GEU.AND P4, PT, R47, -126, PT ;  /* 0xc2fc00002f00780b */ /* 0x000fe40003f8e000 */
[----:B------:R-:W2:Y:S03]  /*103a0*/  MUFU.EX2 R92, R44 ;  /* 0x0000002c005c7308 */ /* 0x000ea60000000800 */
[----:B------:R-:W-:Y:S01]  /*103b0*/  @!P6 FMUL R45, R45, 0.5 ;  /* 0x3f0000002d2de820 */ /* 0x000fe20000400000 */
[----:B-1----:R-:W-:Y:S01]  /*103c0*/  @!P3 FMUL R29, R29, R29 ;  /* 0x0000001d1d1db220 */ /* 0x002fe20000400000 */
[----:B------:R-:W-:-:S03]  /*103d0*/  FSETP.GEU.AND P3, PT, R46, -126, PT ;  /* 0xc2fc00002e00780b */ /* 0x000fc60003f6e000 */
[----:B------:R-:W1:Y:S01]  /*103e0*/  MUFU.EX2 R216, R45 ;  /* 0x0000002d00d87308 */ /* 0x000e620000000800 */
[----:B------:R-:W-:Y:S01]  /*103f0*/  FADD R90, R90, R29 ;  /* 0x0000001d5a5a7221 */ /* 0x000fe20000000000 */
[----:B------:R-:W-:Y:S01]  /*10400*/  F2FP.F16.F32.PACK_AB R33, R31, R29 ;  /* 0x0000001d1f21723e */ /* 0x000fe200000000ff */
[----:B------:R-:W-:Y:S02]  /*10410*/  @!P4 FMUL R47, R47, 0.5 ;  /* 0x3f0000002f2fc820 */ /* 0x000fe40000400000 */
[----:B------:R-:W-:-:S03]  /*10420*/  FADD R90, R90, R31 ;  /* 0x0000001f5a5a7221 */ /* 0x000fc60000000000 */
[----:B------:R-:W3:Y:S01]  /*10430*/  MUFU.EX2 R219, R47 ;  /* 0x0000002f00db7308 */ /* 0x000ee20000000800 */
[----:B--2---:R-:W-:Y:S01]  /*10440*/  @!P5 FMUL R92, R92, R92 ;  /* 0x0000005c5c5cd220 */ /* 0x004fe20000400000 */
[----:B------:R-:W-:Y:S01]  /*10450*/  FSETP.GEU.AND P5, PT, R48, -126, PT ;  /* 0xc2fc00003000780b */ /* 0x000fe20003fae000 */
[----:B------:R-:W-:Y:S02]  /*10460*/  @!P3 FMUL R46, R46, 0.5 ;  /* 0x3f0000002e2eb820 */ /* 0x000fe40000400000 */
[----:B------:R-:W-:-:S03]  /*10470*/  FADD R89, R89, R92 ;  /* 0x0000005c59597221 */ /* 0x000fc60000000000 */
[----:B------:R-:W2:Y:S01]  /*10480*/  MUFU.EX2 R217, R46 ;  /* 0x0000002e00d97308 */ /* 0x000ea20000000800 */
[----:B-1----:R-:W-:Y:S01]  /*10490*/  @!P6 FMUL R216, R216, R216 ;  /* 0x000000d8d8d8e220 */ /* 0x002fe20000400000 */
[----:B------:R-:W-:-:S03]  /*104a0*/  FSETP.GEU.AND P6, PT, R49, -126, PT ;  /* 0xc2fc00003100780b */ /* 0x000fc60003fce000 */
[----:B------:R-:W-:Y:S01]  /*104b0*/  FADD R89, R89, R216 ;  /* 0x000000d859597221 */ /* 0x000fe20000000000 */
[----:B------:R-:W-:Y:S01]  /*104c0*/  F2FP.F16.F32.PACK_AB R34, R216, R92 ;  /* 0x0000005cd822723e */ /* 0x000fe200000000ff */
[----:B------:R-:W-:Y:S01]  /*104d0*/  @!P5 FMUL R48, R48, 0.5 ;  /* 0x3f0000003030d820 */ /* 0x000fe20000400000 */
[----:B---3--:R-:W-:Y:S01]  /*104e0*/  @!P4 FMUL R219, R219, R219 ;  /* 0x000000dbdbdbc220 */ /* 0x008fe20000400000 */
[----:B------:R-:W-:-:S06]  /*104f0*/  FSETP.GEU.AND P4, PT, R51, -126, PT ;  /* 0xc2fc00003300780b */ /* 0x000fcc0003f8e000 */
[----:B------:R-:W-:Y:S01]  /*10500*/  @!P6 FMUL R49, R49, 0.5 ;  /* 0x3f0000003131e820 */ /* 0x000fe20000400000 */
[----:B--2---:R-:W-:-:S04]  /*10510*/  @!P3 FMUL R217, R217, R217 ;  /* 0x000000d9d9d9b220 */ /* 0x004fc80000400000 */
[----:B------:R-:W-:Y:S01]  /*10520*/  FADD R90, R90, R217 ;  /* 0x000000d95a5a7221 */ /* 0x000fe20000000000 */
[----:B------:R-:W-:Y:S01]  /*10530*/  F2FP.F16.F32.PACK_AB R35, R219, R217 ;  /* 0x000000d9db23723e */ /* 0x000fe200000000ff */
[----:B------:R-:W-:Y:S02]  /*10540*/  @!P4 FMUL R51, R51, 0.5 ;  /* 0x3f0000003333c820 */ /* 0x000fe40000400000 */
[----:B------:R-:W-:Y:S01]  /*10550*/  FADD R219, R90, R219 ;  /* 0x000000db5adb7221 */ /* 0x000fe20000000000 */
[----:B------:R-:W-:-:S06]  /*10560*/  WARPGROUP.ARRIVE ;  /* 0x00000000000079c5 */ /* 0x000fcc0000000000 */
[----:B------:R-:W-:Y:S01]  /*10570*/  HGMMA.64x128x16.F32 R152, R32, gdesc[UR4].tnspB, R152, gsb0 ;  /* 0x41e0000420987df0 */ /* 0x000fe20008000898 */
[----:B------:R-:W-:Y:S01]  /*10580*/  R2UR UR6, R12 ;  /* 0x000000000c0672ca */ /* 0x000fe200000e0000 */
[----:B------:R-:W-:Y:S01]  /*10590*/  VIADD R12, R10, 0x200 ;  /* 0x000002000a0c7836 */ /* 0x000fe20000000000 */
[----:B------:R-:W-:Y:S02]  /*105a0*/  R2UR UR7, R13 ;  /* 0x000000000d0772ca */ /* 0x000fe400000e0000 */
        /* <DEDUP_REMOVED lines=9> */
[----:B------:R-:W-:-:S05]  /*10640*/  FSETP.GEU.AND P5, PT, R52, -126, PT ;  /* 0xc2fc00003400780b */ /* 0x000fca0003fae000 */
[----:B------:R-:W1:Y:S01]  /*10650*/  MUFU.EX2 R34, R34 ;  /* 0x0000002200227308 */ /* 0x000e620000000800 */
[----:B--2---:R-:W-:Y:S01]  /*10660*/  @!P6 FMUL R33, R33, R33 ;  /* 0x000000212121e220 */ /* 0x004fe20000400000 */
[----:B------:R-:W-:-:S04]  /*10670*/  FSETP.GEU.AND P6, PT, R53, -126, PT ;  /* 0xc2fc00003500780b */ /* 0x000fc80003fce000 */
[----:B------:R-:W-:Y:S01]  /*10680*/  F2FP.F16.F32.PACK_AB R36, R33, R32 ;  /* 0x000000202124723e */ /* 0x000fe200000000ff */
[----:B------:R-:W-:Y:S01]  /*10690*/  FADD R32, R89, R32 ;  /* 0x0000002059207221 */ /* 0x000fe20000000000 */
[----:B------:R-:W-:Y:S01]  /*106a0*/  @!P5 FMUL R52, R52, 0.5 ;  /* 0x3f0000003434d820 */ /* 0x000fe20000400000 */
[----:B---3--:R-:W-:Y:S01]  /*106b0*/  @!P4 FMUL R35, R35, R35 ;  /* 0x000000232323c220 */ /* 0x008fe20000400000 */
[----:B------:R-:W-:Y:S01]  /*106c0*/  FSETP.GEU.AND P4, PT, R55, -126, PT ;  /* 0xc2fc00003700780b */ /* 0x000fe20003f8e000 */
[----:B------:R-:W-:Y:S01]  /*106d0*/  FADD R33, R32, R33 ;  /* 0x0000002120217221 */ /* 0x000fe20000000000 */
[----:B------:R2:W3:Y:S03]  /*106e0*/  MUFU.EX2 R220, R52 ;  /* 0x0000003400dc7308 */ /* 0x0004e60000000800 */
[----:B------:R-:W-:Y:S01]  /*106f0*/  @!P6 FMUL R53, R53, 0.5 ;  /* 0x3f0000003535e820 */ /* 0x000fe20000400000 */
[----:B-1----:R-:W-:Y:S01]  /*10700*/  @!P3 FMUL R34, R34, R34 ;  /* 0x000000222222b220 */ /* 0x002fe20000400000 */
[----:B------:R-:W-:-:S03]  /*10710*/  FSETP.GEU.AND P3, PT, R54, -126, PT ;  /* 0xc2fc00003600780b */ /* 0x000fc60003f6e000 */
[----:B------:R1:W4:Y:S01]  /*10720*/  MUFU.EX2 R221, R53 ;  /* 0x0000003500dd7308 */ /* 0x0003220000000800 */
[----:B--2---:R-:W-:Y:S01]  /*10730*/  FFMA R52, R85, R17, -R18 ;  /* 0x0000001155347223 */ /* 0x004fe20000000812 */
[----:B------:R-:W-:Y:S01]  /*10740*/  F2FP.F16.F32.PACK_AB R37, R35, R34 ;  /* 0x000000222325723e */ /* 0x000fe200000000ff */
[----:B------:R-:W-:Y:S01]  /*10750*/  @!P4 FMUL R55, R55, 0.5 ;  /* 0x3f0000003737c820 */ /* 0x000fe20000400000 */
[----:B------:R-:W-:-:S04]  /*10760*/  FADD R34, R219, R34 ;  /* 0x00000022db227221 */ /* 0x000fc80000000000 */
[----:B------:R-:W2:Y:S01]  /*10770*/  MUFU.EX2 R223, R55 ;  /* 0x0000003700df7308 */ /* 0x000ea20000000800 */
[----:B---3--:R-:W-:Y:S01]  /*10780*/  @!P5 FMUL R220, R220, R220 ;  /* 0x000000dcdcdcd220 */ /* 0x008fe20000400000 */
[----:B------:R-:W-:Y:S01]  /*10790*/  FSETP.GEU.AND P5, PT, R56, -126, PT ;  /* 0xc2fc00003800780b */ /* 0x000fe20003fae000 */
[----:B------:R-:W-:Y:S01]  /*107a0*/  @!P3 FMUL R54, R54, 0.5 ;  /* 0x3f0000003636b820 */ /* 0x000fe20000400000 */
[----:B-1----:R-:W-:Y:S01]  /*107b0*/  FFMA R53, R86, R17, -R16 ;  /* 0x0000001156357223 */ /* 0x002fe20000000810 */
[----:B------:R-:W-:-:S03]  /*107c0*/  FADD R35, R34, R35 ;  /* 0x0000002322237221 */ /* 0x000fc60000000000 */
[----:B------:R1:W3:Y:S01]  /*107d0*/  MUFU.EX2 R222, R54 ;  /* 0x0000003600de7308 */ /* 0x0002e20000000800 */
[----:B----4-:R-:W-:Y:S01]  /*107e0*/  @!P6 FMUL R221, R221, R221 ;  /* 0x000000dddddde220 */ /* 0x010fe20000400000 */
[----:B------:R-:W-:-:S04]  /*107f0*/  FSETP.GEU.AND P6, PT, R57, -126, PT ;  /* 0xc2fc00003900780b */ /* 0x000fc80003fce000 */
[----:B------:R-:W-:Y:S01]  /*10800*/  F2FP.F16.F32.PACK_AB R38, R221, R220 ;  /* 0x000000dcdd26723e */ /* 0x000fe200000000ff */
[----:B------:R-:W-:Y:S01]  /*10810*/  @!P5 FMUL R56, R56, 0.5 ;  /* 0x3f0000003838d820 */ /* 0x000fe20000400000 */
[----:B------:R-:W-:Y:S01]  /*10820*/  FADD R220, R33, R220 ;  /* 0x000000dc21dc7221 */ /* 0x000fe20000000000 */
[----:B--2---:R-:W-:Y:S01]  /*10830*/  @!P4 FMUL R223, R223, R223 ;  /* 0x000000dfdfdfc220 */ /* 0x004fe20000400000 */
[----:B------:R-:W-:Y:S01]  /*10840*/  FSETP.GEU.AND P4, PT, R59, -126, PT ;  /* 0xc2fc00003b00780b */ /* 0x000fe20003f8e000 */
[----:B-1----:R-:W-:Y:S01]  /*10850*/  FFMA R54, R87, R17, -R16 ;  /* 0x0000001157367223 */ /* 0x002fe20000000810 */
[----:B------:R-:W-:-:S03]  /*10860*/  FADD R220, R220, R221 ;  /* 0x000000dddcdc7221 */ /* 0x000fc60000000000 */
[----:B------:R-:W-:Y:S01]  /*10870*/  @!P6 FMUL R57, R57, 0.5 ;  /* 0x3f0000003939e820 */ /* 0x000fe20000400000 */
[----:B---3--:R-:W-:-:S05]  /*10880*/  @!P3 FMUL R222, R222, R222 ;  /* 0x000000dededeb220 */ /* 0x008fca0000400000 */
[----:B------:R-:W-:Y:S02]  /*10890*/  F2FP.F16.F32.PACK_AB R39, R223, R222 ;  /* 0x000000dedf27723e */ /* 0x000fe400000000ff */
[----:B------:R-:W-:Y:S01]  /*108a0*/  @!P4 FMUL R59, R59, 0.5 ;  /* 0x3f0000003b3bc820 */ /* 0x000fe20000400000 */
[----:B------:R-:W-:Y:S01]  /*108b0*/  FADD R222, R35, R222 ;  /* 0x000000de23de7221 */ /* 0x000fe20000000000 */
[----:B------:R-:W-:-:S03]  /*108c0*/  WARPGROUP.ARRIVE ;  /* 0x00000000000079c5 */ /* 0x000fc60000000000 */
[----:B------:R-:W-:-:S03]  /*108d0*/  FADD R223, R222, R223 ;  /* 0x000000dfdedf7221 */ /* 0x000fc60000000000 */
[----:B------:R-:W-:Y:S01]  /*108e0*/  HGMMA.64x128x16.F32 R152, R36, gdesc[UR4].tnspB, R152, gsb0 ;  /* 0x41e0000424987df0 */ /* 0x000fe20008000898 */
[----:B------:R-:W-:Y:S02]  /*108f0*/  R2UR UR6, R12 ;  /* 0x000000000c0672ca */ /* 0x000fe400000e0000 */
[----:B------:R-:W-:Y:S01]  /*10900*/  R2UR UR7, R13 ;  /* 0x000000000d0772ca */ /* 0x000fe200000e0000 */
[----:B------:R-:W-:Y:S01]  /*10910*/  IMAD.MOV.U32 R13, RZ, RZ, 0x40000040 ;  /* 0x40000040ff0d7424 */ /* 0x000fe200078e00ff */
[----:B------:R-:W-:Y:S01]  /*10920*/  IADD3 R12, R10, 0x280, RZ ;  /* 0x000002800a0c7810 */ /* 0x000fe20007ffe0ff */
[----:B------:R-:W-:Y:S02]  /*10930*/  WARPGROUP.DEPBAR.LE gsb0, 0x0 ;  /* 0x00008000000079c5 */ /* 0x000fe40000010000 */
[-CC-:B------:R-:W-:Y:S01]  /*10940*/  FFMA R36, R58, R17.reuse, -R16.reuse ;  /* 0x000000113a247223 */ /* 0x180fe20000000810 */
[----:B------:R1:W2:Y:S01]  /*10950*/  MUFU.EX2 R37, R56 ;  /* 0x0000003800257308 */ /* 0x0002a20000000800 */
[----:B------:R-:W-:-:S03]  /*10960*/  FFMA R58, R95, R17, -R16 ;  /* 0x000000115f3a7223 */ /* 0x000fc60000000810 */
[----:B------:R-:W-:-:S04]  /*10970*/  FSETP.GEU.AND P3, PT, R36, -126, PT ;  /* 0xc2fc00002400780b */ /* 0x000fc80003f6e000 */
[----:B------:R3:W4:Y:S01]  /*10980*/  MUFU.EX2 R38, R57 ;  /* 0x0000003900267308 */ /* 0x0007220000000800 */
[----:B-1----:R-:W-:-:S07]  /*10990*/  FFMA R56, R93, R17, -R18 ;  /* 0x000000115d387223 */ /* 0x002fce0000000812 */
[----:B------:R-:W1:Y:S01]  /*109a0*/  MUFU.EX2 R39, R59 ;  /* 0x0000003b00277308 */ /* 0x000e620000000800 */
[----:B------:R-:W-:Y:S01]  /*109b0*/  @!P3 FMUL R36, R36, 0.5 ;  /* 0x3f0000002424b820 */ /* 0x000fe20000400000 */
[----:B--2---:R-:W-:Y:S01]  /*109c0*/  @!P5 FMUL R37, R37, R37 ;  /* 0x000000252525d220 */ /* 0x004fe20000400000 */
[----:B------:R-:W-:Y:S01]  /*109d0*/  FSETP.GEU.AND P5, PT, R60, -126, PT ;  /* 0xc2fc00003c00780b */ /* 0x000fe20003fae000 */
[----:B---3--:R-:W-:-:S04]  /*109e0*/  FFMA R57, R94, R17, -R16 ;  /* 0x000000115e397223 */ /* 0x008fc80000000810 */
[----:B------:R-:W2:Y:S01]  /*109f0*/  MUFU.EX2 R36, R36 ;  /* 0x0000002400247308 */ /* 0x000ea20000000800 */
[----:B----4-:R-:W-:Y:S01]  /*10a00*/  @!P6 FMUL R38, R38, R38 ;  /* 0x000000262626e220 */ /* 0x010fe20000400000 */
[----:B------:R-:W-:-:S04]  /*10a10*/  FSETP.GEU.AND P6, PT, R61, -126, PT ;  /* 0xc2fc00003d00780b */ /* 0x000fc80003fce000 */
[----:B------:R-:W-:Y:S01]  /*10a20*/  F2FP.F16.F32.PACK_AB R40, R38, R37 ;  /* 0x000000252628723e */ /* 0x000fe200000000ff */
[----:B------:R-:W-:Y:S01]  /*10a30*/  FADD R37, R220, R37 ;  /* 0x00000025dc257221 */ /* 0x000fe20000000000 */
[----:B------:R-:W-:Y:S01]  /*10a40*/  @!P5 FMUL R60, R60, 0.5 ;  /* 0x3f0000003c3cd820 */ /* 0x000fe20000400000 */
[----:B-1----:R-:W-:Y:S01]  /*10a50*/  @!P4 FMUL R39, R39, R39 ;  /* 0x000000272727c220 */ /* 0x002fe20000400000 */
[----:B------:R-:W-:Y:S01]  /*10a60*/  FSETP.GEU.AND P4, PT, R63, -126, PT ;  /* 0xc2fc00003f00780b */ /* 0x000fe20003f8e000 */
[----:B------:R-:W-:Y:S01]  /*10a70*/  FADD R38, R37, R38 ;  /* 0x0000002625267221 */ /* 0x000fe20000000000 */
[----:B------:R-:W1:Y:S03]  /*10a80*/  MUFU.EX2 R227, R60 ;  /* 0x0000003c00e37308 */ /* 0x000e660000000800 */
[----:B------:R-:W-:Y:S01]  /*10a90*/  @!P6 FMUL R61, R61, 0.5 ;  /* 0x3f0000003d3de820 */ /* 0x000fe20000400000 */
[----:B--2---:R-:W-:Y:S01]  /*10aa0*/  @!P3 FMUL R36, R36, R36 ;  /* 0x000000242424b220 */ /* 0x004fe20000400000 */
[----:B------:R-:W-:-:S03]  /*10ab0*/  FSETP.GEU.AND P3, PT, R62, -126, PT ;  /* 0xc2fc00003e00780b */ /* 0x000fc60003f6e000 */
[----:B------:R-:W2:Y:S01]  /*10ac0*/  MUFU.EX2 R226, R61 ;  /* 0x0000003d00e27308 */ /* 0x000ea20000000800 */
[----:B------:R-:W-:Y:S02]  /*10ad0*/  F2FP.F16.F32.PACK_AB R41, R39, R36 ;  /* 0x000000242729723e */ /* 0x000fe400000000ff */
[----:B------:R-:W-:Y:S01]  /*10ae0*/  @!P4 FMUL R63, R63, 0.5 ;  /* 0x3f0000003f3fc820 */ /* 0x000fe20000400000 */
[----:B------:R-:W-:-:S04]  /*10af0*/  FADD R36, R223, R36 ;  /* 0x00000024df247221 */ /* 0x000fc80000000000 */
[----:B------:R-:W3:Y:S01]  /*10b00*/  MUFU.EX2 R225, R63 ;  /* 0x0000003f00e17308 */ /* 0x000ee20000000800 */
[----:B-1----:R-:W-:Y:S01]  /*10b10*/  @!P5 FMUL R227, R227, R227 ;  /* 0x000000e3e3e3d220 */ /* 0x002fe20000400000 */
[----:B------:R-:W-:Y:S01]  /*10b20*/  FSETP.GEU.AND P5, PT, R64, -126, PT ;  /* 0xc2fc00004000780b */ /* 0x000fe20003fae000 */
[----:B------:R-:W-:Y:S01]  /*10b30*/  @!P3 FMUL R62, R62, 0.5 ;  /* 0x3f0000003e3eb820 */ /* 0x000fe20000400000 */
[----:B------:R-:W-:-:S04]  /*10b40*/  FADD R39, R36, R39 ;  /* 0x0000002724277221 */ /* 0x000fc80000000000 */
[----:B------:R-:W1:Y:S01]  /*10b50*/  MUFU.EX2 R224, R62 ;  /* 0x0000003e00e07308 */ /* 0x000e620000000800 */
[----:B--2---:R-:W-:Y:S01]  /*10b60*/  @!P6 FMUL R226, R226, R226 ;  /* 0x000000e2e2e2e220 */ /* 0x004fe20000400000 */
[----:B------:R-:W-:-:S04]  /*10b70*/  FSETP.GEU.AND P6, PT, R65, -126, PT ;  /* 0xc2fc00004100780b */ /* 0x000fc80003fce000 */
[----:B------:R-:W-:Y:S01]  /*10b80*/  F2FP.F16.F32.PACK_AB R42, R226, R227 ;  /* 0x000000e3e22a723e */ /* 0x000fe200000000ff */
[----:B------:R-:W-:Y:S01]  /*10b90*/  @!P5 FMUL R64, R64, 0.5 ;  /* 0x3f0000004040d820 */ /* 0x000fe20000400000 */
[----:B------:R-:W-:Y:S01]  /*10ba0*/  FADD R227, R38, R227 ;  /* 0x000000e326e37221 */ /* 0x000fe20000000000 */
[----:B---3--:R-:W-:Y:S01]  /*10bb0*/  @!P4 FMUL R225, R225, R225 ;  /* 0x000000e1e1e1c220 */ /* 0x008fe20000400000 */
[----:B------:R-:W-:Y:S02]  /*10bc0*/  FSETP.GEU.AND P4, PT, R67, -126, PT ;  /* 0xc2fc00004300780b */ /* 0x000fe40003f8e000 */
[----:B------:R-:W-:-:S03]  /*10bd0*/  FADD R226, R227, R226 ;  /* 0x000000e2e3e27221 */ /* 0x000fc60000000000 */
[----:B------:R-:W-:Y:S01]  /*10be0*/  @!P6 FMUL R65, R65, 0.5 ;  /* 0x3f0000004141e820 */ /* 0x000fe20000400000 */
[----:B-1----:R-:W-:-:S05]  /*10bf0*/  @!P3 FMUL R224, R224, R224 ;  /* 0x000000e0e0e0b220 */ /* 0x002fca0000400000 */
[----:B------:R-:W-:Y:S02]  /*10c00*/  F2FP.F16.F32.PACK_AB R43, R225, R224 ;  /* 0x000000e0e12b723e */ /* 0x000fe400000000ff */
[----:B------:R-:W-:Y:S01]  /*10c10*/  @!P4 FMUL R67, R67, 0.5 ;  /* 0x3f0000004343c820 */ /* 0x000fe20000400000 */
[----:B------:R-:W-:Y:S01]  /*10c20*/  FADD R224, R39, R224 ;  /* 0x000000e027e07221 */ /* 0x000fe20000000000 */
[----:B------:R-:W-:-:S03]  /*10c30*/  WARPGROUP.ARRIVE ;  /* 0x00000000000079c5 */ /* 0x000fc60000000000 */
[----:B------:R-:W-:-:S03]  /*10c40*/  FADD R224, R224, R225 ;  /* 0x000000e1e0e07221 */ /* 0x000fc60000000000 */
        /* <DEDUP_REMOVED lines=23> */
[----:B------:R-:W2:Y:S03]  /*10dc0*/  MUFU.EX2 R228, R68 ;  /* 0x0000004400e47308 */ /* 0x000ea60000000800 */
[----:B------:R-:W-:Y:S01]  /*10dd0*/  @!P6 FMUL R69, R69, 0.5 ;  /* 0x3f0000004545e820 */ /* 0x000fe20000400000 */
[----:B-1----:R-:W-:Y:S01]  /*10de0*/  @!P3 FMUL R43, R43, R43 ;  /* 0x0000002b2b2bb220 */ /* 0x002fe20000400000 */
[----:B------:R-:W-:-:S03]  /*10df0*/  FSETP.GEU.AND P3, PT, R70, -126, PT ;  /* 0xc2fc00004600780b */ /* 0x000fc60003f6e000 */
[----:B------:R-:W1:Y:S01]  /*10e00*/  MUFU.EX2 R229, R69 ;  /* 0x0000004500e57308 */ /* 0x000e620000000800 */
[----:B------:R-:W-:Y:S02]  /*10e10*/  F2FP.F16.F32.PACK_AB R45, R40, R43 ;  /* 0x0000002b282d723e */ /* 0x000fe400000000ff */
[----:B------:R-:W-:Y:S01]  /*10e20*/  @!P4 FMUL R71, R71, 0.5 ;  /* 0x3f0000004747c820 */ /* 0x000fe20000400000 */
[----:B------:R-:W-:-:S04]  /*10e30*/  FADD R43, R224, R43 ;  /* 0x0000002be02b7221 */ /* 0x000fc80000000000 */
[----:B------:R-:W3:Y:S01]  /*10e40*/  MUFU.EX2 R231, R71 ;  /* 0x0000004700e77308 */ /* 0x000ee20000000800 */
[----:B--2---:R-:W-:Y:S01]  /*10e50*/  @!P5 FMUL R228, R228, R228 ;  /* 0x000000e4e4e4d220 */ /* 0x004fe20000400000 */
[----:B------:R-:W-:Y:S01]  /*10e60*/  FSETP.GEU.AND P5, PT, R72, -126, PT ;  /* 0xc2fc00004800780b */ /* 0x000fe20003fae000 */
[----:B------:R-:W-:Y:S01]  /*10e70*/  @!P3 FMUL R70, R70, 0.5 ;  /* 0x3f0000004646b820 */ /* 0x000fe20000400000 */
[----:B------:R-:W-:-:S04]  /*10e80*/  FADD R43, R43, R40 ;  /* 0x000000282b2b7221 */ /* 0x000fc80000000000 */
[----:B------:R-:W2:Y:S01]  /*10e90*/  MUFU.EX2 R230, R70 ;  /* 0x0000004600e67308 */ /* 0x000ea20000000800 */
[----:B-1----:R-:W-:Y:S01]  /*10ea0*/  @!P6 FMUL R229, R229, R229 ;  /* 0x000000e5e5e5e220 */ /* 0x002fe20000400000 */
        /* <DEDUP_REMOVED lines=8> */
[----:B--2---:R-:W-:-:S05]  /*10f30*/  @!P3 FMUL R230, R230, R230 ;  /* 0x000000e6e6e6b220 */ /* 0x004fca0000400000 */
[----:B------:R-:W-:Y:S02]  /*10f40*/  F2FP.F16.F32.PACK_AB R47, R231, R230 ;  /* 0x000000e6e72f723e */ /* 0x000fe400000000ff */
[----:B------:R-:W-:Y:S01]  /*10f50*/  @!P4 FMUL R75, R75, 0.5 ;  /* 0x3f0000004b4bc820 */ /* 0x000fe20000400000 */
[----:B------:R-:W-:Y:S01]  /*10f60*/  FADD R230, R43, R230 ;  /* 0x000000e62be67221 */ /* 0x000fe20000000000 */
[----:B------:R-:W-:-:S03]  /*10f70*/  WARPGROUP.ARRIVE ;  /* 0x00000000000079c5 */ /* 0x000fc60000000000 */
[----:B------:R-:W-:-:S03]  /*10f80*/  FADD R231, R230, R231 ;  /* 0x000000e7e6e77221 */ /* 0x000fc60000000000 */
        /* <DEDUP_REMOVED lines=58> */
[----:B------:R-:W-:Y:S01]  /*11330*/  FFMA R50, R239, R17, -R16 ;  /* 0x00000011ef327223 */ /* 0x000fe20000000810 */
[----:B------:R-:W1:Y:S01]  /*11340*/  MUFU.EX2 R49, R236 ;  /* 0x000000ec00317308 */ /* 0x000e620000000800 */
[----:B------:R-:W-:-:S03]  /*11350*/  VIADD R239, R252, 0x44020 ;  /* 0x00044020fcef7836 */ /* 0x000fc60000000000 */
        /* <DEDUP_REMOVED lines=8> */
[----:B------:R-:W-:-:S06]  /*113e0*/  FSETP.GEU.AND P6, PT, R52, -126, PT ;  /* 0xc2fc00003400780b */ /* 0x000fcc0003fce000 */
[----:B------:R-:W-:Y:S01]  /*113f0*/  @!P5 FMUL R84, R84, 0.5 ;  /* 0x3f0000005454d820 */ /* 0x000fe20000400000 */
[----:B---3--:R-:W-:Y:S01]  /*11400*/  @!P4 FMUL R51, R51, R51 ;  /* 0x000000333333c220 */ /* 0x008fe20000400000 */
[----:B------:R-:W-:-:S04]  /*11410*/  FSETP.GEU.AND P4, PT, R54, -126, PT ;  /* 0xc2fc00003600780b */ /* 0x000fc80003f8e000 */
[----:B------:R-:W2:Y:S01]  /*11420*/  MUFU.EX2 R84, R84 ;  /* 0x0000005400547308 */ /* 0x000ea20000000800 */
[----:B------:R-:W-:Y:S01]  /*11430*/  @!P6 FMUL R52, R52, 0.5 ;  /* 0x3f0000003434e820 */ /* 0x000fe20000400000 */
[----:B-1----:R-:W-:Y:S01]  /*11440*/  @!P3 FMUL R50, R50, R50 ;  /* 0x000000323232b220 */ /* 0x002fe20000400000 */
[----:B------:R-:W-:-:S05]  /*11450*/  FSETP.GEU.AND P3, PT, R53, -126, PT ;  /* 0xc2fc00003500780b */ /* 0x000fca0003f6e000 */
[----:B------:R1:W3:Y:S01]  /*11460*/  MUFU.EX2 R85, R52 ;  /* 0x0000003400557308 */ /* 0x0002e20000000800 */
[----:B------:R-:W-:-:S07]  /*11470*/  @!P4 FMUL R54, R54, 0.5 ;  /* 0x3f0000003636c820 */ /* 0x000fce0000400000 */
[----:B------:R4:W5:Y:S01]  /*11480*/  MUFU.EX2 R87, R54 ;  /* 0x0000003600577308 */ /* 0x0009620000000800 */
[----:B------:R-:W-:Y:S01]  /*11490*/  @!P3 FMUL R53, R53, 0.5 ;  /* 0x3f0000003535b820 */ /* 0x000fe20000400000 */
[----:B--2---:R-:W-:Y:S01]  /*114a0*/  @!P5 FMUL R84, R84, R84 ;  /* 0x000000545454d220 */ /* 0x004fe20000400000 */
[----:B-1----:R-:W-:Y:S01]  /*114b0*/  F2FP.F16.F32.PACK_AB R52, R48, R49 ;  /* 0x000000313034723e */ /* 0x002fe200000000ff */
[----:B------:R-:W-:Y:S01]  /*114c0*/  FADD R49, R232, R49 ;  /* 0x00000031e8317221 */ /* 0x000fe20000000000 */
[----:B------:R-:W-:-:S03]  /*114d0*/  FSETP.GEU.AND P5, PT, R241, -126, PT ;  /* 0xc2fc0000f100780b */ /* 0x000fc60003fae000 */
[----:B------:R1:W2:Y:S01]  /*114e0*/  MUFU.EX2 R86, R53 ;  /* 0x0000003500567308 */ /* 0x0002a20000000800 */
[----:B---3--:R-:W-:Y:S01]  /*114f0*/  @!P6 FMUL R85, R85, R85 ;  /* 0x000000555555e220 */ /* 0x008fe20000400000 */
[----:B------:R-:W-:Y:S01]  /*11500*/  FSETP.GEU.AND P6, PT, R243, -126, PT ;  /* 0xc2fc0000f300780b */ /* 0x000fe20003fce000 */
[----:B------:R-:W-:-:S03]  /*11510*/  FADD R49, R49, R48 ;  /* 0x0000003031317221 */ /* 0x000fc60000000000 */
[----:B----4-:R-:W-:Y:S01]  /*11520*/  F2FP.F16.F32.PACK_AB R54, R85, R84 ;  /* 0x000000545536723e */ /* 0x010fe200000000ff */
[----:B------:R-:W-:Y:S01]  /*11530*/  FADD R84, R49, R84 ;  /* 0x0000005431547221 */ /* 0x000fe20000000000 */
[----:B-----5:R-:W-:Y:S01]  /*11540*/  @!P4 FMUL R87, R87, R87 ;  /* 0x000000575757c220 */ /* 0x020fe20000400000 */
[----:B-1----:R-:W-:Y:S01]  /*11550*/  F2FP.F16.F32.PACK_AB R53, R51, R50 ;  /* 0x000000323335723e */ /* 0x002fe200000000ff */
[----:B------:R-:W-:Y:S01]  /*11560*/  @!P5 FMUL R241, R241, 0.5 ;  /* 0x3f000000f1f1d820 */ /* 0x000fe20000400000 */
[----:B------:R-:W-:Y:S01]  /*11570*/  FSETP.GEU.AND P4, PT, R242, -126, PT ;  /* 0xc2fc0000f200780b */ /* 0x000fe20003f8e000 */
[----:B------:R-:W-:Y:S01]  /*11580*/  FADD R50, R235, R50 ;  /* 0x00000032eb327221 */ /* 0x000fe20000000000 */
[----:B------:R-:W-:Y:S02]  /*11590*/  FADD R85, R84, R85 ;  /* 0x0000005554557221 */ /* 0x000fe40000000000 */
[----:B------:R-:W-:Y:S01]  /*115a0*/  @!P6 FMUL R243, R243, 0.5 ;  /* 0x3f000000f3f3e820 */ /* 0x000fe20000400000 */
[----:B--2---:R-:W-:Y:S01]  /*115b0*/  @!P3 FMUL R86, R86, R86 ;  /* 0x000000565656b220 */ /* 0x004fe20000400000 */
[----:B------:R-:W-:-:S04]  /*115c0*/  FADD R51, R50, R51 ;  /* 0x0000003332337221 */ /* 0x000fc80000000000 */
[----:B------:R-:W-:Y:S01]  /*115d0*/  F2FP.F16.F32.PACK_AB R55, R87, R86 ;  /* 0x000000565737723e */ /* 0x000fe200000000ff */
[----:B------:R-:W-:Y:S02]  /*115e0*/  FADD R86, R51, R86 ;  /* 0x0000005633567221 */ /* 0x000fe40000000000 */
[----:B------:R-:W-:Y:S01]  /*115f0*/  @!P4 FMUL R242, R242, 0.5 ;  /* 0x3f000000f2f2c820 */ /* 0x000fe20000400000 */
[----:B------:R-:W-:Y:S01]  /*11600*/  WARPGROUP.ARRIVE ;  /* 0x00000000000079c5 */ /* 0x000fe20000000000 */
[----:B------:R-:W-:-:S05]  /*11610*/  FADD R87, R86, R87 ;  /* 0x0000005756577221 */ /* 0x000fca0000000000 */
        /* <DEDUP_REMOVED lines=19> */
[----:B------:R-:W-:Y:S02]  /*11750*/  FSETP.GEU.AND P4, PT, R58, -126, PT ;  /* 0xc2fc00003a00780b */ /* 0x000fe40003f8e000 */
[----:B------:R-:W2:Y:S03]  /*11760*/  MUFU.EX2 R93, R240 ;  /* 0x000000f0005d7308 */ /* 0x000ea60000000800 */
[----:B------:R-:W-:Y:S01]  /*11770*/  @!P6 FMUL R56, R56, 0.5 ;  /* 0x3f0000003838e820 */ /* 0x000fe20000400000 */
[----:B-1----:R-:W-:Y:S01]  /*11780*/  @!P3 FMUL R54, R54, R54 ;  /* 0x000000363636b220 */ /* 0x002fe20000400000 */
[----:B------:R-:W-:-:S03]  /*11790*/  FSETP.GEU.AND P3, PT, R57, -126, PT ;  /* 0xc2fc00003900780b */ /* 0x000fc60003f6e000 */
[----:B------:R1:W3:Y:S03]  /*117a0*/  MUFU.EX2 R94, R56 ;  /* 0x00000038005e7308 */ /* 0x0002e60000000800 */
[----:B------:R-:W-:-:S05]  /*117b0*/  @!P4 FMUL R58, R58, 0.5 ;  /* 0x3f0000003a3ac820 */ /* 0x000fca0000400000 */
[----:B------:R4:W5:Y:S01]  /*117c0*/  MUFU.EX2 R236, R58 ;  /* 0x0000003a00ec7308 */ /* 0x0009620000000800 */
[----:B--2---:R-:W-:Y:S01]  /*117d0*/  @!P5 FMUL R93, R93, R93 ;  /* 0x0000005d5d5dd220 */ /* 0x004fe20000400000 */
[----:B-1----:R-:W-:Y:S01]  /*117e0*/  F2FP.F16.F32.PACK_AB R56, R53, R52 ;  /* 0x000000343538723e */ /* 0x002fe200000000ff */
[----:B------:R-:W-:Y:S01]  /*117f0*/  @!P3 FMUL R57, R57, 0.5 ;  /* 0x3f0000003939b820 */ /* 0x000fe20000400000 */
[----:B------:R-:W-:Y:S01]  /*11800*/  FSETP.GEU.AND P5, PT, R96, -126, PT ;  /* 0xc2fc00006000780b */ /* 0x000fe20003fae000 */
[----:B------:R-:W-:-:S03]  /*11810*/  FADD R52, R85, R52 ;  /* 0x0000003455347221 */ /* 0x000fc60000000000 */
        /* <DEDUP_REMOVED lines=43> */
[----:B------:R2:W3:Y:S03]  /*11ad0*/  MUFU.EX2 R96, R100 ;  /* 0x0000006400607308 */ /* 0x0004e60000000800 */
[----:B------:R-:W-:Y:S01]  /*11ae0*/  @!P6 FMUL R101, R101, 0.5 ;  /* 0x3f0000006565e820 */ /* 0x000fe20000400000 */
[----:B-1----:R-:W-:Y:S01]  /*11af0*/  @!P3 FMUL R57, R57, R57 ;  /* 0x000000393939b220 */ /* 0x002fe20000400000 */
[----:B------:R-:W-:-:S03]  /*11b00*/  FSETP.GEU.AND P3, PT, R102, -126, PT ;  /* 0xc2fc00006600780b */ /* 0x000fc60003f6e000 */
[----:B------:R-:W1:Y:S01]  /*11b10*/  MUFU.EX2 R97, R101 ;  /* 0x0000006500617308 */ /* 0x000e620000000800 */
[--C-:B--2---:R-:W-:Y:S01]  /*11b20*/  FFMA R100, R108, R17, -R18.reuse ;  /* 0x000000116c647223 */ /* 0x104fe20000000812 */
[----:B------:R-:W-:Y:S01]  /*11b30*/  F2FP.F16.F32.PACK_AB R61, R59, R57 ;  /* 0x000000393b3d723e */ /* 0x000fe200000000ff */
[----:B------:R-:W-:Y:S01]  /*11b40*/  @!P4 FMUL R103, R103, 0.5 ;  /* 0x3f0000006767c820 */ /* 0x000fe20000400000 */
[----:B------:R-:W-:Y:S01]  /*11b50*/  FFMA R108, R124, R17, -R18 ;  /* 0x000000117c6c7223 */ /* 0x000fe20000000812 */
[----:B------:R-:W-:-:S03]  /*11b60*/  FADD R236, R236, R57 ;  /* 0x00000039ecec7221 */ /* 0x000fc60000000000 */
[----:B------:R-:W2:Y:S01]  /*11b70*/  MUFU.EX2 R99, R103 ;  /* 0x0000006700637308 */ /* 0x000ea20000000800 */
[----:B---3--:R-:W-:Y:S01]  /*11b80*/  @!P5 FMUL R96, R96, R96 ;  /* 0x000000606060d220 */ /* 0x008fe20000400000 */
[----:B------:R-:W-:Y:S01]  /*11b90*/  FSETP.GEU.AND P5, PT, R104, -126, PT ;  /* 0xc2fc00006800780b */ /* 0x000fe20003fae000 */
[----:B------:R-:W-:Y:S01]  /*11ba0*/  @!P3 FMUL R102, R102, 0.5 ;  /* 0x3f0000006666b820 */ /* 0x000fe20000400000 */
[----:B------:R-:W-:-:S04]  /*11bb0*/  FADD R59, R236, R59 ;  /* 0x0000003bec3b7221 */ /* 0x000fc80000000000 */
[----:B------:R-:W3:Y:S01]  /*11bc0*/  MUFU.EX2 R98, R102 ;  /* 0x0000006600627308 */ /* 0x000ee20000000800 */
[----:B-1----:R-:W-:Y:S01]  /*11bd0*/  @!P6 FMUL R97, R97, R97 ;  /* 0x000000616161e220 */ /* 0x002fe20000400000 */
[----:B------:R-:W-:-:S04]  /*11be0*/  FSETP.GEU.AND P6, PT, R105, -126, PT ;  /* 0xc2fc00006900780b */ /* 0x000fc80003fce000 */
[----:B------:R-:W-:Y:S01]  /*11bf0*/  F2FP.F16.F32.PACK_AB R62, R97, R96 ;  /* 0x00000060613e723e */ /* 0x000fe200000000ff */
[----:B------:R-:W-:Y:S01]  /*11c00*/  @!P5 FMUL R104, R104, 0.5 ;  /* 0x3f0000006868d820 */ /* 0x000fe20000400000 */
[----:B------:R-:W-:Y:S01]  /*11c10*/  FADD R96, R93, R96 ;  /* 0x000000605d607221 */ /* 0x000fe20000000000 */
[----:B--2---:R-:W-:Y:S01]  /*11c20*/  @!P4 FMUL R99, R99, R99 ;  /* 0x000000636363c220 */ /* 0x004fe20000400000 */
[----:B------:R-:W-:Y:S02]  /*11c30*/  FSETP.GEU.AND P4, PT, R107, -126, PT ;  /* 0xc2fc00006b00780b */ /* 0x000fe40003f8e000 */
        /* <DEDUP_REMOVED lines=15> */
[----:B------:R1:W2:Y:S04]  /*11d30*/  MUFU.EX2 R62, R104 ;  /* 0x00000068003e7308 */ /* 0x0002a80000000800 */
[----:B------:R-:W-:-:S04]  /*11d40*/  FSETP.GEU.AND P3, PT, R63, -126, PT ;  /* 0xc2fc00003f00780b */ /* 0x000fc80003f6e000 */
[----:B------:R-:W3:Y:S01]  /*11d50*/  MUFU.EX2 R60, R105 ;  /* 0x00000069003c7308 */ /* 0x000ee20000000800 */
[----:B-1----:R-:W-:-:S07]  /*11d60*/  FFMA R104, R116, R17, -R18 ;  /* 0x0000001174687223 */ /* 0x002fce0000000812 */
[----:B------:R-:W1:Y:S01]  /*11d70*/  MUFU.EX2 R61, R107 ;  /* 0x0000006b003d7308 */ /* 0x000e620000000800 */
[----:B------:R-:W-:Y:S01]  /*11d80*/  @!P3 FMUL R63, R63, 0.5 ;  /* 0x3f0000003f3fb820 */ /* 0x000fe20000400000 */
[----:B--2---:R-:W-:Y:S01]  /*11d90*/  @!P5 FMUL R62, R62, R62 ;  /* 0x0000003e3e3ed220 */ /* 0x004fe20000400000 */
[----:B------:R-:W-:-:S03]  /*11da0*/  FSETP.GEU.AND P5, PT, R100, -126, PT ;  /* 0xc2fc00006400780b */ /* 0x000fc60003fae000 */
[----:B------:R-:W-:Y:S02]  /*11db0*/  FADD R97, R97, R62 ;  /* 0x0000003e61617221 */ /* 0x000fe40000000000 */
[----:B------:R-:W2:Y:S01]  /*11dc0*/  MUFU.EX2 R63, R63 ;  /* 0x0000003f003f7308 */ /* 0x000ea20000000800 */
[----:B---3--:R-:W-:Y:S01]  /*11dd0*/  @!P6 FMUL R60, R60, R60 ;  /* 0x0000003c3c3ce220 */ /* 0x008fe20000400000 */
[----:B------:R-:W-:-:S03]  /*11de0*/  FSETP.GEU.AND P6, PT, R109, -126, PT ;  /* 0xc2fc00006d00780b */ /* 0x000fc60003fce000 */
[----:B------:R-:W-:Y:S01]  /*11df0*/  FADD R97, R97, R60 ;  /* 0x0000003c61617221 */ /* 0x000fe20000000000 */
[----:B------:R-:W-:Y:S02]  /*11e00*/  F2FP.F16.F32.PACK_AB R64, R60, R62 ;  /* 0x0000003e3c40723e */ /* 0x000fe400000000ff */
[----:B------:R-:W-:Y:S01]  /*11e10*/  @!P5 FMUL R100, R100, 0.5 ;  /* 0x3f0000006464d820 */ /* 0x000fe20000400000 */
[----:B-1----:R-:W-:Y:S01]  /*11e20*/  @!P4 FMUL R61, R61, R61 ;  /* 0x0000003d3d3dc220 */ /* 0x002fe20000400000 */
[----:B------:R-:W-:-:S04]  /*11e30*/  FSETP.GEU.AND P4, PT, R111, -126, PT ;  /* 0xc2fc00006f00780b */ /* 0x000fc80003f8e000 */
[----:B------:R-:W1:Y:S01]  /*11e40*/  MUFU.EX2 R100, R100 ;  /* 0x0000006400647308 */ /* 0x000e620000000800 */
[----:B------:R-:W-:Y:S01]  /*11e50*/  @!P6 FMUL R109, R109, 0.5 ;  /* 0x3f0000006d6de820 */ /* 0x000fe20000400000 */
[----:B--2---:R-:W-:Y:S01]  /*11e60*/  @!P3 FMUL R63, R63, R63 ;  /* 0x0000003f3f3fb220 */ /* 0x004fe20000400000 */
[----:B------:R-:W-:-:S03]  /*11e70*/  FSETP.GEU.AND P3, PT, R110, -126, PT ;  /* 0xc2fc00006e00780b */ /* 0x000fc60003f6e000 */
[----:B------:R-:W-:Y:S02]  /*11e80*/  FADD R98, R98, R63 ;  /* 0x0000003f62627221 */ /* 0x000fe40000000000 */
[----:B------:R-:W2:Y:S01]  /*11e90*/  MUFU.EX2 R101, R109 ;  /* 0x0000006d00657308 */ /* 0x000ea20000000800 */
[----:B------:R-:W-:Y:S01]  /*11ea0*/  @!P4 FMUL R111, R111, 0.5 ;  /* 0x3f0000006f6fc820 */ /* 0x000fe20000400000 */
[----:B------:R-:W-:Y:S01]  /*11eb0*/  F2FP.F16.F32.PACK_AB R65, R61, R63 ;  /* 0x0000003f3d41723e */ /* 0x000fe200000000ff */
[----:B------:R-:W-:-:S05]  /*11ec0*/  FADD R61, R98, R61 ;  /* 0x0000003d623d7221 */ /* 0x000fca0000000000 */
        /* <DEDUP_REMOVED lines=12> */
[----:B------:R-:W-:-:S04]  /*11f90*/  FADD R101, R100, R101 ;  /* 0x0000006564657221 */ /* 0x000fc80000000000 */
        /* <DEDUP_REMOVED lines=13> */
[-C--:B------:R-:W-:Y:S01]  /*12070*/  FFMA R65, R114, R17.reuse, -R16 ;  /* 0x0000001172417223 */ /* 0x080fe20000000810 */
[----:B------:R1:W2:Y:S01]  /*12080*/  MUFU.EX2 R64, R112 ;  /* 0x0000007000407308 */ /* 0x0002a20000000800 */
[----:B------:R-:W-:-:S03]  /*12090*/  FFMA R114, R133, R17, -R18 ;  /* 0x0000001185727223 */ /* 0x000fc60000000812 */
[----:B------:R-:W-:-:S04]  /*120a0*/  FSETP.GEU.AND P3, PT, R65, -126, PT ;  /* 0xc2fc00004100780b */ /* 0x000fc80003f6e000 */
[----:B------:R3:W4:Y:S01]  /*120b0*/  MUFU.EX2 R67, R113 ;  /* 0x0000007100437308 */ /* 0x0007220000000800 */
[----:B-1----:R-:W-:-:S07]  /*120c0*/  FFMA R112, R135, R17, -R16 ;  /* 0x0000001187707223 */ /* 0x002fce0000000810 */
[----:B------:R1:W5:Y:S01]  /*120d0*/  MUFU.EX2 R66, R115 ;  /* 0x0000007300427308 */ /* 0x0003620000000800 */
[----:B------:R-:W-:Y:S01]  /*120e0*/  @!P3 FMUL R65, R65, 0.5 ;  /* 0x3f0000004141b820 */ /* 0x000fe20000400000 */
[----:B--2---:R-:W-:Y:S01]  /*120f0*/  @!P5 FMUL R64, R64, R64 ;  /* 0x000000404040d220 */ /* 0x004fe20000400000 */
[----:B------:R-:W-:Y:S01]  /*12100*/  FSETP.GEU.AND P5, PT, R104, -126, PT ;  /* 0xc2fc00006800780b */ /* 0x000fe20003fae000 */
[----:B---3--:R-:W-:-:S04]  /*12110*/  FFMA R113, R134, R17, -R16 ;  /* 0x0000001186717223 */ /* 0x008fc80000000810 */
[----:B------:R-:W2:Y:S01]  /*12120*/  MUFU.EX2 R65, R65 ;  /* 0x0000004100417308 */ /* 0x000ea20000000800 */
[----:B----4-:R-:W-:Y:S01]  /*12130*/  @!P6 FMUL R67, R67, R67 ;  /* 0x000000434343e220 */ /* 0x010fe20000400000 */
[----:B------:R-:W-:Y:S01]  /*12140*/  FSETP.GEU.AND P6, PT, R117, -126, PT ;  /* 0xc2fc00007500780b */ /* 0x000fe20003fce000 */
[----:B-1----:R-:W-:-:S03]  /*12150*/  FFMA R115, R132, R17, -R18 ;  /* 0x0000001184737223 */ /* 0x002fc60000000812 */
[----:B------:R-:W-:Y:S01]  /*12160*/  F2FP.F16.F32.PACK_AB R68, R67, R64 ;  /* 0x000000404344723e */ /* 0x000fe200000000ff */
[----:B------:R-:W-:Y:S01]  /*12170*/  FADD R64, R101, R64 ;  /* 0x0000004065407221 */ /* 0x000fe20000000000 */
[----:B------:R-:W-:Y:S01]  /*12180*/  @!P5 FMUL R104, R104, 0.5 ;  /* 0x3f0000006868d820 */ /* 0x000fe20000400000 */
[----:B-----5:R-:W-:Y:S01]  /*12190*/  @!P4 FMUL R66, R66, R66 ;  /* 0x000000424242c220 */ /* 0x020fe20000400000 */
[----:B------:R-:W-:Y:S01]  /*121a0*/  FSETP.GEU.AND P4, PT, R119, -126, PT ;  /* 0xc2fc00007700780b */ /* 0x000fe20003f8e000 */
[----:B------:R-:W-:-:S03]  /*121b0*/  FADD R67, R64, R67 ;  /* 0x0000004340437221 */ /* 0x000fc60000000000 */
[----:B------:R-:W1:Y:S01]  /*121c0*/  MUFU.EX2 R104, R104 ;  /* 0x0000006800687308 */ /* 0x000e620000000800 */
[----:B------:R-:W-:Y:S01]  /*121d0*/  @!P6 FMUL R117, R117, 0.5 ;  /* 0x3f0000007575e820 */ /* 0x000fe20000400000 */
[----:B--2---:R-:W-:Y:S01]  /*121e0*/  @!P3 FMUL R65, R65, R65 ;  /* 0x000000414141b220 */ /* 0x004fe20000400000 */
[----:B------:R-:W-:-:S05]  /*121f0*/  FSETP.GEU.AND P3, PT, R118, -126, PT ;  /* 0xc2fc00007600780b */ /* 0x000fca0003f6e000 */
[----:B------:R-:W2:Y:S01]  /*12200*/  MUFU.EX2 R107, R117 ;  /* 0x00000075006b7308 */ /* 0x000ea20000000800 */
[----:B------:R-:W-:Y:S01]  /*12210*/  @!P4 FMUL R119, R119, 0.5 ;  /* 0x3f0000007777c820 */ /* 0x000fe20000400000 */
[----:B------:R-:W-:Y:S01]  /*12220*/  F2FP.F16.F32.PACK_AB R69, R66, R65 ;  /* 0x000000414245723e */ /* 0x000fe200000000ff */
[----:B------:R-:W-:-:S04]  /*12230*/  FADD R65, R102, R65 ;  /* 0x0000004166417221 */ /* 0x000fc80000000000 */
[----:B------:R-:W-:Y:S01]  /*12240*/  FADD R66, R65, R66 ;  /* 0x0000004241427221 */ /* 0x000fe20000000000 */
        /* <DEDUP_REMOVED lines=42> */
[----:B------:R-:W-:-:S03]  /*124f0*/  FADD R71, R68, R71 ;  /* 0x0000004744477221 */ /* 0x000fc60000000000 */
[----:B------:R-:W2:Y:S01]  /*12500*/  MUFU.EX2 R108, R108 ;  /* 0x0000006c006c7308 */ /* 0x000ea20000000800 */
[----:B------:R-:W-:Y:S01]  /*12510*/  @!P6 FMUL R125, R125, 0.5 ;  /* 0x3f0000007d7de820 */ /* 0x000fe20000400000 */
[----:B-1----:R-:W-:Y:S01]  /*12520*/  @!P3 FMUL R69, R69, R69 ;  /* 0x000000454545b220 */ /* 0x002fe20000400000 */
[----:B------:R-:W-:-:S05]  /*12530*/  FSETP.GEU.AND P3, PT, R126, -126, PT ;  /* 0xc2fc00007e00780b */ /* 0x000fca0003f6e000 */
[----:B------:R-:W1:Y:S01]  /*12540*/  MUFU.EX2 R111, R125 ;  /* 0x0000007d006f7308 */ /* 0x000e620000000800 */
[----:B------:R-:W-:Y:S01]  /*12550*/  @!P4 FMUL R127, R127, 0.5 ;  /* 0x3f0000007f7fc820 */ /* 0x000fe20000400000 */
[----:B------:R-:W-:Y:S01]  /*12560*/  F2FP.F16.F32.PACK_AB R73, R70, R69 ;  /* 0x000000454649723e */ /* 0x000fe200000000ff */
[----:B------:R-:W-:-:S04]  /*12570*/  FADD R69, R106, R69 ;  /* 0x000000456a457221 */ /* 0x000fc80000000000 */
[----:B------:R-:W-:Y:S01]  /*12580*/  FADD R70, R69, R70 ;  /* 0x0000004645467221 */ /* 0x000fe20000000000 */
[----:B------:R-:W3:Y:S01]  /*12590*/  MUFU.EX2 R110, R127 ;  /* 0x0000007f006e7308 */ /* 0x000ee20000000800 */
[----:B------:R-:W-:Y:S01]  /*125a0*/  @!P3 FMUL R126, R126, 0.5 ;  /* 0x3f0000007e7eb820 */ /* 0x000fe20000400000 */
[----:B--2---:R-:W-:Y:S01]  /*125b0*/  @!P5 FMUL R108, R108, R108 ;  /* 0x0000006c6c6cd220 */ /* 0x004fe20000400000 */
[----:B------:R-:W-:-:S05]  /*125c0*/  FSETP.GEU.AND P5, PT, R128, -126, PT ;  /* 0xc2fc00008000780b */ /* 0x000fca0003fae000 */
[----:B------:R-:W2:Y:S01]  /*125d0*/  MUFU.EX2 R109, R126 ;  /* 0x0000007e006d7308 */ /* 0x000ea20000000800 */
[----:B-1----:R-:W-:Y:S01]  /*125e0*/  @!P6 FMUL R111, R111, R111 ;  /* 0x0000006f6f6fe220 */ /* 0x002fe20000400000 */
        /* <DEDUP_REMOVED lines=22> */
[----:B------:R-:W-:-:S03]  /*12750*/  IADD3 R16, R10, 0x780, RZ ;  /* 0x000007800a107810 */ /* 0x000fc60007ffe0ff */
        /* <DEDUP_REMOVED lines=36> */
[----:B------:R-:W-:Y:S01]  /*129a0*/  FADD R114, R115, R114 ;  /* 0x0000007273727221 */ /* 0x000fe20000000000 */
[----:B------:R-:W1:Y:S03]  /*129b0*/  MUFU.EX2 R11, R136 ;  /* 0x00000088000b7308 */ /* 0x000e660000000800 */
[----:B------:R-:W-:Y:S01]  /*129c0*/  @!P6 FMUL R20, R20, 0.5 ;  /* 0x3f0000001414e820 */ /* 0x000fe20000400000 */
[----:B--2---:R-:W-:Y:S01]  /*129d0*/  @!P3 FMUL R113, R113, R113 ;  /* 0x000000717171b220 */ /* 0x004fe20000400000 */
[----:B------:R-:W-:-:S04]  /*129e0*/  FSETP.GEU.AND P3, PT, R19, -126, PT ;  /* 0xc2fc00001300780b */ /* 0x000fc80003f6e000 */
[----:B------:R-:W2:Y:S01]  /*129f0*/  MUFU.EX2 R20, R20 ;  /* 0x0000001400147308 */ /* 0x000ea20000000800 */
[----:B------:R-:W-:Y:S01]  /*12a00*/  F2FP.F16.F32.PACK_AB R79, R112, R113 ;  /* 0x00000071704f723e */ /* 0x000fe200000000ff */
[----:B------:R-:W-:Y:S01]  /*12a10*/  @!P4 FMUL R139, R139, 0.5 ;  /* 0x3f0000008b8bc820 */ /* 0x000fe20000400000 */
[----:B------:R-:W-:Y:S02]  /*12a20*/  FADD R113, R74, R113 ;  /* 0x000000714a717221 */ /* 0x000fe40000000000 */
[----:B------:R-:W-:Y:S02]  /*12a30*/  WARPGROUP.ARRIVE ;  /* 0x00000000000079c5 */ /* 0x000fe40000000000 */
[----:B------:R-:W-:Y:S01]  /*12a40*/  FADD R112, R113, R112 ;  /* 0x0000007071707221 */ /* 0x000fe20000000000 */
[----:B------:R-:W3:Y:S01]  /*12a50*/  MUFU.EX2 R22, R139 ;  /* 0x0000008b00167308 */ /* 0x000ee20000000800 */
[----:B-1----:R-:W-:Y:S01]  /*12a60*/  @!P5 FMUL R11, R11, R11 ;  /* 0x0000000b0b0bd220 */ /* 0x002fe20000400000 */
[----:B------:R-:W-:Y:S01]  /*12a70*/  @!P3 FMUL R19, R19, 0.5 ;  /* 0x3f0000001313b820 */ /* 0x000fe20000400000 */
[----:B------:R-:W-:Y:S01]  /*12a80*/  HGMMA.64x128x16.F32 R152, R76, gdesc[UR4].tnspB, R152, gsb0 ;  /* 0x41e000044c987df0 */ /* 0x000fe20008000898 */
[----:B------:R-:W-:-:S02]  /*12a90*/  FSETP.GEU.AND P5, PT, R21, -126, PT ;  /* 0xc2fc00001500780b */ /* 0x000fc40003fae000 */
[----:B------:R-:W-:Y:S01]  /*12aa0*/  R2UR UR6, R12 ;  /* 0x000000000c0672ca */ /* 0x000fe200000e0000 */
[-CC-:B------:R-:W-:Y:S01]  /*12ab0*/  FFMA R12, R144, R17.reuse, -R18.reuse ;  /* 0x00000011900c7223 */ /* 0x180fe20000000812 */
[----:B------:R-:W1:Y:S01]  /*12ac0*/  MUFU.EX2 R19, R19 ;  /* 0x0000001300137308 */ /* 0x000e620000000800 */
[----:B--2---:R-:W-:Y:S01]  /*12ad0*/  @!P6 FMUL R20, R20, R20 ;  /* 0x000000141414e220 */ /* 0x004fe20000400000 */
[----:B------:R-:W-:Y:S02]  /*12ae0*/  FSETP.GEU.AND P6, PT, R24, -126, PT ;  /* 0xc2fc00001800780b */ /* 0x000fe40003fce000 */
[----:B------:R-:W-:Y:S01]  /*12af0*/  R2UR UR7, R13 ;  /* 0x000000000d0772ca */ /* 0x000fe200000e0000 */
[--C-:B------:R-:W-:Y:S01]  /*12b00*/  FFMA R13, R145, R17, -R18.reuse ;  /* 0x00000011910d7223 */ /* 0x100fe20000000812 */
[----:B------:R-:W-:Y:S01]  /*12b10*/  F2FP.F16.F32.PACK_AB R80, R20, R11 ;  /* 0x0000000b1450723e */ /* 0x000fe200000000ff */
[----:B------:R-:W-:Y:S01]  /*12b20*/  FFMA R18, R149, R17, -R18 ;  /* 0x0000001195127223 */ /* 0x000fe20000000812 */
[----:B------:R-:W-:Y:S01]  /*12b30*/  MOV R17, 0x40000040 ;  /* 0x4000004000117802 */ /* 0x000fe20000000f00 */
[----:B---3--:R-:W-:Y:S01]  /*12b40*/  @!P4 FMUL R22, R22, R22 ;  /* 0x000000161616c220 */ /* 0x008fe20000400000 */
[----:B------:R-:W-:Y:S01]  /*12b50*/  FSETP.GEU.AND P4, PT, R26, -126, PT ;  /* 0xc2fc00001a00780b */ /* 0x000fe20003f8e000 */
[----:B------:R-:W-:Y:S01]  /*12b60*/  @!P5 FMUL R21, R21, 0.5 ;  /* 0x3f0000001515d820 */ /* 0x000fe20000400000 */
[----:B------:R-:W-:-:S03]  /*12b70*/  FADD R11, R114, R11 ;  /* 0x0000000b720b7221 */ /* 0x000fc60000000000 */
[----:B------:R-:W-:Y:S01]  /*12b80*/  @!P6 FMUL R24, R24, 0.5 ;  /* 0x3f0000001818e820 */ /* 0x000fe20000400000 */
[----:B------:R-:W-:Y:S01]  /*12b90*/  FADD R20, R11, R20 ;  /* 0x000000140b147221 */ /* 0x000fe20000000000 */
[----:B-1----:R-:W-:Y:S01]  /*12ba0*/  @!P3 FMUL R19, R19, R19 ;  /* 0x000000131313b220 */ /* 0x002fe20000400000 */
[----:B------:R-:W-:Y:S01]  /*12bb0*/  FSETP.GEU.AND P3, PT, R23, -126, PT ;  /* 0xc2fc00001700780b */ /* 0x000fe20003f6e000 */
[----:B------:R-:W1:Y:S03]  /*12bc0*/  MUFU.EX2 R21, R21 ;  /* 0x0000001500157308 */ /* 0x000e660000000800 */
[----:B------:R-:W-:Y:S01]  /*12bd0*/  F2FP.F16.F32.PACK_AB R81, R22, R19 ;  /* 0x000000131651723e */ /* 0x000fe200000000ff */
[----:B------:R-:W-:Y:S01]  /*12be0*/  @!P4 FMUL R26, R26, 0.5 ;  /* 0x3f0000001a1ac820 */ /* 0x000fe20000400000 */
[----:B------:R-:W-:-:S03]  /*12bf0*/  FADD R19, R112, R19 ;  /* 0x0000001370137221 */ /* 0x000fc60000000000 */
[----:B------:R-:W2:Y:S01]  /*12c00*/  MUFU.EX2 R24, R24 ;  /* 0x0000001800187308 */ /* 0x000ea20000000800 */
[----:B------:R-:W-:-:S03]  /*12c10*/  FADD R22, R19, R22 ;  /* 0x0000001613167221 */ /* 0x000fc60000000000 */
[----:B------:R-:W-:-:S04]  /*12c20*/  @!P3 FMUL R23, R23, 0.5 ;  /* 0x3f0000001717b820 */ /* 0x000fc80000400000 */
[----:B------:R-:W3:Y:S01]  /*12c30*/  MUFU.EX2 R26, R26 ;  /* 0x0000001a001a7308 */ /* 0x000ee20000000800 */
[----:B-1----:R-:W-:Y:S01]  /*12c40*/  @!P5 FMUL R21, R21, R21 ;  /* 0x000000151515d220 */ /* 0x002fe20000400000 */
[----:B------:R-:W-:-:S06]  /*12c50*/  FSETP.GEU.AND P5, PT, R12, -126, PT ;  /* 0xc2fc00000c00780b */ /* 0x000fcc0003fae000 */
        /* <DEDUP_REMOVED lines=8> */
[----:B------:R-:W-:Y:S01]  /*12ce0*/  FADD R21, R21, R24 ;  /* 0x0000001815157221 */ /* 0x000fe20000000000 */
[----:B------:R-:W2:Y:S02]  /*12cf0*/  MUFU.EX2 R12, R12 ;  /* 0x0000000c000c7308 */ /* 0x000ea40000000800 */
        /* <DEDUP_REMOVED lines=8> */
[----:B------:R-:W3:Y:S01]  /*12d80*/  MUFU.EX2 R147, R147 ;  /* 0x0000009300937308 */ /* 0x000ee20000000800 */
[----:B--2---:R-:W-:Y:S01]  /*12d90*/  @!P5 FMUL R12, R12, R12 ;  /* 0x0000000c0c0cd220 */ /* 0x004fe20000400000 */
[----:B------:R-:W-:Y:S01]  /*12da0*/  @!P3 FMUL R146, R146, 0.5 ;  /* 0x3f0000009292b820 */ /* 0x000fe20000400000 */
        /* <DEDUP_REMOVED lines=17> */
[----:B------:R-:W-:-:S04]  /*12ec0*/  FADD R23, R23, R146 ;  /* 0x0000009217177221 */ /* 0x000fc80000000000 */
[----:B------:R-:W-:Y:S01]  /*12ed0*/  FADD R23, R23, R147 ;  /* 0x0000009317177221 */ /* 0x000fe20000000000 */
[----:B------:R-:W3:Y:S01]  /*12ee0*/  MUFU.EX2 R151, R151 ;  /* 0x0000009700977308 */ /* 0x000ee20000000800 */
[----:B-1----:R-:W-:Y:S01]  /*12ef0*/  @!P5 FMUL R25, R25, R25 ;  /* 0x000000191919d220 */ /* 0x002fe20000400000 */
[----:B------:R-:W-:-:S03]  /*12f00*/  @!P3 FMUL R150, R150, 0.5 ;  /* 0x3f0000009696b820 */ /* 0x000fc60000400000 */
[----:B------:R-:W-:-:S03]  /*12f10*/  FADD R12, R12, R25 ;  /* 0x000000190c0c7221 */ /* 0x000fc60000000000 */
[----:B------:R-:W1:Y:S01]  /*12f20*/  MUFU.EX2 R150, R150 ;  /* 0x0000009600967308 */ /* 0x000e620000000800 */
[----:B--2---:R-:W-:-:S04]  /*12f30*/  @!P6 FMUL R18, R18, R18 ;  /* 0x000000121212e220 */ /* 0x004fc80000400000 */
[----:B------:R-:W-:Y:S01]  /*12f40*/  FADD R248, R12, R18 ;  /* 0x000000120cf87221 */ /* 0x000fe20000000000 */
[----:B------:R-:W-:Y:S01]  /*12f50*/  F2FP.F16.F32.PACK_AB R86, R18, R25 ;  /* 0x000000191256723e */ /* 0x000fe200000000ff */
[----:B---3--:R-:W-:Y:S01]  /*12f60*/  @!P4 FMUL R151, R151, R151 ;  /* 0x000000979797c220 */ /* 0x008fe20000400000 */
[----:B-1----:R-:W-:Y:S01]  /*12f70*/  @!P3 FMUL R150, R150, R150 ;  /* 0x000000969696b220 */ /* 0x002fe20000400000 */
[----:B------:R-:W-:Y:S02]  /*12f80*/  WARPGROUP.DEPBAR.LE gsb0, 0x0 ;  /* 0x00008000000079c5 */ /* 0x000fe40000010000 */
[----:B------:R-:W-:Y:S02]  /*12f90*/  WARPGROUP.ARRIVE ;  /* 0x00000000000079c5 */ /* 0x000fe40000000000 */
[----:B------:R-:W-:Y:S01]  /*12fa0*/  F2FP.F16.F32.PACK_AB R87, R151, R150 ;  /* 0x000000969757723e */ /* 0x000fe200000000ff */
[----:B------:R-:W-:-:S03]  /*12fb0*/  FADD R23, R23, R150 ;  /* 0x0000009617177221 */ /* 0x000fc60000000000 */
[----:B------:R-:W-:Y:S01]  /*12fc0*/  HGMMA.64x128x16.F32 R152, R80, gdesc[UR4].tnspB, R152, gsb0 ;  /* 0x41e0000450987df0 */ /* 0x000fe20008000898 */
[----:B------:R-:W-:Y:S01]  /*12fd0*/  R2UR UR6, R16 ;  /* 0x00000000100672ca */ /* 0x000fe200000e0000 */
[----:B------:R-:W-:Y:S01]  /*12fe0*/  FADD R247, R23, R151 ;  /* 0x0000009717f77221 */ /* 0x000fe20000000000 */
[----:B------:R-:W-:Y:S02]  /*12ff0*/  R2UR UR7, R17 ;  /* 0x00000000110772ca */ /* 0x000fe400000e0000 */
[----:B------:R-:W-:-:S04]  /*13000*/  SEL R16, R7, RZ, P2 ;  /* 0x000000ff07107207 */ /* 0x000fc80001000000 */
[----:B------:R-:W-:-:S04]  /*13010*/  LEA R7, R16, R239, 0x3 ;  /* 0x000000ef10077211 */ /* 0x000fc800078e18ff */
[----:B------:R-:W-:Y:S01]  /*13020*/  PRMT R7, RZ, 0x654, R7 ;  /* 0x00000654ff077816 */ /* 0x000fe20000000007 */
[----:B------:R-:W-:Y:S02]  /*13030*/  WARPGROUP.DEPBAR.LE gsb0, 0x0 ;  /* 0x00008000000079c5 */ /* 0x000fe40000010000 */
[----:B------:R-:W-:-:S06]  /*13040*/  WARPGROUP.ARRIVE ;  /* 0x00000000000079c5 */ /* 0x000fcc0000000000 */
[----:B------:R-:W-:Y:S03]  /*13050*/  HGMMA.64x128x16.F32 R152, R84, gdesc[UR4].tnspB, R152, gsb0 ;  /* 0x41e0000454987df0 */ /* 0x000fe60008000898 */
[----:B------:R-:W-:Y:S02]  /*13060*/  WARPGROUP.DEPBAR.LE gsb0, 0x0 ;  /* 0x00008000000079c5 */ /* 0x000fe40000010000 */
[----:B------:R1:W-:Y:S01]  /*13070*/  SYNCS.ARRIVE.TRANS64.RED.A1T0 RZ, [R7+URZ], RZ ;  /* 0x000000ff07ff79a7 */ /* 0x0003e2000810043f */
[----:B------:R-:W-:Y:S05]  /*13080*/  @P1 BRA `(.L_x_46) ;  /* 0x0000000000c81947 */ /* 0x000fea0003800000 */
[----:B------:R-:W-:Y:S01]  /*13090*/  ISETP.LT.OR P1, PT, R5, 0x1, !P0 ;  /* 0x000000010500780c */ /* 0x000fe20004721670 */
[----:B------:R-:W-:-:S12]  /*130a0*/  BSSY B0, `(.L_x_47) ;  /* 0x000002f000007945 */ /* 0x000fd80003800000 */
[----:B------:R-:W-:Y:S05]  /*130b0*/  @P1 BRA `(.L_x_48) ;  /* 0x0000000000b41947 */ /* 0x000fea0003800000 */
[----:B------:R-:W-:Y:S02]  /*130c0*/  ISETP.NE.AND P2, PT, R245, RZ, PT ;  /* 0x000000fff500720c */ /* 0x000fe40003f45270 */
[----:B-1----:R-:W-:Y:S02]  /*130d0*/  LEA R7, R4, R252, 0x3 ;  /* 0x000000fc04077211 */ /* 0x002fe400078e18ff */
[----:B------:R-:W-:-:S09]  /*130e0*/  SHF.L.U32 R10, R6, 0x1f, RZ ;  /* 0x0000001f060a7819 */ /* 0x000fd200000006ff */
.L_x_49:
        /* <DEDUP_REMOVED lines=8> */
[----:B--2---:R-:W-:-:S04]  /*13170*/  LOP3.LUT R11, R11, 0x1f, RZ, 0xc0, !PT ;  /* 0x0000001f0b0b7812 */ /* 0x004fc800078ec0ff */
[----:B------:R-:W-:-:S13]  /*13180*/  ISETP.NE.AND P1, PT, R11, RZ, PT ;  /* 0x000000ff0b00720c */ /* 0x000fda0003f25270 */
[----:B---3--:R-:W-:Y:S05]  /*13190*/  @!P1 BRA `(.L_x_50) ;  /* 0x0000000000049947 */ /* 0x008fea0003800000 */
[----:B------:R-:W-:Y:S01]  /*131a0*/  BPT.TRAP 0x1 ;  /* 0x000000040000795c */ /* 0x000fe20000300000 */
.L_x_50:
[----:B-1----:R-:W-:Y:S01]  /*131b0*/  LEA R10, R4, R252, 0x10 ;  /* 0x000000fc040a7211 */ /* 0x002fe200078e80ff */
[----:B------:R-:W-:Y:S01]  /*131c0*/  ULDC.64 UR6, c[0x0][0x198] ;  /* 0x0000660000067ab9 */ /* 0x000fe20000000a00 */
        /* <DEDUP_REMOVED lines=9> */
[----:B------:R-:W-:Y:S01]  /*13260*/  UMOV UR20, UR36 ;  /* 0x0000002400147c82 */ /* 0x000fe20008000000 */
[----:B------:R-:W-:Y:S01]  /*13270*/  UMOV UR21, UR37 ;  /* 0x0000002500157c82 */ /* 0x000fe20008000000 */
[----:B------:R-:W-:Y:S01]  /*13280*/  UMOV UR10, 0x40 ;  /* 0x00000040000a7882 */ /* 0x000fe20000000000 */
[----:B------:R-:W-:Y:S01]  /*13290*/  UMOV UR12, UR36 ;  /* 0x00000024000c7c82 */ /* 0x000fe20008000000 */
[----:B------:R-:W-:Y:S01]  /*132a0*/  USHF.L.U32 UR19, UR19, 0x8, URZ ;  /* 0x0000000813137899 */ /* 0x000fe2000800063f */
[----:B------:R-:W-:Y:S01]  /*132b0*/  ISETP.NE.AND P1, PT, R4, 0x4, PT ;  /* 0x000000040400780c */ /* 0x000fe20003f25270 */
[----:B------:R-:W-:Y:S01]  /*132c0*/  UIADD3 UR17, UR17, 0x44000, URZ ;  /* 0x0004400011117890 */ /* 0x000fe2000fffe03f */
[----:B------:R-:W-:Y:S01]  /*132d0*/  VIADD R218, R218, 0x1 ;  /* 0x00000001dada7836 */ /* 0x000fe20000000000 */
[----:B------:R-:W-:Y:S01]  /*132e0*/  UIADD3 UR16, UR8, 0x4000, URZ ;  /* 0x0000400008107890 */ /* 0x000fe2000fffe03f */
[----:B------:R-:W-:Y:S01]  /*132f0*/  SEL R7, RZ, 0x1, P1 ;  /* 0x00000001ff077807 */ /* 0x000fe20000800000 */
[----:B------:R-:W-:Y:S01]  /*13300*/  UIADD3 UR8, UR8, 0xc000, URZ ;  /* 0x0000c00008087890 */ /* 0x000fe2000fffe03f */
[----:B------:R-:W-:Y:S01]  /*13310*/  SEL R4, R4, RZ, P1 ;  /* 0x000000ff04047207 */ /* 0x000fe20000800000 */
[----:B------:R-:W-:Y:S01]  /*13320*/  UMOV UR13, UR37 ;  /* 0x00000025000d7c82 */ /* 0x000fe20008000000 */
[----:B------:R-:W-:Y:S01]  /*13330*/  UMOV UR9, UR17 ;  /* 0x0000001100097c82 */ /* 0x000fe20008000000 */
[----:B------:R-:W-:Y:S01]  /*13340*/  UMOV UR11, UR19 ;  /* 0x00000013000b7c82 */ /* 0x000fe20008000000 */
[----:B------:R-:W-:-:S02]  /*13350*/  LOP3.LUT R6, R6, R7, RZ, 0x3c, !PT ;  /* 0x0000000706067212 */ /* 0x000fc400078e3cff */
[----:B------:R2:W-:Y:S02]  /*13360*/  UTMALDG.4D [UR16], [UR6], desc[UR26] ;  /* 0x00001a10060075b4 */ /* 0x0005e40008019000 */
[----:B------:R2:W-:Y:S02]  /*13370*/  UTMALDG.4D [UR8], [UR6], desc[UR26] ;  /* 0x00001a08060075b4 */ /* 0x0005e40008019000 */
[----:B--2---:R-:W-:Y:S01]  /*13380*/  NOP ;  /* 0x0000000000007918 */ /* 0x004fe20000000000 */
.L_x_48:
[----:B------:R-:W-:Y:S05]  /*13390*/  BSYNC B0 ;  /* 0x0000000000007941 */ /* 0x000fea0003800000 */
.L_x_47:
[----:B------:R-:W-:-:S07]  /*133a0*/  IADD3 R5, R5, -0x1, RZ ;  /* 0xffffffff05057810 */ /* 0x000fce0007ffe0ff */
.L_x_46:
[----:B------:R-:W-:Y:S01]  /*133b0*/  ISETP.GT.AND P3, PT, R246, 0x1, PT ;  /* 0x00000001f600780c */ /* 0x000fe20003f64270 */
[----:B------:R-:W-:Y:S01]  /*133c0*/  VIADD R11, R16, 0x1 ;  /* 0x00000001100b7836 */ /* 0x000fe20000000000 */
[----:B-1----:R-:W-:Y:S01]  /*133d0*/  IADD3 R7, R14, 0x1, RZ ;  /* 0x000000010e077810 */ /* 0x002fe20007ffe0ff */
[----:B------:R-:W-:Y:S01]  /*133e0*/  IMAD.MOV.U32 R13, RZ, RZ, R8 ;  /* 0x000000ffff0d7224 */ /* 0x000fe200078e0008 */
[----:B------:R-:W-:Y:S02]  /*133f0*/  IADD3 R246, R246, -0x1, RZ ;  /* 0xfffffffff6f67810 */ /* 0x000fe40007ffe0ff */
[----:B------:R-:W-:Y:S02]  /*13400*/  ISETP.NE.AND P1, PT, R7, 0x4, PT ;  /* 0x000000040700780c */ /* 0x000fe40003f25270 */
[----:B------:R-:W-:Y:S02]  /*13410*/  ISETP.NE.AND P2, PT, R11, 0x4, PT ;  /* 0x000000040b00780c */ /* 0x000fe40003f45270 */
[----:B------:R-:W-:-:S02]  /*13420*/  SEL R10, RZ, 0x1, P1 ;  /* 0x00000001ff0a7807 */ /* 0x000fc40000800000 */
[----:B------:R-:W-:Y:S02]  /*13430*/  IADD3 R0, R0, 0x100, RZ ;  /* 0x0000010000007810 */ /* 0x000fe40007ffe0ff */
[----:B------:R-:W-:Y:S02]  /*13440*/  LOP3.LUT R10, R15, R10, RZ, 0x3c, !PT ;  /* 0x0000000a0f0a7212 */ /* 0x000fe400078e3cff */
[----:B------:R-:W-:Y:S02]  /*13450*/  MOV R12, R9 ;  /* 0x00000009000c7202 */ /* 0x000fe40000000f00 */
[----:B------:R-:W-:Y:S02]  /*13460*/  SEL R7, R7, RZ, P1 ;  /* 0x000000ff07077207 */ /* 0x000fe40000800000 */
[----:B------:R-:W-:Y:S01]  /*13470*/  SEL R11, R11, RZ, P2 ;  /* 0x000000ff0b0b7207 */ /* 0x000fe20001000000 */
[----:B------:R-:W-:Y:S06]  /*13480*/  @P3 BRA `(.L_x_51) ;  /* 0xffffff9400803947 */ /* 0x000fec000383ffff */
.L_x_37:
[----:B------:R-:W-:Y:S05]  /*13490*/  WARPSYNC.ALL ;  /* 0x0000000000007948 */ /* 0x000fea0003800000 */
[----:B------:R-:W3:Y:S01]  /*134a0*/  SHFL.BFLY PT, R3, R248, 0x1, 0x1f ;  /* 0x0c201f00f8037f89 */ /* 0x000ee200000e0000 */
[----:B------:R-:W-:Y:S01]  /*134b0*/  BSSY B0, `(.L_x_52) ;  /* 0x0000023000007945 */ /* 0x000fe20003800000 */
[----:B------:R-:W-:Y:S01]  /*134c0*/  MOV R7, 0x7f800000 ;  /* 0x7f80000000077802 */ /* 0x000fe20000000f00 */
[----:B------:R-:W-:Y:S01]  /*134d0*/  IMAD.MOV.U32 R6, RZ, RZ, 0x3f800000 ;  /* 0x3f800000ff067424 */ /* 0x000fe200078e00ff */
[----:B------:R-:W4:Y:S01]  /*134e0*/  SHFL.BFLY PT, R0, R247, 0x1, 0x1f ;  /* 0x0c201f00f7007f89 */ /* 0x000f2200000e0000 */
[----:B------:R-:W-:Y:S01]  /*134f0*/  MOV R11, 0x7f800000 ;  /* 0x7f800000000b7802 */ /* 0x000fe20000000f00 */
[----:B---3--:R-:W-:Y:S01]  /*13500*/  FADD R3, R3, R248 ;  /* 0x000000f803037221 */ /* 0x008fe20000000000 */
[----:B----4-:R-:W-:-:S04]  /*13510*/  FADD R16, R0, R247 ;  /* 0x000000f700107221 */ /* 0x010fc80000000000 */
[----:B------:R-:W3:Y:S01]  /*13520*/  SHFL.BFLY PT, R2, R3, 0x2, 0x1f ;  /* 0x0c401f0003027f89 */ /* 0x000ee200000e0000 */
[----:B------:R-:W-:-:S03]  /*13530*/  MOV R0, 0x3f800000 ;  /* 0x3f80000000007802 */ /* 0x000fc60000000f00 */
[----:B------:R-:W4:Y:S01]  /*13540*/  SHFL.BFLY PT, R17, R16, 0x2, 0x1f ;  /* 0x0c401f0010117f89 */ /* 0x000f2200000e0000 */
[C---:B---3--:R-:W-:Y:S01]  /*13550*/  FSETP.NE.AND P0, PT, R3.reuse, -R2, PT ;  /* 0x800000020300720b */ /* 0x048fe20003f05000 */
[----:B------:R-:W-:Y:S01]  /*13560*/  FADD R4, R3, R2 ;  /* 0x0000000203047221 */ /* 0x000fe20000000000 */
[----:B----4-:R-:W-:-:S11]  /*13570*/  FADD R5, R16, R17 ;  /* 0x0000001110057221 */ /* 0x010fd60000000000 */
[----:B------:R-:W-:Y:S05]  /*13580*/  @!P0 BRA `(.L_x_53) ;  /* 0x0000000000548947 */ /* 0x000fea0003800000 */
[----:B------:R-:W-:Y:S01]  /*13590*/  VIADD R0, R4, 0x1800000 ;  /* 0x0180000004007836 */ /* 0x000fe20000000000 */
[----:B------:R-:W-:Y:S04]  /*135a0*/  BSSY B1, `(.L_x_54) ;  /* 0x000000c000017945 */ /* 0x000fe80003800000 */
[----:B------:R-:W-:-:S04]  /*135b0*/  LOP3.LUT R0, R0, 0x7f800000, RZ, 0xc0, !PT ;  /* 0x7f80000000007812 */ /* 0x000fc800078ec0ff */
[----:B------:R-:W-:-:S13]  /*135c0*/  ISETP.GT.U32.AND P0, PT, R0, 0x1ffffff, PT ;  /* 0x01ffffff0000780c */ /* 0x000fda0003f04070 */
[----:B------:R-:W-:Y:S05]  /*135d0*/  @P0 BRA `(.L_x_55) ;  /* 0x0000000000100947 */ /* 0x000fea0003800000 */
[----:B------:R-:W-:Y:S02]  /*135e0*/  MOV R2, R4 ;  /* 0x0000000400027202 */ /* 0x000fe40000000f00 */
[----:B------:R-:W-:-:S07]  /*135f0*/  MOV R15, 0x13610 ;  /* 0x00013610000f7802 */ /* 0x000fce0000000f00 */
[----:B-12---:R-:W-:Y:S05]  /*13600*/  CALL.REL.NOINC `($__internal_0_$__cuda_sm20_rcp_rn_f32_slowpath) ;  /* 0x0000001800587944 */ /* 0x006fea0003c00000 */
[----:B------:R-:W-:Y:S05]  /*13610*/  BRA `(.L_x_56) ;  /* 0x0000000000107947 */ /* 0x000fea0003800000 */
.L_x_55:
[----:B------:R-:W3:Y:S02]  /*13620*/  MUFU.RCP R3, R4 ;  /* 0x0000000400037308 */ /* 0x000ee40000001000 */
[----:B---3--:R-:W-:-:S04]  /*13630*/  FFMA R0, R4, R3, -1 ;  /* 0xbf80000004007423 */ /* 0x008fc80000000003 */
[----:B------:R-:W-:-:S04]  /*13640*/  FADD.FTZ R0, -R0, -RZ ;  /* 0x800000ff00007221 */ /* 0x000fc80000010100 */
[----:B------:R-:W-:-:S07]  /*13650*/  FFMA R0, R3, R0, R3 ;  /* 0x0000000003007223 */ /* 0x000fce0000000003 */
.L_x_56:
[----:B------:R-:W-:Y:S05]  /*13660*/  BSYNC B1 ;  /* 0x0000000000017941 */ /* 0x000fea0003800000 */
.L_x_54:
[----:B------:R-:W-:Y:S01]  /*13670*/  FSETP.GEU.AND P0, PT, |R4|, 1.175494350822287508e-38, PT ;  /* 0x008000000400780b */ /* 0x000fe20003f0e200 */
[----:B------:R-:W-:-:S12]  /*13680*/  ULDC UR6, c[0x0][0x600] ;  /* 0x0001800000067ab9 */ /* 0x000fd80000000800 */
[----:B------:R-:W-:-:S04]  /*13690*/  @!P0 FMUL R4, R4, 16777216 ;  /* 0x4b80000004048820 */ /* 0x000fc80000400000 */
[----:B------:R-:W3:Y:S02]  /*136a0*/  MUFU.LG2 R2, R4 ;  /* 0x0000000400027308 */ /* 0x000ee40000000c00 */
[----:B---3--:R-:W-:-:S04]  /*136b0*/  @!P0 FADD R2, R2, -24 ;  /* 0xc1c0000002028421 */ /* 0x008fc80000000000 */
[----:B------:R-:W-:-:S04]  /*136c0*/  FMUL R11, R2, 0.69314718246459960938 ;  /* 0x3f317218020b7820 */ /* 0x000fc80000400000 */
[----:B------:R-:W-:-:S07]  /*136d0*/  FFMA R11, R8, UR6, R11 ;  /* 0x00000006080b7c23 */ /* 0x000fce000800000b */
.L_x_53:
[----:B------:R-:W-:Y:S05]  /*136e0*/  BSYNC B0 ;  /* 0x0000000000007941 */ /* 0x000fea0003800000 */
.L_x_52:
[----:B------:R-:W-:Y:S01]  /*136f0*/  FSETP.NE.AND P0, PT, R16, -R17, PT ;  /* 0x800000111000720b */ /* 0x000fe20003f05000 */
[----:B------:R-:W-:Y:S01]  /*13700*/  ULDC UR4, c[0x0][0x608] ;  /* 0x0001820000047ab9 */ /* 0x000fe20000000800 */
[----:B------:R-:W-:Y:S01]  /*13710*/  BSSY B0, `(.L_x_57) ;  /* 0x0000039000007945 */ /* 0x000fe20003800000 */
[----:B------:R-:W-:-:S04]  /*13720*/  FMUL R0, R0, UR4 ;  /* 0x0000000400007c20 */ /* 0x000fc80008400000 */
        /* <DEDUP_REMOVED lines=32> */
[----:B------:R-:W-:Y:S06]  /*13930*/  @!P0 BRA `(.L_x_58) ;  /* 0x0000000000588947 */ /* 0x000fec0003800000 */
[----:B------:R-:W-:Y:S01]  /*13940*/  IADD3 R0, R5, 0x1800000, RZ ;  /* 0x0180000005007810 */ /* 0x000fe20007ffe0ff */
[----:B------:R-:W-:Y:S03]  /*13950*/  BSSY B1, `(.L_x_59) ;  /* 0x000000d000017945 */ /* 0x000fe60003800000 */
[----:B------:R-:W-:-:S04]  /*13960*/  LOP3.LUT R0, R0, 0x7f800000, RZ, 0xc0, !PT ;  /* 0x7f80000000007812 */ /* 0x000fc800078ec0ff */
[----:B------:R-:W-:-:S13]  /*13970*/  ISETP.GT.U32.AND P0, PT, R0, 0x1ffffff, PT ;  /* 0x01ffffff0000780c */ /* 0x000fda0003f04070 */
[----:B------:R-:W-:Y:S05]  /*13980*/  @P0 BRA `(.L_x_60) ;  /* 0x0000000000140947 */ /* 0x000fea0003800000 */
[----:B------:R-:W-:Y:S01]  /*13990*/  IMAD.MOV.U32 R2, RZ, RZ, R5 ;  /* 0x000000ffff027224 */ /* 0x000fe200078e0005 */
[----:B------:R-:W-:-:S07]  /*139a0*/  MOV R15, 0x139c0 ;  /* 0x000139c0000f7802 */ /* 0x000fce0000000f00 */
[----:B-12---:R-:W-:Y:S05]  /*139b0*/  CALL.REL.NOINC `($__internal_0_$__cuda_sm20_rcp_rn_f32_slowpath) ;  /* 0x00000014006c7944 */ /* 0x006fea0003c00000 */
[----:B------:R-:W-:Y:S01]  /*139c0*/  MOV R6, R0 ;  /* 0x0000000000067202 */ /* 0x000fe20000000f00 */
[----:B------:R-:W-:Y:S06]  /*139d0*/  BRA `(.L_x_61) ;  /* 0x0000000000107947 */ /* 0x000fec0003800000 */
.L_x_60:
[----:B------:R-:W3:Y:S02]  /*139e0*/  MUFU.RCP R6, R5 ;  /* 0x0000000500067308 */ /* 0x000ee40000001000 */
[----:B---3--:R-:W-:-:S04]  /*139f0*/  FFMA R0, R5, R6, -1 ;  /* 0xbf80000005007423 */ /* 0x008fc80000000006 */
[----:B------:R-:W-:-:S04]  /*13a00*/  FADD.FTZ R3, -R0, -RZ ;  /* 0x800000ff00037221 */ /* 0x000fc80000010100 */
[----:B------:R-:W-:-:S07]  /*13a10*/  FFMA R6, R6, R3, R6 ;  /* 0x0000000306067223 */ /* 0x000fce0000000006 */
.L_x_61:
[----:B------:R-:W-:Y:S05]  /*13a20*/  BSYNC B1 ;  /* 0x0000000000017941 */ /* 0x000fea0003800000 */
.L_x_59:
[----:B------:R-:W-:Y:S01]  /*13a30*/  FSETP.GEU.AND P0, PT, |R5|, 1.175494350822287508e-38, PT ;  /* 0x008000000500780b */ /* 0x000fe20003f0e200 */
[----:B------:R-:W-:-:S12]  /*13a40*/  ULDC UR4, c[0x0][0x600] ;  /* 0x0001800000047ab9 */ /* 0x000fd80000000800 */
[----:B------:R-:W-:-:S04]  /*13a50*/  @!P0 FMUL R5, R5, 16777216 ;  /* 0x4b80000005058820 */ /* 0x000fc80000400000 */
[----:B------:R-:W3:Y:S02]  /*13a60*/  MUFU.LG2 R0, R5 ;  /* 0x0000000500007308 */ /* 0x000ee40000000c00 */
[----:B---3--:R-:W-:-:S04]  /*13a70*/  @!P0 FADD R0, R0, -24 ;  /* 0xc1c0000000008421 */ /* 0x008fc80000000000 */
[----:B------:R-:W-:-:S04]  /*13a80*/  FMUL R0, R0, 0.69314718246459960938 ;  /* 0x3f31721800007820 */ /* 0x000fc80000400000 */
[----:B------:R-:W-:-:S07]  /*13a90*/  FFMA R7, R9, UR4, R0 ;  /* 0x0000000409077c23 */ /* 0x000fce0008000000 */
.L_x_58:
[----:B------:R-:W-:Y:S05]  /*13aa0*/  BSYNC B0 ;  /* 0x0000000000007941 */ /* 0x000fea0003800000 */
.L_x_57:
[----:B------:R-:W3:Y:S01]  /*13ab0*/  S2R R19, SR_TID.X ;  /* 0x0000000000137919 */ /* 0x000ee20000002100 */
[----:B------:R-:W-:Y:S01]  /*13ac0*/  ULDC UR4, c[0x0][0x608] ;  /* 0x0001820000047ab9 */ /* 0x000fe20000000800 */
[----:B------:R-:W-:Y:S01]  /*13ad0*/  ULDC.64 UR6, c[0x0][0x208] ;  /* 0x0000820000067ab9 */ /* 0x000fe20000000a00 */
[----:B------:R-:W-:Y:S01]  /*13ae0*/  FMUL R6, R6, UR4 ;  /* 0x0000000406067c20 */ /* 0x000fe20008400000 */
[----:B------:R-:W-:Y:S01]  /*13af0*/  BSSY B0, `(.L_x_62) ;  /* 0x0000018000007945 */ /* 0x000fe20003800000 */
[C---:B---3--:R-:W-:Y:S02]  /*13b00*/  LOP3.LUT P0, RZ, R19.reuse, 0x3, RZ, 0xc0, !PT ;  /* 0x0000000313ff7812 */ /* 0x048fe4000780c0ff */
[----:B------:R-:W-:-:S04]  /*13b10*/  LOP3.LUT R16, R19, 0x7f, RZ, 0xc0, !PT ;  /* 0x0000007f13107812 */ /* 0x000fc800078ec0ff */
[----:B------:R-:W-:-:S07]  /*13b20*/  SHF.R.U32.HI R17, RZ, 0x5, R16 ;  /* 0x00000005ff117819 */ /* 0x000fce0000011610 */
[----:B------:R-:W-:Y:S05]  /*13b30*/  @P0 BRA `(.L_x_63) ;  /* 0x00000000004c0947 */ /* 0x000fea0003800000 */
[----:B------:R-:W-:Y:S01]  /*13b40*/  SHF.R.U32.HI R0, RZ, 0x2, R19 ;  /* 0x00000002ff007819 */ /* 0x000fe20000011613 */
[----:B------:R-:W-:Y:S01]  /*13b50*/  ULDC.64 UR4, c[0x0][0x688] ;  /* 0x0001a20000047ab9 */ /* 0x000fe20000000a00 */
[----:B------:R-:W-:Y:S01]  /*13b60*/  SHF.L.U32 R3, R17, 0x4, RZ ;  /* 0x0000000411037819 */ /* 0x000fe200000006ff */
[----:B------:R-:W-:Y:S01]  /*13b70*/  UIMAD UR4, UR36, UR4, UR43 ;  /* 0x00000004240472a4 */ /* 0x000fe2000f8e022b */
[----:B------:R-:W-:-:S03]  /*13b80*/  LOP3.LUT R0, R0, 0x7, RZ, 0xc0, !PT ;  /* 0x0000000700007812 */ /* 0x000fc600078ec0ff */
[----:B------:R-:W-:Y:S01]  /*13b90*/  UIMAD UR4, UR37, UR5, UR4 ;  /* 0x00000005250472a4 */ /* 0x000fe2000f8e0204 */
[----:B------:R-:W-:Y:S02]  /*13ba0*/  LOP3.LUT R0, R3, 0xfffffff0, R0, 0xe2, !PT ;  /* 0xfffffff003007812 */ /* 0x000fe400078ee200 */
[----:B------:R-:W-:Y:S02]  /*13bb0*/  ULDC UR5, c[0x0][0x288] ;  /* 0x0000a20000057ab9 */ /* 0x000fe40000000800 */
[C---:B------:R-:W-:Y:S02]  /*13bc0*/  LOP3.LUT R2, R0.reuse, UR43, RZ, 0xfc, !PT ;  /* 0x0000002b00027c12 */ /* 0x040fe4000f8efcff */
[----:B------:R-:W-:Y:S02]  /*13bd0*/  IADD3 R0, P2, R0, UR4, RZ ;  /* 0x0000000400007c10 */ /* 0x000fe4000ff5e0ff */
[C---:B------:R-:W-:Y:S01]  /*13be0*/  ISETP.GE.U32.AND P0, PT, R2.reuse, UR5, PT ;  /* 0x0000000502007c0c */ /* 0x040fe2000bf06070 */
[----:B------:R-:W-:-:S05]  /*13bf0*/  VIADD R3, R2, 0x8 ;  /* 0x0000000802037836 */ /* 0x000fca0000000000 */
[----:B------:R-:W-:Y:S01]  /*13c00*/  ISETP.GE.U32.AND P1, PT, R3, UR5, PT ;  /* 0x0000000503007c0c */ /* 0x000fe2000bf26070 */
[----:B------:R-:W-:Y:S01]  /*13c10*/  ULDC.64 UR4, c[0x0][0x680] ;  /* 0x0001a00000047ab9 */ /* 0x000fe20000000a00 */
[----:B------:R-:W-:Y:S02]  /*13c20*/  IADD3.X R3, RZ, RZ, RZ, P2, !PT ;  /* 0x000000ffff037210 */ /* 0x000fe400017fe4ff */
[----:B------:R-:W-:-:S04]  /*13c30*/  LEA R2, P2, R0, UR4, 0x2 ;  /* 0x0000000400027c11 */ /* 0x000fc8000f8410ff */
[----:B------:R-:W-:-:S05]  /*13c40*/  LEA.HI.X R3, R0, UR5, R3, 0x2, P2 ;  /* 0x0000000500037c11 */ /* 0x000fca00090f1403 */
[----:B------:R3:W-:Y:S04]  /*13c50*/  @!P0 STG.E desc[UR6][R2.64], R11 ;  /* 0x0000000b02008986 */ /* 0x0007e8000c101906 */
[----:B------:R3:W-:Y:S02]  /*13c60*/  @!P1 STG.E desc[UR6][R2.64+0x20], R7 ;  /* 0x0000200702009986 */ /* 0x0007e4000c101906 */
.L_x_63:
[----:B------:R-:W-:Y:S05]  /*13c70*/  BSYNC B0 ;  /* 0x0000000000007941 */ /* 0x000fea0003800000 */
.L_x_62:
[----:B------:R-:W-:Y:S01]  /*13c80*/  ULDC.64 UR4, c[0x0][0x730] ;  /* 0x0001cc0000047ab9 */ /* 0x000fe20000000a00 */
[-C--:B------:R-:W-:Y:S01]  /*13c90*/  FMUL R154, R154, R6.reuse ;  /* 0x000000069a9a7220 */ /* 0x080fe20000400000 */
[----:B------:R-:W-:Y:S01]  /*13ca0*/  ISETP.NE.U32.AND P0, PT, RZ, UR4, PT ;  /* 0x00000004ff007c0c */ /* 0x000fe2000bf05070 */
[-C--:B------:R-:W-:Y:S01]  /*13cb0*/  FMUL R42, R155, R6.reuse ;  /* 0x000000069b2a7220 */ /* 0x080fe20000400000 */
[-C--:B------:R-:W-:Y:S01]  /*13cc0*/  FMUL R158, R158, R6.reuse ;  /* 0x000000069e9e7220 */ /* 0x080fe20000400000 */
[-C--:B------:R-:W-:Y:S01]  /*13cd0*/  FMUL R46, R159, R6.reuse ;  /* 0x000000069f2e7220 */ /* 0x080fe20000400000 */
[----:B------:R-:W-:Y:S01]  /*13ce0*/  ISETP.NE.AND.EX P0, PT, RZ, UR5, PT, P0 ;  /* 0x00000005ff007c0c */ /* 0x000fe2000bf05300 */
        /* <DEDUP_REMOVED lines=28> */
[----:B------:R-:W-:Y:S06]  /*13eb0*/  @P0 BRA `(.L_x_64) ;  /* 0x0000000000200947 */ /* 0x000fec0003800000 */
[----:B------:R-:W-:Y:S02]  /*13ec0*/  ULDC.64 UR4, c[0x0][0x728] ;  /* 0x0001ca0000047ab9 */ /* 0x000fe40000000a00 */
[----:B------:R-:W-:-:S04]  /*13ed0*/  ISETP.NE.U32.AND P0, PT, RZ, UR4, PT ;  /* 0x00000004ff007c0c */ /* 0x000fc8000bf05070 */
[----:B------:R-:W-:-:S13]  /*13ee0*/  ISETP.NE.AND.EX P0, PT, RZ, UR5, PT, P0 ;  /* 0x00000005ff007c0c */ /* 0x000fda000bf05300 */
[----:B------:R-:W-:Y:S05]  /*13ef0*/  @!P0 BRA `(.L_x_65) ;  /* 0x00000000000c8947 */ /* 0x000fea0003800000 */
[----:B---3--:R-:W3:Y:S02]  /*13f00*/  LDC.64 R2, c[0x0][0x728] ;  /* 0x0001ca00ff027b82 */ /* 0x008ee40000000a00 */
[----:B---3--:R4:W5:Y:S01]  /*13f10*/  LDG.E R2, desc[UR6][R2.64] ;  /* 0x0000000602027981 */ /* 0x008962000c1e1900 */
[----:B------:R-:W-:Y:S05]  /*13f20*/  BRA `(.L_x_64) ;  /* 0x0000000000047947 */ /* 0x000fea0003800000 */
.L_x_65:
[----:B---3--:R-:W3:Y:S02]  /*13f30*/  LDC R2, c[0x0][0x720] ;  /* 0x0001c800ff027b82 */ /* 0x008ee40000000800 */
.L_x_64:
[----:B------:R-:W-:Y:S02]  /*13f40*/  MOV R0, RZ ;  /* 0x000000ff00007202 */ /* 0x000fe40000000f00 */
[----:B---3-5:R-:W-:Y:S02]  /*13f50*/  MOV R59, R2 ;  /* 0x00000002003b7202 */ /* 0x028fe40000000f00 */
[----:B------:R-:W-:-:S13]  /*13f60*/  LOP3.LUT P0, RZ, R0, 0x1bf, RZ, 0xc0, !PT ;  /* 0x000001bf00ff7812 */ /* 0x000fda000780c0ff */
[----:B------:R-:W-:Y:S05]  /*13f70*/  @!P0 BRA `(.L_x_66) ;  /* 0x0000000000408947 */ /* 0x000fea0003800000 */
[----:B------:R-:W-:Y:S01]  /*13f80*/  MOV R0, 0x0 ;  /* 0x0000000000007802 */ /* 0x000fe20000000f00 */
[----:B------:R-:W-:Y:S01]  /*13f90*/  ULDC.64 UR4, c[0x4][0x70] ;  /* 0x01001c0000047ab9 */ /* 0x000fe20000000a00 */
[----:B------:R-:W-:Y:S01]  /*13fa0*/  ULDC.64 UR6, c[0x4][0x8] ;  /* 0x0100020000067ab9 */ /* 0x000fe20000000a00 */
[----:B------:R-:W-:Y:S01]  /*13fb0*/  IMAD.U32 R4, RZ, RZ, UR4 ;  /* 0x00000004ff047e24 */ /* 0x000fe2000f8e00ff */
[----:B----4-:R3:W4:Y:S01]  /*13fc0*/  LDC.64 R2, c[0x4][R0] ;  /* 0x0100000000027b82 */ /* 0x0107220000000a00 */
[----:B------:R-:W-:Y:S01]  /*13fd0*/  MOV R5, UR5 ;  /* 0x0000000500057c02 */ /* 0x000fe20008000f00 */
[----:B------:R-:W-:Y:S01]  /*13fe0*/  ULDC.64 UR4, c[0x4][0x78] ;  /* 0x01001e0000047ab9 */ /* 0x000fe20000000a00 */
[----:B------:R-:W-:Y:S01]  /*13ff0*/  MOV R10, UR6 ;  /* 0x00000006000a7c02 */ /* 0x000fe20008000f00 */
[----:B------:R-:W-:Y:S01]  /*14000*/  IMAD.U32 R7, RZ, RZ, UR5 ;  /* 0x00000005ff077e24 */ /* 0x000fe2000f8e00ff */
[----:B------:R-:W-:Y:S01]  /*14010*/  MOV R6, UR4 ;  /* 0x0000000400067c02 */ /* 0x000fe20008000f00 */
[----:B------:R-:W-:Y:S01]  /*14020*/  IMAD.MOV.U32 R8, RZ, RZ, 0x70 ;  /* 0x00000070ff087424 */ /* 0x000fe200078e00ff */
[----:B------:R-:W-:-:S02]  /*14030*/  MOV R11, UR7 ;  /* 0x00000007000b7c02 */ /* 0x000fc40008000f00 */
[----:B--2---:R-:W-:Y:S02]  /*14040*/  MOV R12, 0x1 ;  /* 0x00000001000c7802 */ /* 0x004fe40000000f00 */
[----:B-1-3--:R-:W-:-:S07]  /*14050*/  MOV R13, RZ ;  /* 0x000000ff000d7202 */ /* 0x00afce0000000f00 */
[----:B------:R-:W-:-:S07]  /*14060*/  LEPC R20, `(.L_x_66) ;  /* 0x000000001014794e */ /* 0x000fce0000000000 */
[----:B----4-:R-:W-:Y:S05]  /*14070*/  CALL.ABS.NOINC R2 ;  /* 0x0000000002007343 */ /* 0x010fea0003c00000 */
.L_x_66:
        /* <DEDUP_REMOVED lines=18> */
.L_x_67:
[----:B------:R-:W-:Y:S01]  /*141a0*/  ULDC.64 UR4, c[0x0][0x730] ;  /* 0x0001cc0000047ab9 */ /* 0x000fe20000000a00 */
[----:B------:R-:W-:Y:S01]  /*141b0*/  IMAD.SHL.U32 R0, R19, 0x20, RZ ;  /* 0x0000002013007824 */ /* 0x000fe200078e00ff */
[----:B------:R-:W-:Y:S01]  /*141c0*/  ISETP.NE.U32.AND P0, PT, RZ, UR4, PT ;  /* 0x00000004ff007c0c */ /* 0x000fe2000bf05070 */
[----:B------:R-:W-:Y:S01]  /*141d0*/  VIADD R16, R16, 0x1f ;  /* 0x0000001f10107836 */ /* 0x000fe20000000000 */
[----:B----4-:R-:W-:Y:S02]  /*141e0*/  SHF.R.U32.HI R3, RZ, 0x1, R19 ;  /* 0x00000001ff037819 */ /* 0x010fe40000011613 */
[----:B------:R-:W-:Y:S02]  /*141f0*/  ISETP.NE.AND.EX P0, PT, RZ, UR5, PT, P0 ;  /* 0x00000005ff007c0c */ /* 0x000fe4000bf05300 */
[C---:B------:R-:W-:Y:S02]  /*14200*/  LOP3.LUT R2, R0.reuse, 0xc0, RZ, 0xc0, !PT ;  /* 0x000000c000027812 */ /* 0x040fe400078ec0ff */
[----:B------:R-:W-:-:S02]  /*14210*/  LOP3.LUT R4, R0, 0x20, RZ, 0xc0, !PT ;  /* 0x0000002000047812 */ /* 0x000fc400078ec0ff */
[----:B------:R-:W-:Y:S02]  /*14220*/  LOP3.LUT R2, R2, 0x8, R3, 0xf8, !PT ;  /* 0x0000000802027812 */ /* 0x000fe400078ef803 */
[----:B------:R-:W-:Y:S02]  /*14230*/  SHF.L.U32 R3, R19, 0x2, RZ ;  /* 0x0000000213037819 */ /* 0x000fe400000006ff */
[----:B------:R-:W-:Y:S02]  /*14240*/  LEA R4, R17, R4, 0x9 ;  /* 0x0000000411047211 */ /* 0x000fe400078e48ff */
[----:B------:R-:W-:Y:S01]  /*14250*/  LOP3.LUT R3, R2, 0x18, R3, 0x78, !PT ;  /* 0x0000001802037812 */ /* 0x000fe200078e7803 */
[----:B------:R-:W3:Y:S01]  /*14260*/  @P0 LDC R59, c[0x0][0x720] ;  /* 0x0001c800ff3b0b82 */ /* 0x000ee20000000800 */
[----:B------:R-:W-:Y:S02]  /*14270*/  LOP3.LUT R0, R0, 0x100, RZ, 0xc0, !PT ;  /* 0x0000010000007812 */ /* 0x000fe400078ec0ff */
[----:B------:R-:W-:-:S02]  /*14280*/  ISETP.GT.U32.AND P1, PT, R16, 0x3e, PT ;  /* 0x0000003e1000780c */ /* 0x000fc40003f24070 */
[----:B------:R-:W-:Y:S02]  /*14290*/  IADD3 R3, R3, R4, R0 ;  /* 0x0000000403037210 */ /* 0x000fe40007ffe000 */
[----:B------:R-:W-:Y:S02]  /*142a0*/  LOP3.LUT P0, RZ, R19, 0x4, RZ, 0xc0, !PT ;  /* 0x0000000413ff7812 */ /* 0x000fe4000780c0ff */
[----:B------:R-:W-:Y:S01]  /*142b0*/  LEA R3, R3, R252, 0x1 ;  /* 0x000000fc03037211 */ /* 0x000fe200078e08ff */
[-C--:B---3--:R-:W-:Y:S01]  /*142c0*/  FMUL R4, R152, R59.reuse ;  /* 0x0000003b98047220 */ /* 0x088fe20000400000 */
        /* <DEDUP_REMOVED lines=8> */
[-C--:B-1----:R-:W-:Y:S01]  /*14350*/  FMUL R13, R24, R59.reuse ;  /* 0x0000003b180d7220 */ /* 0x082fe20000400000 */
[-C--:B------:R-:W-:Y:S01]  /*14360*/  FMUL R10, R162, R59.reuse ;  /* 0x0000003ba20a7220 */ /* 0x080fe20000400000 */
[-C--:B------:R-:W-:Y:S01]  /*14370*/  FMUL R15, R48, R59.reuse ;  /* 0x0000003b300f7220 */ /* 0x080fe20000400000 */
[----:B------:R-:W-:Y:S01]  /*14380*/  F2FP.F16.F32.PACK_AB R4, R5, R4 ;  /* 0x000000040504723e */ /* 0x000fe200000000ff */
[-C--:B--2---:R-:W-:Y:S01]  /*14390*/  FMUL R12, R164, R59.reuse ;  /* 0x0000003ba40c7220 */ /* 0x084fe20000400000 */
[-C--:B------:R-:W-:Y:S01]  /*143a0*/  FMUL R17, R26, R59.reuse ;  /* 0x0000003b1a117220 */ /* 0x080fe20000400000 */
[-C--:B------:R-:W-:Y:S01]  /*143b0*/  FMUL R14, R166, R59.reuse ;  /* 0x0000003ba60e7220 */ /* 0x080fe20000400000 */
[-C--:B------:R-:W-:Y:S01]  /*143c0*/  FMUL R19, R50, R59.reuse ;  /* 0x0000003b32137220 */ /* 0x080fe20000400000 */
[----:B------:R-:W-:Y:S01]  /*143d0*/  F2FP.F16.F32.PACK_AB R5, R7, R0 ;  /* 0x000000000705723e */ /* 0x000fe200000000ff */
[-C--:B------:R-:W-:Y:S01]  /*143e0*/  FMUL R24, R32, R59.reuse ;  /* 0x0000003b20187220 */ /* 0x080fe20000400000 */
[----:B------:R-:W-:Y:S01]  /*143f0*/  MOV R0, 0x10 ;  /* 0x0000001000007802 */ /* 0x000fe20000000f00 */
[-C--:B------:R-:W-:Y:S01]  /*14400*/  FMUL R16, R28, R59.reuse ;  /* 0x0000003b1c107220 */ /* 0x080fe20000400000 */
[-C--:B------:R-:W-:Y:S01]  /*14410*/  FMUL R32, R36, R59.reuse ;  /* 0x0000003b24207220 */ /* 0x080fe20000400000 */
[-C--:B------:R-:W-:Y:S01]  /*14420*/  FMUL R18, R52, R59.reuse ;  /* 0x0000003b34127220 */ /* 0x080fe20000400000 */
[-C--:B------:R-:W-:Y:S01]  /*14430*/  FMUL R20, R30, R59.reuse ;  /* 0x0000003b1e147220 */ /* 0x080fe20000400000 */
[-C--:B------:R-:W-:Y:S01]  /*14440*/  FMUL R22, R54, R59.reuse ;  /* 0x0000003b36167220 */ /* 0x080fe20000400000 */
[-C--:B------:R-:W-:Y:S01]  /*14450*/  FMUL R28, R34, R59.reuse ;  /* 0x0000003b221c7220 */ /* 0x080fe20000400000 */
[-C--:B------:R-:W-:Y:S01]  /*14460*/  FMUL R36, R38, R59.reuse ;  /* 0x0000003b26247220 */ /* 0x080fe20000400000 */
[----:B------:R-:W-:Y:S01]  /*14470*/  F2FP.F16.F32.PACK_AB R6, R9, R6 ;  /* 0x000000060906723e */ /* 0x000fe200000000ff */
        /* <DEDUP_REMOVED lines=40> */
[----:B------:R-:W-:Y:S01]  /*14700*/  FMUL R59, R214, R59 ;  /* 0x0000003bd63b7220 */ /* 0x000fe20000400000 */
[----:B------:R-:W-:Y:S01]  /*14710*/  F2FP.F16.F32.PACK_AB R8, R13, R8 ;  /* 0x000000080d08723e */ /* 0x000fe200000000ff */
[----:B------:R-:W-:Y:S01]  /*14720*/  VIADD R13, R3, 0x1000 ;  /* 0x00001000030d7836 */ /* 0x000fe20000000000 */
[----:B------:R-:W-:-:S02]  /*14730*/  F2FP.F16.F32.PACK_AB R9, R15, R10 ;  /* 0x0000000a0f09723e */ /* 0x000fc400000000ff */
[----:B------:R-:W-:Y:S02]  /*14740*/  F2FP.F16.F32.PACK_AB R10, R17, R12 ;  /* 0x0000000c110a723e */ /* 0x000fe400000000ff */
[----:B------:R-:W-:Y:S02]  /*14750*/  F2FP.F16.F32.PACK_AB R11, R19, R14 ;  /* 0x0000000e130b723e */ /* 0x000fe400000000ff */
[----:B------:R-:W-:Y:S01]  /*14760*/  SEL R0, R0, 0xfffffff0, !P0 ;  /* 0xfffffff000007807 */ /* 0x000fe20004000000 */
[----:B------:R-:W-:Y:S06]  /*14770*/  @P1 BRA `(.L_x_68) ;  /* 0x0000000000041947 */ /* 0x000fec0003800000 */
[----:B------:R-:W-:-:S04]  /*14780*/  DEPBAR.LE SB0, 0x1 ;  /* 0x000080400000791a */ /* 0x000fc80000000000 */
.L_x_68:
[----:B------:R-:W-:Y:S05]  /*14790*/  WARPSYNC.ALL ;  /* 0x0000000000007948 */ /* 0x000fea0003800000 */
[----:B------:R-:W-:Y:S01]  /*147a0*/  BAR.SYNC.DEFER_BLOCKING 0x1, 0x80 ;  /* 0x0042000000007b1d */ /* 0x000fe20000010000 */
[C---:B------:R-:W-:Y:S02]  /*147b0*/  LEA R13, R0.reuse, R13, 0x1 ;  /* 0x0000000d000d7211 */ /* 0x040fe400078e08ff */
[----:B------:R-:W-:Y:S02]  /*147c0*/  LEA R0, R0, R3, 0x1 ;  /* 0x0000000300007211 */ /* 0x000fe400078e08ff */
[----:B------:R-:W-:Y:S01]  /*147d0*/  F2FP.F16.F32.PACK_AB R17, R18, R23 ;  /* 0x000000171211723e */ /* 0x000fe200000000ff */
[----:B------:R-:W-:Y:S01]  /*147e0*/  BSSY B0, `(.L_x_69) ;  /* 0x000001d000007945 */ /* 0x000fe20003800000 */
[----:B------:R-:W-:-:S02]  /*147f0*/  F2FP.F16.F32.PACK_AB R18, R20, R25 ;  /* 0x000000191412723e */ /* 0x000fc400000000ff */
[----:B------:R-:W-:Y:S02]  /*14800*/  F2FP.F16.F32.PACK_AB R19, R22, R27 ;  /* 0x0000001b1613723e */ /* 0x000fe400000000ff */
[----:B------:R-:W-:Y:S02]  /*14810*/  F2FP.F16.F32.PACK_AB R25, R26, R31 ;  /* 0x0000001f1a19723e */ /* 0x000fe400000000ff */
[----:B------:R-:W-:Y:S02]  /*14820*/  F2FP.F16.F32.PACK_AB R16, R16, R21 ;  /* 0x000000151010723e */ /* 0x000fe400000000ff */
[----:B------:R-:W-:Y:S02]  /*14830*/  F2FP.F16.F32.PACK_AB R24, R24, R29 ;  /* 0x0000001d1818723e */ /* 0x000fe400000000ff */
[----:B------:R-:W-:Y:S02]  /*14840*/  F2FP.F16.F32.PACK_AB R26, R28, R33 ;  /* 0x000000211c1a723e */ /* 0x000fe400000000ff */
[----:B------:R-:W-:Y:S01]  /*14850*/  F2FP.F16.F32.PACK_AB R27, R30, R35 ;  /* 0x000000231e1b723e */ /* 0x000fe200000000ff */
[----:B------:R1:W-:Y:S04]  /*14860*/  STSM.16.M88.4 [R3], R4 ;  /* 0x0000000403007844 */ /* 0x0003e80000000200 */
[----:B------:R1:W-:Y:S01]  /*14870*/  STSM.16.M88.4 [R0], R8 ;  /* 0x0000000800007844 */ /* 0x0003e20000000200 */
[----:B------:R-:W-:Y:S01]  /*14880*/  @!PT LDS RZ, [RZ] ;  /* 0x00000000fffff984 */ /* 0x000fe20000000800 */
[----:B------:R-:W-:Y:S01]  /*14890*/  @!PT LDS RZ, [RZ] ;  /* 0x00000000fffff984 */ /* 0x000fe20000000800 */
[----:B------:R-:W-:Y:S01]  /*148a0*/  @!PT LDS RZ, [RZ] ;  /* 0x00000000fffff984 */ /* 0x000fe20000000800 */
[----:B------:R-:W-:Y:S01]  /*148b0*/  @!PT LDS RZ, [RZ] ;  /* 0x00000000fffff984 */ /* 0x000fe20000000800 */
[----:B------:R2:W-:Y:S06]  /*148c0*/  MEMBAR.ALL.CTA ;  /* 0x0000000000007992 */ /* 0x0005ec0000008000 */
[----:B--2---:R-:W2:Y:S02]  /*148d0*/  FENCE.VIEW.ASYNC.S ;  /* 0x00000000000073c6 */ /* 0x004ea40000000000 */
[----:B--2---:R-:W-:Y:S06]  /*148e0*/  BAR.SYNC.DEFER_BLOCKING 0x1, 0x80 ;  /* 0x0042000000007b1d */ /* 0x004fec0000010000 */
[----:B------:R-:W-:Y:S05]  /*148f0*/  @P1 BRA `(.L_x_70) ;  /* 0x00000000002c1947 */ /* 0x000fea0003800000 */
[----:B------:R-:W-:Y:S01]  /*14900*/  ULDC.64 UR4, c[0x0][0x198] ;  /* 0x0000660000047ab9 */ /* 0x000fe20000000a00 */
[----:B------:R-:W-:Y:S01]  /*14910*/  R2UR UR8, R252 ;  /* 0x00000000fc0872ca */ /* 0x000fe200000e0000 */
[----:B------:R-:W-:Y:S01]  /*14920*/  UIADD3 UR4, UP0, UR4, 0x670, URZ ;  /* 0x0000067004047890 */ /* 0x000fe2000ff1e03f */
[----:B------:R-:W-:Y:S01]  /*14930*/  UMOV UR9, URZ ;  /* 0x0000003f00097c82 */ /* 0x000fe20008000000 */
[----:B------:R-:W-:Y:S02]  /*14940*/  UMOV UR10, UR43 ;  /* 0x0000002b000a7c82 */ /* 0x000fe40008000000 */
[----:B------:R-:W-:Y:S01]  /*14950*/  UIADD3.X UR5, URZ, UR5, URZ, UP0, !UPT ;  /* 0x000000053f057290 */ /* 0x000fe200087fe43f */
[----:B------:R-:W-:Y:S01]  /*14960*/  UMOV UR11, UR36 ;  /* 0x00000024000b7c82 */ /* 0x000fe20008000000 */
[----:B------:R-:W-:-:S07]  /*14970*/  UMOV UR12, UR37 ;  /* 0x00000025000c7c82 */ /* 0x000fce0008000000 */
[----:B------:R2:W-:Y:S01]  /*14980*/  UTMASTG.4D [UR8], [UR4] ;  /* 0x00000008040073b5 */ /* 0x0005e20008018000 */
[----:B------:R0:W-:Y:S01]  /*14990*/  UTMACMDFLUSH ;  /* 0x00000000000079b7 */ /* 0x0001e20000000000 */
[----:B--2---:R-:W-:-:S04]  /*149a0*/  DEPBAR.LE SB0, 0x1 ;  /* 0x000080400000791a */ /* 0x004fc80000000000 */
.L_x_70:
[----:B------:R-:W-:Y:S05]  /*149b0*/  BSYNC B0 ;  /* 0x0000000000007941 */ /* 0x000fea0003800000 */
.L_x_69:
[----:B------:R-:W-:Y:S01]  /*149c0*/  BAR.SYNC.DEFER_BLOCKING 0x1, 0x80 ;  /* 0x0042000000007b1d */ /* 0x000fe20000010000 */
[----:B------:R-:W-:Y:S02]  /*149d0*/  F2FP.F16.F32.PACK_AB R33, R34, R39 ;  /* 0x000000272221723e */ /* 0x000fe400000000ff */
[----:B------:R-:W-:Y:S02]  /*149e0*/  F2FP.F16.F32.PACK_AB R34, R36, R41 ;  /* 0x000000292422723e */ /* 0x000fe400000000ff */
[----:B------:R-:W-:Y:S01]  /*149f0*/  F2FP.F16.F32.PACK_AB R35, R38, R43 ;  /* 0x0000002b2623723e */ /* 0x000fe200000000ff */
[----:B------:R-:W-:Y:S01]  /*14a00*/  BSSY B0, `(.L_x_71) ;  /* 0x000001c000007945 */ /* 0x000fe20003800000 */
[----:B------:R-:W-:Y:S02]  /*14a10*/  F2FP.F16.F32.PACK_AB R41, R42, R47 ;  /* 0x0000002f2a29723e */ /* 0x000fe400000000ff */
[----:B------:R-:W-:Y:S02]  /*14a20*/  F2FP.F16.F32.PACK_AB R32, R32, R37 ;  /* 0x000000252020723e */ /* 0x000fe400000000ff */
[----:B------:R-:W-:-:S02]  /*14a30*/  F2FP.F16.F32.PACK_AB R40, R40, R45 ;  /* 0x0000002d2828723e */ /* 0x000fc400000000ff */
[----:B------:R-:W-:Y:S02]  /*14a40*/  F2FP.F16.F32.PACK_AB R42, R44, R49 ;  /* 0x000000312c2a723e */ /* 0x000fe400000000ff */
[----:B------:R-:W-:Y:S01]  /*14a50*/  F2FP.F16.F32.PACK_AB R43, R46, R51 ;  /* 0x000000332e2b723e */ /* 0x000fe200000000ff */
[----:B------:R2:W-:Y:S04]  /*14a60*/  STSM.16.M88.4 [R3+0x1000], R16 ;  /* 0x0010001003007844 */ /* 0x0005e80000000200 */
[----:B------:R2:W-:Y:S01]  /*14a70*/  STSM.16.M88.4 [R0+0x1000], R24 ;  /* 0x0010001800007844 */ /* 0x0005e20000000200 */
[----:B------:R-:W-:Y:S01]  /*14a80*/  @!PT LDS RZ, [RZ] ;  /* 0x00000000fffff984 */ /* 0x000fe20000000800 */
[----:B------:R-:W-:Y:S01]  /*14a90*/  @!PT LDS RZ, [RZ] ;  /* 0x00000000fffff984 */ /* 0x000fe20000000800 */
[----:B------:R-:W-:Y:S01]  /*14aa0*/  @!PT LDS RZ, [RZ] ;  /* 0x00000000fffff984 */ /* 0x000fe20000000800 */
[----:B------:R-:W-:Y:S01]  /*14ab0*/  @!PT LDS RZ, [RZ] ;  /* 0x00000000fffff984 */ /* 0x000fe20000000800 */
[----:B------:R3:W-:Y:S06]  /*14ac0*/  MEMBAR.ALL.CTA ;  /* 0x0000000000007992 */ /* 0x0007ec0000008000 */
[----:B---3--:R-:W3:Y:S02]  /*14ad0*/  FENCE.VIEW.ASYNC.S ;  /* 0x00000000000073c6 */ /* 0x008ee40000000000 */
[----:B---3--:R-:W-:Y:S06]  /*14ae0*/  BAR.SYNC.DEFER_BLOCKING 0x1, 0x80 ;  /* 0x0042000000007b1d */ /* 0x008fec0000010000 */
[----:B------:R-:W-:Y:S05]  /*14af0*/  @P1 BRA `(.L_x_72) ;  /* 0x0000000000301947 */ /* 0x000fea0003800000 */
[----:B------:R-:W-:Y:S01]  /*14b00*/  R2UR UR8, R252 ;  /* 0x00000000fc0872ca */ /* 0x000fe200000e0000 */
[----:B------:R-:W-:Y:S01]  /*14b10*/  ULDC.64 UR4, c[0x0][0x198] ;  /* 0x0000660000047ab9 */ /* 0x000fe20000000a00 */
[----:B------:R-:W-:Y:S01]  /*14b20*/  UMOV UR9, 0x20 ;  /* 0x0000002000097882 */ /* 0x000fe20000000000 */
[----:B------:R-:W-:Y:S01]  /*14b30*/  UIADD3 UR4, UP0, UR4, 0x670, URZ ;  /* 0x0000067004047890 */ /* 0x000fe2000ff1e03f */
[----:B------:R-:W-:Y:S01]  /*14b40*/  UMOV UR10, UR43 ;  /* 0x0000002b000a7c82 */ /* 0x000fe20008000000 */
[----:B------:R-:W-:Y:S02]  /*14b50*/  UMOV UR11, UR36 ;  /* 0x00000024000b7c82 */ /* 0x000fe40008000000 */
[----:B------:R-:W-:Y:S01]  /*14b60*/  UIADD3.X UR5, URZ, UR5, URZ, UP0, !UPT ;  /* 0x000000053f057290 */ /* 0x000fe200087fe43f */
[----:B------:R-:W-:-:S05]  /*14b70*/  UMOV UR12, UR37 ;  /* 0x00000025000c7c82 */ /* 0x000fca0008000000 */
[----:B------:R-:W-:-:S09]  /*14b80*/  UIADD3 UR8, UR8, 0x1000, URZ ;  /* 0x0000100008087890 */ /* 0x000fd2000fffe03f */
[----:B------:R3:W-:Y:S01]  /*14b90*/  UTMASTG.4D [UR8], [UR4] ;  /* 0x00000008040073b5 */ /* 0x0007e20008018000 */
[----:B------:R0:W-:Y:S01]  /*14ba0*/  UTMACMDFLUSH ;  /* 0x00000000000079b7 */ /* 0x0001e20000000000 */
[----:B---3--:R-:W-:-:S04]  /*14bb0*/  DEPBAR.LE SB0, 0x1 ;  /* 0x000080400000791a */ /* 0x008fc80000000000 */
.L_x_72:
[----:B------:R-:W-:Y:S05]  /*14bc0*/  BSYNC B0 ;  /* 0x0000000000007941 */ /* 0x000fea0003800000 */
.L_x_71:
        /* <DEDUP_REMOVED lines=17> */
[----:B----4-:R-:W4:Y:S02]  /*14ce0*/  FENCE.VIEW.ASYNC.S ;  /* 0x00000000000073c6 */ /* 0x010f240000000000 */
[----:B----4-:R-:W-:Y:S06]  /*14cf0*/  BAR.SYNC.DEFER_BLOCKING 0x1, 0x80 ;  /* 0x0042000000007b1d */ /* 0x010fec0000010000 */
[----:B------:R-:W-:Y:S05]  /*14d00*/  @P1 BRA `(.L_x_74) ;  /* 0x00000000002c1947 */ /* 0x000fea0003800000 */
[----:B------:R-:W-:Y:S01]  /*14d10*/  ULDC.64 UR4, c[0x0][0x198] ;  /* 0x0000660000047ab9 */ /* 0x000fe20000000a00 */
[----:B------:R-:W-:Y:S01]  /*14d20*/  R2UR UR8, R252 ;  /* 0x00000000fc0872ca */ /* 0x000fe200000e0000 */
[----:B------:R-:W-:Y:S01]  /*14d30*/  UIADD3 UR4, UP0, UR4, 0x670, URZ ;  /* 0x0000067004047890 */ /* 0x000fe2000ff1e03f */
[----:B------:R-:W-:Y:S01]  /*14d40*/  UMOV UR9, 0x40 ;  /* 0x0000004000097882 */ /* 0x000fe20000000000 */
[----:B------:R-:W-:Y:S02]  /*14d50*/  UMOV UR10, UR43 ;  /* 0x0000002b000a7c82 */ /* 0x000fe40008000000 */
[----:B------:R-:W-:Y:S01]  /*14d60*/  UIADD3.X UR5, URZ, UR5, URZ, UP0, !UPT ;  /* 0x000000053f057290 */ /* 0x000fe200087fe43f */
[----:B------:R-:W-:Y:S01]  /*14d70*/  UMOV UR11, UR36 ;  /* 0x00000024000b7c82 */ /* 0x000fe20008000000 */
[----:B------:R-:W-:-:S07]  /*14d80*/  UMOV UR12, UR37 ;  /* 0x00000025000c7c82 */ /* 0x000fce0008000000 */
[----:B------:R4:W-:Y:S01]  /*14d90*/  UTMASTG.4D [UR8], [UR4] ;  /* 0x00000008040073b5 */ /* 0x0009e20008018000 */
[----:B------:R0:W-:Y:S01]  /*14da0*/  UTMACMDFLUSH ;  /* 0x00000000000079b7 */ /* 0x0001e20000000000 */
[----:B----4-:R-:W-:-:S04]  /*14db0*/  DEPBAR.LE SB0, 0x1 ;  /* 0x000080400000791a */ /* 0x010fc80000000000 */
.L_x_74:
[----:B------:R-:W-:Y:S05]  /*14dc0*/  BSYNC B0 ;  /* 0x0000000000007941 */ /* 0x000fea0003800000 */
.L_x_73:
[----:B------:R-:W-:Y:S06]  /*14dd0*/  BAR.SYNC.DEFER_BLOCKING 0x1, 0x80 ;  /* 0x0042000000007b1d */ /* 0x000fec0000010000 */
[----:B------:R-:W-:Y:S01]  /*14de0*/  BSSY B0, `(.L_x_75) ;  /* 0x0000016000007945 */ /* 0x000fe20003800000 */
[----:B------:R4:W-:Y:S04]  /*14df0*/  STSM.16.M88.4 [R3+0x1000], R200 ;  /* 0x001000c803007844 */ /* 0x0009e80000000200 */
[----:B------:R4:W-:Y:S01]  /*14e00*/  STSM.16.M88.4 [R13], R56 ;  /* 0x000000380d007844 */ /* 0x0009e20000000200 */
[----:B------:R-:W-:Y:S01]  /*14e10*/  @!PT LDS RZ, [RZ] ;  /* 0x00000000fffff984 */ /* 0x000fe20000000800 */
[----:B------:R-:W-:Y:S01]  /*14e20*/  @!PT LDS RZ, [RZ] ;  /* 0x00000000fffff984 */ /* 0x000fe20000000800 */
[----:B------:R-:W-:Y:S01]  /*14e30*/  @!PT LDS RZ, [RZ] ;  /* 0x00000000fffff984 */ /* 0x000fe20000000800 */
[----:B------:R-:W-:Y:S01]  /*14e40*/  @!PT LDS RZ, [RZ] ;  /* 0x00000000fffff984 */ /* 0x000fe20000000800 */
[----:B------:R5:W-:Y:S06]  /*14e50*/  MEMBAR.ALL.CTA ;  /* 0x0000000000007992 */ /* 0x000bec0000008000 */
[----:B-----5:R-:W5:Y:S02]  /*14e60*/  FENCE.VIEW.ASYNC.S ;  /* 0x00000000000073c6 */ /* 0x020f640000000000 */
[----:B-----5:R-:W-:Y:S06]  /*14e70*/  BAR.SYNC.DEFER_BLOCKING 0x1, 0x80 ;  /* 0x0042000000007b1d */ /* 0x020fec0000010000 */
        /* <DEDUP_REMOVED lines=10> */
[----:B------:R1:W-:Y:S02]  /*14f20*/  UTMASTG.4D [UR8], [UR4] ;  /* 0x00000008040073b5 */ /* 0x0003e40008018000 */
[----:B-1----:R0:W-:Y:S02]  /*14f30*/  UTMACMDFLUSH ;  /* 0x00000000000079b7 */ /* 0x0021e40000000000 */
.L_x_76:
[----:B------:R-:W-:Y:S05]  /*14f40*/  BSYNC B0 ;  /* 0x0000000000007941 */ /* 0x000fea0003800000 */
.L_x_75:
[----:B------:R-:W-:-:S04]  /*14f50*/  DEPBAR.LE SB0, 0x0 ;  /* 0x000080000000791a */ /* 0x000fc80000000000 */
[----:B------:R-:W-:Y:S05]  /*14f60*/  EXIT ;  /* 0x000000000000794d */ /* 0x000fea0003800000 */
        .weak           $__internal_0_$__cuda_sm20_rcp_rn_f32_slowpath
        .type           $__internal_0_$__cuda_sm20_rcp_rn_f32_slowpath,@function
        .size           $__internal_0_$__cuda_sm20_rcp_rn_f32_slowpath,(.L_x_82 - $__internal_0_$__cuda_sm20_rcp_rn_f32_slowpath)
$__internal_0_$__cuda_sm20_rcp_rn_f32_slowpath:
[----:B------:R-:W-:Y:S01]  /*14f70*/  IMAD.SHL.U32 R0, R2, 0x2, RZ ;  /* 0x0000000202007824 */ /* 0x000fe200078e00ff */
[----:B------:R-:W-:Y:S04]  /*14f80*/  BSSY B2, `(.L_x_77) ;  /* 0x0000030000027945 */ /* 0x000fe80003800000 */
[----:B------:R-:W-:-:S04]  /*14f90*/  SHF.R.U32.HI R19, RZ, 0x18, R0 ;  /* 0x00000018ff137819 */ /* 0x000fc80000011600 */
[----:B------:R-:W-:-:S13]  /*14fa0*/  ISETP.NE.U32.AND P0, PT, R19, RZ, PT ;  /* 0x000000ff1300720c */ /* 0x000fda0003f05070 */
[----:B------:R-:W-:Y:S05]  /*14fb0*/  @P0 BRA `(.L_x_78) ;  /* 0x0000000000280947 */ /* 0x000fea0003800000 */
[----:B------:R-:W-:-:S04]  /*14fc0*/  SHF.L.U32 R0, R2, 0x1, RZ ;  /* 0x0000000102007819 */ /* 0x000fc800000006ff */
[----:B------:R-:W-:-:S13]  /*14fd0*/  ISETP.NE.AND P0, PT, R0, RZ, PT ;  /* 0x000000ff0000720c */ /* 0x000fda0003f05270 */
[----:B------:R-:W-:Y:S01]  /*14fe0*/  @P0 FFMA R10, R2, 1.84467440737095516160e+19, RZ ;  /* 0x5f800000020a0823 */ /* 0x000fe200000000ff */
[----:B------:R-:W-:Y:S08]  /*14ff0*/  @!P0 MUFU.RCP R3, R2 ;  /* 0x0000000200038308 */ /* 0x000ff00000001000 */
[----:B------:R-:W1:Y:S02]  /*15000*/  @P0 MUFU.RCP R13, R10 ;  /* 0x0000000a000d0308 */ /* 0x000e640000001000 */
[----:B-1----:R-:W-:-:S04]  /*15010*/  @P0 FFMA R0, R10, R13, -1 ;  /* 0xbf8000000a000423 */ /* 0x002fc8000000000d */
[----:B------:R-:W-:-:S04]  /*15020*/  @P0 FADD.FTZ R0, -R0, -RZ ;  /* 0x800000ff00000221 */ /* 0x000fc80000010100 */
[----:B------:R-:W-:-:S04]  /*15030*/  @P0 FFMA R0, R13, R0, R13 ;  /* 0x000000000d000223 */ /* 0x000fc8000000000d */
[----:B------:R-:W-:Y:S01]  /*15040*/  @P0 FFMA R3, R0, 1.84467440737095516160e+19, RZ ;  /* 0x5f80000000030823 */ /* 0x000fe200000000ff */
[----:B------:R-:W-:Y:S06]  /*15050*/  BRA `(.L_x_79) ;  /* 0x0000000000887947 */ /* 0x000fec0003800000 */
.L_x_78:
[----:B------:R-:W-:-:S04]  /*15060*/  IADD3 R21, R19, -0xfd, RZ ;  /* 0xffffff0313157810 */ /* 0x000fc80007ffe0ff */
[----:B------:R-:W-:-:S13]  /*15070*/  ISETP.GT.U32.AND P0, PT, R21, 0x1, PT ;  /* 0x000000011500780c */ /* 0x000fda0003f04070 */
[----:B------:R-:W-:Y:S05]  /*15080*/  @P0 BRA `(.L_x_80) ;  /* 0x0000000000780947 */ /* 0x000fea0003800000 */
[----:B------:R-:W-:Y:S01]  /*15090*/  LOP3.LUT R0, R2, 0x7fffff, RZ, 0xc0, !PT ;  /* 0x007fffff02007812 */ /* 0x000fe200078ec0ff */
[----:B------:R-:W-:-:S03]  /*150a0*/  IMAD.MOV.U32 R14, RZ, RZ, 0x3 ;  /* 0x00000003ff0e7424 */ /* 0x000fc600078e00ff */
[----:B------:R-:W-:Y:S02]  /*150b0*/  LOP3.LUT R0, R0, 0x3f800000, RZ, 0xfc, !PT ;  /* 0x3f80000000007812 */ /* 0x000fe400078efcff */
[----:B------:R-:W-:Y:S02]  /*150c0*/  SHF.L.U32 R14, R14, R21, RZ ;  /* 0x000000150e0e7219 */ /* 0x000fe400000006ff */
[----:B------:R-:W1:Y:S02]  /*150d0*/  MUFU.RCP R3, R0 ;  /* 0x0000000000037308 */ /* 0x000e640000001000 */
[----:B-1----:R-:W-:-:S04]  /*150e0*/  FFMA R10, R0, R3, -1 ;  /* 0xbf800000000a7423 */ /* 0x002fc80000000003 */
[----:B------:R-:W-:-:S04]  /*150f0*/  FADD.FTZ R10, -R10, -RZ ;  /* 0x800000ff0a0a7221 */ /* 0x000fc80000010100 */
[CCC-:B------:R-:W-:Y:S01]  /*15100*/  FFMA.RM R12, R3.reuse, R10.reuse, R3.reuse ;  /* 0x0000000a030c7223 */ /* 0x1c0fe20000004003 */
[----:B------:R-:W-:-:S04]  /*15110*/  FFMA.RP R13, R3, R10, R3 ;  /* 0x0000000a030d7223 */ /* 0x000fc80000008003 */
[C---:B------:R-:W-:Y:S02]  /*15120*/  LOP3.LUT R3, R12.reuse, 0x7fffff, RZ, 0xc0, !PT ;  /* 0x007fffff0c037812 */ /* 0x040fe400078ec0ff */
[----:B------:R-:W-:Y:S02]  /*15130*/  FSETP.NEU.FTZ.AND P0, PT, R12, R13, PT ;  /* 0x0000000d0c00720b */ /* 0x000fe40003f1d000 */
[----:B------:R-:W-:Y:S02]  /*15140*/  LOP3.LUT R3, R3, 0x800000, RZ, 0xfc, !PT ;  /* 0x0080000003037812 */ /* 0x000fe400078efcff */
[----:B------:R-:W-:Y:S02]  /*15150*/  SEL R10, RZ, 0xffffffff, !P0 ;  /* 0xffffffffff0a7807 */ /* 0x000fe40004000000 */
[----:B------:R-:W-:Y:S02]  /*15160*/  LOP3.LUT R14, R14, R3, RZ, 0xc0, !PT ;  /* 0x000000030e0e7212 */ /* 0x000fe400078ec0ff */
[----:B------:R-:W-:-:S02]  /*15170*/  IADD3 R10, -R10, RZ, RZ ;  /* 0x000000ff0a0a7210 */ /* 0x000fc40007ffe1ff */
[-C--:B------:R-:W-:Y:S02]  /*15180*/  SHF.R.U32.HI R14, RZ, R21.reuse, R14 ;  /* 0x00000015ff0e7219 */ /* 0x080fe4000001160e */
[----:B------:R-:W-:Y:S02]  /*15190*/  LOP3.LUT P1, RZ, R10, R21, R3, 0xf8, !PT ;  /* 0x000000150aff7212 */ /* 0x000fe4000782f803 */
[C---:B------:R-:W-:Y:S02]  /*151a0*/  LOP3.LUT P0, RZ, R14.reuse, 0x1, RZ, 0xc0, !PT ;  /* 0x000000010eff7812 */ /* 0x040fe4000780c0ff */
[----:B------:R-:W-:-:S04]  /*151b0*/  LOP3.LUT P2, RZ, R14, 0x2, RZ, 0xc0, !PT ;  /* 0x000000020eff7812 */ /* 0x000fc8000784c0ff */
[----:B------:R-:W-:Y:S02]  /*151c0*/  PLOP3.LUT P0, PT, P0, P1, P2, 0xe0, 0x0 ;  /* 0x000000000000781c */ /* 0x000fe40000703c20 */
[----:B------:R-:W-:Y:S02]  /*151d0*/  LOP3.LUT P1, RZ, R2, 0x7fffff, RZ, 0xc0, !PT ;  /* 0x007fffff02ff7812 */ /* 0x000fe4000782c0ff */
[----:B------:R-:W-:-:S04]  /*151e0*/  SEL R0, RZ, 0x1, !P0 ;  /* 0x00000001ff007807 */ /* 0x000fc80004000000 */
[----:B------:R-:W-:-:S04]  /*151f0*/  IADD3 R0, -R0, RZ, RZ ;  /* 0x000000ff00007210 */ /* 0x000fc80007ffe1ff */
[----:B------:R-:W-:Y:S01]  /*15200*/  ISETP.GE.AND P0, PT, R0, RZ, PT ;  /* 0x000000ff0000720c */ /* 0x000fe20003f06270 */
[----:B------:R-:W-:-:S05]  /*15210*/  VIADD R0, R19, 0xffffff04 ;  /* 0xffffff0413007836 */ /* 0x000fca0000000000 */
[----:B------:R-:W-:-:S07]  /*15220*/  SHF.R.U32.HI R3, RZ, R0, R3 ;  /* 0x00000000ff037219 */ /* 0x000fce0000011603 */
[----:B------:R-:W-:-:S04]  /*15230*/  @!P0 IADD3 R3, R3, 0x1, RZ ;  /* 0x0000000103038810 */ /* 0x000fc80007ffe0ff */
[----:B------:R-:W-:-:S04]  /*15240*/  @!P1 SHF.L.U32 R3, R3, 0x1, RZ ;  /* 0x0000000103039819 */ /* 0x000fc800000006ff */
[----:B------:R-:W-:Y:S01]  /*15250*/  LOP3.LUT R3, R3, 0x80000000, R2, 0xf8, !PT ;  /* 0x8000000003037812 */ /* 0x000fe200078ef802 */
[----:B------:R-:W-:Y:S06]  /*15260*/  BRA `(.L_x_79) ;  /* 0x0000000000047947 */ /* 0x000fec0003800000 */
.L_x_80:
[----:B------:R1:W2:Y:S02]  /*15270*/  MUFU.RCP R3, R2 ;  /* 0x0000000200037308 */ /* 0x0002a40000001000 */
.L_x_79:
[----:B------:R-:W-:Y:S05]  /*15280*/  BSYNC B2 ;  /* 0x0000000000027941 */ /* 0x000fea0003800000 */
.L_x_77:
[----:B--2---:R-:W-:Y:S01]  /*15290*/  IMAD.MOV.U32 R0, RZ, RZ, R3 ;  /* 0x000000ffff007224 */ /* 0x004fe200078e0003 */
[----:B-1----:R-:W-:Y:S02]  /*152a0*/  MOV R2, R15 ;  /* 0x0000000f00027202 */ /* 0x002fe40000000f00 */
[----:B------:R-:W-:-:S04]  /*152b0*/  MOV R3, 0x0 ;  /* 0x0000000000037802 */ /* 0x000fc80000000f00 */
[----:B------:R-:W-:Y:S05]  /*152c0*/  RET.REL.NODEC R2 `(_ZN7cutlass13device_kernelINS_4fmha6kernel13FmhaKernelTmaINS1_10collective15FmhaMainloopTmaINS_6half_tEfN4cute5tupleIJNS7_1CILi64EEENS9_ILi256EEENS9_ILi128EEEEEENS4_12CausalFusionEJEEENS4_15FmhaFwdEpilogueIS6_fNS8_IJSA_SC_SB_EEEEEJEEEEEvNT_6ParamsE) ;  /* 0xfffffeac024c7950 */ /* 0x000fea0003c3ffff */
.L_x_81:
[----:B------:R-:W-:-:S00]  /*152d0*/  BRA `(.L_x_81) ;  /* 0xfffffffc00fc7947 */ /* 0x000fc0000383ffff */
[----:B------:R-:W-:-:S00]  /*152e0*/  NOP ;  /* 0x0000000000007918 */ /* 0x000fc00000000000 */
        /* <DEDUP_REMOVED lines=9> */
.L_x_82:


//--------------------- .nv.global.init           --------------------------
	.section	.nv.global.init,"aw",@progbits
.nv.global.init:
	.type		$str$23,@object
	.size		$str$23,($str$24 - $str$23)
$str$23:
        /*0000*/ 	.byte	0x28, 0x61, 0x64, 0x64, 0x72, 0x65, 0x73, 0x73, 0x20, 0x26, 0x20, 0x6d, 0x61, 0x73, 0x6b, 0x29
        /*0010*/ 	.byte	0x20, 0x3d, 0x3d, 0x20, 0x30, 0x00
	.type		$str$24,@object
	.size		$str$24,(__unnamed_1 - $str$24)
$str$24:
        /*0016*/ 	.byte	0x2f, 0x74, 0x6d, 0x70, 0x2f, 0x63, 0x75, 0x74, 0x6c, 0x61, 0x73, 0x73, 0x5f, 0x73, 0x77, 0x65
        /*0026*/ 	.byte	0x65, 0x70, 0x5f, 0x73, 0x72, 0x63, 0x2f, 0x69, 0x6e, 0x63, 0x6c, 0x75, 0x64, 0x65, 0x2f, 0x63
        /*0036*/ 	.byte	0x75, 0x74, 0x65, 0x2f, 0x70, 0x6f, 0x69, 0x6e, 0x74, 0x65, 0x72, 0x5f, 0x66, 0x6c, 0x61, 0x67
        /*0046*/ 	.byte	0x67, 0x65, 0x64, 0x2e, 0x68, 0x70, 0x70, 0x00
	.type		__unnamed_1,@object
	.size		__unnamed_1,(__unnamed_2 - __unnamed_1)
__unnamed_1:
        /*004e*/ 	.byte	0x61, 0x75, 0x74, 0x6f, 0x20, 0x63, 0x75, 0x74, 0x65, 0x3a, 0x3a, 0x61, 0x73, 0x5f, 0x70, 0x6f
        /* <DEDUP_REMOVED lines=27> */
        /*020e*/ 	.byte	0x3e, 0x3e, 0x3e, 0x3e, 0x3e, 0x5d, 0x00
	.type		__unnamed_2,@object
	.size		__unnamed_2,(.L_1 - __unnamed_2)
__unnamed_2:
        /* <DEDUP_REMOVED lines=29> */
.L_1:


//--------------------- .nv.shared._ZN7cutlass13device_kernelINS_4fmha6kernel13FmhaKernelTmaINS1_10collective15FmhaMainloopTmaINS_6half_tEfN4cute5tupleIJNS7_1CILi64EEENS9_ILi256EEENS9_ILi128EEEEEENS4_12CausalFusionEJEEENS4_15FmhaFwdEpilogueIS6_fNS8_IJSA_SC_SB_EEEEEJEEEEEvNT_6ParamsE --------------------------
	.section	.nv.shared._ZN7cutlass13device_kernelINS_4fmha6kernel13FmhaKernelTmaINS1_10collective15FmhaMainloopTmaINS_6half_tEfN4cute5tupleIJNS7_1CILi64EEENS9_ILi256EEENS9_ILi128EEEEEENS4_12CausalFusionEJEEENS4_15FmhaFwdEpilogueIS6_fNS8_IJSA_SC_SB_EEEEEJEEEEEvNT_6ParamsE,"aw",@nobits
	.sectionflags	@""
	.align	16
	.zero		1024


//--------------------- .nv.shared.reserved.0     --------------------------
	.section	.nv.shared.reserved.0,"aw",@nobits
	.weak		__nv_reservedSMEM_offset_0_alias
	.size		__nv_reservedSMEM_offset_0_alias, 0, 0
	.other		__nv_reservedSMEM_offset_0_alias,@"STO_CUDA_RESERVED_SHARED STV_DEFAULT"
__nv_reservedSMEM_offset_0_alias:
	.zero		0


//--------------------- .nv.global                --------------------------
	.section	.nv.global,"aw",@nobits
.nv.global:
	.type		_ZN39_INTERNAL_1e385d5b_4_k_cu_55c259c9_29624cute1_E,@object
	.size		_ZN39_INTERNAL_1e385d5b_4_k_cu_55c259c9_29624cute1_E,(_ZN39_INTERNAL_1e385d5b_4_k_cu_55c259c9_29624cuda3std3__45__cpo6cbeginE - _ZN39_INTERNAL_1e385d5b_4_k_cu_55c259c9_29624cute1_E)
_ZN39_INTERNAL_1e385d5b_4_k_cu_55c259c9_29624cute1_E:
	.zero		1
	.type		_ZN39_INTERNAL_1e385d5b_4_k_cu_55c259c9_29624cuda3std3__45__cpo6cbeginE,@object
	.size		_ZN39_INTERNAL_1e385d5b_4_k_cu_55c259c9_29624cuda3std3__45__cpo6cbeginE,(_ZN39_INTERNAL_1e385d5b_4_k_cu_55c259c9_29624cuda3std3__48in_placeE - _ZN39_INTERNAL_1e385d5b_4_k_cu_55c259c9_29624cuda3std3__45__cpo6cbeginE)
_ZN39_INTERNAL_1e385d5b_4_k_cu_55c259c9_29624cuda3std3__45__cpo6cbeginE:
	.zero		1
	.type		_ZN39_INTERNAL_1e385d5b_4_k_cu_55c259c9_29624cuda3std3__48in_placeE,@object
	.size		_ZN39_INTERNAL_1e385d5b_4_k_cu_55c259c9_29624cuda3std3__48in_placeE,(_ZN39_INTERNAL_1e385d5b_4_k_cu_55c259c9_29624cuda3std6ranges3__45__cpo9iter_moveE - _ZN39_INTERNAL_1e385d5b_4_k_cu_55c259c9_29624cuda3std3__48in_placeE)
_ZN39_INTERNAL_1e385d5b_4_k_cu_55c259c9_29624cuda3std3__48in_placeE:
	.zero		1
	.type		_ZN39_INTERNAL_1e385d5b_4_k_cu_55c259c9_29624cuda3std6ranges3__45__cpo9iter_moveE,@object
	.size		_ZN39_INTERNAL_1e385d5b_4_k_cu_55c259c9_29624cuda3std6ranges3__45__cpo9iter_moveE,(_ZN39_INTERNAL_1e385d5b_4_k_cu_55c259c9_29624cuda3std3__45__cpo5beginE - _ZN39_INTERNAL_1e385d5b_4_k_cu_55c259c9_29624cuda3std6ranges3__45__cpo9iter_moveE)
_ZN39_INTERNAL_1e385d5b_4_k_cu_55c259c9_29624cuda3std6ranges3__45__cpo9iter_moveE:
	.zero		1
	.type		_ZN39_INTERNAL_1e385d5b_4_k_cu_55c259c9_29624cuda3std3__45__cpo5beginE,@object
	.size		_ZN39_INTERNAL_1e385d5b_4_k_cu_55c259c9_29624cuda3std3__45__cpo5beginE,(_ZN39_INTERNAL_1e385d5b_4_k_cu_55c259c9_29624cuda3std3__441_GLOBAL__N__1e385d5b_4_k_cu_55c259c9_29626ignoreE - _ZN39_INTERNAL_1e385d5b_4_k_cu_55c259c9_29624cuda3std3__45__cpo5beginE)
_ZN39_INTERNAL_1e385d5b_4_k_cu_55c259c9_29624cuda3std3__45__cpo5beginE:
	.zero		1
	.type		_ZN39_INTERNAL_1e385d5b_4_k_cu_55c259c9_29624cuda3std3__441_GLOBAL__N__1e385d5b_4_k_cu_55c259c9_29626ignoreE,@object
	.size		_ZN39_INTERNAL_1e385d5b_4_k_cu_55c259c9_29624cuda3std3__441_GLOBAL__N__1e385d5b_4_k_cu_55c259c9_29626ignoreE,(_ZN39_INTERNAL_1e385d5b_4_k_cu_55c259c9_29624cute7productE - _ZN39_INTERNAL_1e385d5b_4_k_cu_55c259c9_29624cuda3std3__441_GLOBAL__N__1e385d5b_4_k_cu_55c259c9_29626ignoreE)
_ZN39_INTERNAL_1e385d5b_4_k_cu_55c259c9_29624cuda3std3__441_GLOBAL__N__1e385d5b_4_k_cu_55c259c9_29626ignoreE:
	.zero		1
	.type		_ZN39_INTERNAL_1e385d5b_4_k_cu_55c259c9_29624cute7productE,@object
	.size		_ZN39_INTERNAL_1e385d5b_4_k_cu_55c259c9_29624cute7productE,(_ZN39_INTERNAL_1e385d5b_4_k_cu_55c259c9_29624cuda3std3__45__cpo3endE - _ZN39_INTERNAL_1e385d5b_4_k_cu_55c259c9_29624cute7productE)
_ZN39_INTERNAL_1e385d5b_4_k_cu_55c259c9_29624cute7productE:
	.zero		1
	.type		_ZN39_INTERNAL_1e385d5b_4_k_cu_55c259c9_29624cuda3std3__45__cpo3endE,@object
	.size		_ZN39_INTERNAL_1e385d5b_4_k_cu_55c259c9_29624cuda3std3__45__cpo3endE,(_ZN39_INTERNAL_1e385d5b_4_k_cu_55c259c9_29624cuda3std3__419piecewise_constructE - _ZN39_INTERNAL_1e385d5b_4_k_cu_55c259c9_29624cuda3std3__45__cpo3endE)
_ZN39_INTERNAL_1e385d5b_4_k_cu_55c259c9_29624cuda3std3__45__cpo3endE:
	.zero		1
	.type		_ZN39_INTERNAL_1e385d5b_4_k_cu_55c259c9_29624cuda3std3__419piecewise_constructE,@object
	.size		_ZN39_INTERNAL_1e385d5b_4_k_cu_55c259c9_29624cuda3std3__419piecewise_constructE,(_ZN39_INTERNAL_1e385d5b_4_k_cu_55c259c9_29624cuda3std3__45__cpo4cendE - _ZN39_INTERNAL_1e385d5b_4_k_cu_55c259c9_29624cuda3std3__419piecewise_constructE)
_ZN39_INTERNAL_1e385d5b_4_k_cu_55c259c9_29624cuda3std3__419piecewise_constructE:
	.zero		1
	.type		_ZN39_INTERNAL_1e385d5b_4_k_cu_55c259c9_29624cuda3std3__45__cpo4cendE,@object
	.size		_ZN39_INTERNAL_1e385d5b_4_k_cu_55c259c9_29624cuda3std3__45__cpo4cendE,(_ZN39_INTERNAL_1e385d5b_4_k_cu_55c259c9_29624cuda3std6ranges3__45__cpo4swapE - _ZN39_INTERNAL_1e385d5b_4_k_cu_55c259c9_29624cuda3std3__45__cpo4cendE)
_ZN39_INTERNAL_1e385d5b_4_k_cu_55c259c9_29624cuda3std3__45__cpo4cendE:
	.zero		1
	.type		_ZN39_INTERNAL_1e385d5b_4_k_cu_55c259c9_29624cuda3std6ranges3__45__cpo4swapE,@object
	.size		_ZN39_INTERNAL_1e385d5b_4_k_cu_55c259c9_29624cuda3std6ranges3__45__cpo4swapE,(.L_9 - _ZN39_INTERNAL_1e385d5b_4_k_cu_55c259c9_29624cuda3std6ranges3__45__cpo4swapE)
_ZN39_INTERNAL_1e385d5b_4_k_cu_55c259c9_29624cuda3std6ranges3__45__cpo4swapE:
	.zero		1
.L_9:


//--------------------- .nv.constant0._ZN7cutlass13device_kernelINS_4fmha6kernel13FmhaKernelTmaINS1_10collective15FmhaMainloopTmaINS_6half_tEfN4cute5tupleIJNS7_1CILi64EEENS9_ILi256EEENS9_ILi128EEEEEENS4_12CausalFusionEJEEENS4_15FmhaFwdEpilogueIS6_fNS8_IJSA_SC_SB_EEEEEJEEEEEvNT_6ParamsE --------------------------
	.section	.nv.constant0._ZN7cutlass13device_kernelINS_4fmha6kernel13FmhaKernelTmaINS1_10collective15FmhaMainloopTmaINS_6half_tEfN4cute5tupleIJNS7_1CILi64EEENS9_ILi256EEENS9_ILi128EEEEEENS4_12CausalFusionEJEEENS4_15FmhaFwdEpilogueIS6_fNS8_IJSA_SC_SB_EEEEEJEEEEEvNT_6ParamsE,"a",@progbits
	.sectionflags	@""
	.align	4
.nv.constant0._ZN7cutlass13device_kernelINS_4fmha6kernel13FmhaKernelTmaINS1_10collective15FmhaMainloopTmaINS_6half_tEfN4cute5tupleIJNS7_1CILi64EEENS9_ILi256EEENS9_ILi128EEEEEENS4_12CausalFusionEJEEENS4_15FmhaFwdEpilogueIS6_fNS8_IJSA_SC_SB_EEEEEJEEEEEvNT_6ParamsE:
	.zero		2688


//--------------------- SYMBOLS --------------------------

	.type		.nv.reservedSmem.offset0,@object
	.size		.nv.reservedSmem.offset0,0x4
	.type		__assertfail,@function
